//
// Generated by NVIDIA NVVM Compiler
//
// Compiler Build ID: CL-36424714
// Cuda compilation tools, release 13.0, V13.0.88
// Based on NVVM 20.0.0
//

.version 9.0
.target sm_100
.address_size 64

	// .globl	_Z11init_kernelP17curandStateXORWOW
.func  (.param .align 16 .b8 func_retval0[16]) __internal_trig_reduction_slowpathd
(
	.param .b64 __internal_trig_reduction_slowpathd_param_0
)
;
.global .align 4 .b8 precalc_xorwow_matrix[102400];
.global .align 4 .b8 precalc_xorwow_offset_matrix[102400];
.global .align 4 .b8 mrg32k3aM1[2304];
.global .align 4 .b8 mrg32k3aM2[2304];
.global .align 4 .b8 mrg32k3aM1SubSeq[2016];
.global .align 4 .b8 mrg32k3aM2SubSeq[2016];
.global .align 4 .b8 mrg32k3aM1Seq[2304];
.global .align 4 .b8 mrg32k3aM2Seq[2304];
.const .align 8 .b8 __cr_lgamma_table[72];
.const .align 4 .b8 CAM_POS[12];
.const .align 4 .b8 SCREEN_TOP_LEFT[12];
.const .align 4 .b8 SCREEN_BOTTOM_RIGHT[12];
.const .align 4 .b8 LIGHT_POS[12];
.global .align 4 .b8 __cudart_i2opi_f[24] = {65, 144, 67, 60, 153, 149, 98, 219, 192, 221, 52, 245, 209, 87, 39, 252, 41, 21, 68, 78, 110, 131, 249, 162};
.global .align 8 .b8 __cudart_i2opi_d[144] = {8, 93, 141, 31, 177, 95, 251, 107, 234, 146, 82, 138, 247, 57, 7, 61, 123, 241, 229, 235, 199, 186, 39, 117, 45, 234, 95, 158, 102, 63, 70, 79, 183, 9, 203, 39, 207, 126, 54, 109, 31, 109, 10, 90, 139, 17, 47, 239, 15, 152, 5, 222, 255, 151, 248, 31, 59, 40, 249, 189, 139, 95, 132, 156, 244, 57, 83, 131, 57, 214, 145, 57, 65, 126, 95, 180, 38, 112, 156, 233, 132, 68, 187, 46, 245, 53, 130, 232, 62, 167, 41, 177, 28, 235, 29, 254, 28, 146, 209, 9, 234, 46, 73, 6, 224, 210, 77, 66, 58, 110, 36, 183, 97, 197, 187, 222, 171, 99, 81, 254, 65, 144, 67, 60, 153, 149, 98, 219, 192, 221, 52, 245, 209, 87, 39, 252, 41, 21, 68, 78, 110, 131, 249, 162};
.global .align 16 .b8 __cudart_sin_cos_coeffs[128] = {70, 210, 176, 44, 241, 229, 90, 190, 146, 227, 172, 105, 227, 29, 199, 62, 161, 98, 219, 25, 160, 1, 42, 191, 24, 8, 17, 17, 17, 17, 129, 63, 84, 85, 85, 85, 85, 85, 197, 191, 0, 0, 0, 0, 0, 0, 0, 0, 0, 0, 0, 0, 0, 0, 0, 0, 100, 129, 253, 32, 131, 255, 168, 189, 40, 133, 239, 193, 167, 238, 33, 62, 217, 230, 6, 142, 79, 126, 146, 190, 233, 188, 221, 25, 160, 1, 250, 62, 71, 93, 193, 22, 108, 193, 86, 191, 81, 85, 85, 85, 85, 85, 165, 63, 0, 0, 0, 0, 0, 0, 224, 191, 0, 0, 0, 0, 0, 0, 240, 63};

.visible .entry _Z11init_kernelP17curandStateXORWOW(
	.param .u64 .ptr .align 1 _Z11init_kernelP17curandStateXORWOW_param_0
)
{
	.reg .pred 	%p<24>;
	.reg .b32 	%r<406>;
	.reg .b64 	%rd<18>;

	ld.param.u64 	%rd8, [_Z11init_kernelP17curandStateXORWOW_param_0];
	cvta.to.global.u64 	%rd9, %rd8;
	mov.u32 	%r182, %ctaid.x;
	mov.u32 	%r183, %ntid.x;
	mov.u32 	%r184, %tid.x;
	mad.lo.s32 	%r185, %r182, %r183, %r184;
	cvt.s64.s32 	%rd17, %r185;
	mul.wide.s32 	%rd10, %r185, 48;
	add.s64 	%rd2, %rd9, %rd10;
	mov.b32 	%r186, -1724169932;
	mov.b32 	%r187, 1809207351;
	st.global.v2.u32 	[%rd2], {%r187, %r186};
	mov.b32 	%r188, -123459836;
	mov.b32 	%r189, -2075844102;
	st.global.v2.u32 	[%rd2+8], {%r189, %r188};
	mov.b32 	%r190, -1841843400;
	mov.b32 	%r191, -589760388;
	st.global.v2.u32 	[%rd2+16], {%r191, %r190};
	setp.eq.s32 	%p1, %r185, 0;
	@%p1 bra 	$L__BB0_42;
	mov.b32 	%r312, 0;
	mov.u64 	%rd12, precalc_xorwow_matrix;
$L__BB0_2:
	and.b64  	%rd4, %rd17, 3;
	setp.eq.s64 	%p2, %rd4, 0;
	@%p2 bra 	$L__BB0_41;
	mul.wide.u32 	%rd11, %r312, 3200;
	add.s64 	%rd5, %rd12, %rd11;
	cvt.u32.u64 	%r2, %rd4;
	mov.b32 	%r313, 0;
$L__BB0_4:
	mov.b32 	%r326, 0;
	mov.u32 	%r327, %r326;
	mov.u32 	%r328, %r326;
	mov.u32 	%r329, %r326;
	mov.u32 	%r330, %r326;
	mov.u32 	%r319, %r326;
$L__BB0_5:
	mul.wide.u32 	%rd13, %r319, 4;
	add.s64 	%rd14, %rd2, %rd13;
	ld.global.u32 	%r10, [%rd14+4];
	shl.b32 	%r11, %r319, 5;
	mov.b32 	%r325, 0;
$L__BB0_6:
	.pragma "nounroll";
	shr.u32 	%r196, %r10, %r325;
	and.b32  	%r197, %r196, 1;
	setp.eq.b32 	%p3, %r197, 1;
	not.pred 	%p4, %p3;
	add.s32 	%r198, %r11, %r325;
	mul.lo.s32 	%r199, %r198, 5;
	mul.wide.u32 	%rd15, %r199, 4;
	add.s64 	%rd6, %rd5, %rd15;
	@%p4 bra 	$L__BB0_8;
	ld.global.u32 	%r200, [%rd6];
	xor.b32  	%r330, %r330, %r200;
	ld.global.u32 	%r201, [%rd6+4];
	xor.b32  	%r329, %r329, %r201;
	ld.global.u32 	%r202, [%rd6+8];
	xor.b32  	%r328, %r328, %r202;
	ld.global.u32 	%r203, [%rd6+12];
	xor.b32  	%r327, %r327, %r203;
	ld.global.u32 	%r204, [%rd6+16];
	xor.b32  	%r326, %r326, %r204;
$L__BB0_8:
	and.b32  	%r206, %r196, 2;
	setp.eq.s32 	%p5, %r206, 0;
	@%p5 bra 	$L__BB0_10;
	ld.global.u32 	%r207, [%rd6+20];
	xor.b32  	%r330, %r330, %r207;
	ld.global.u32 	%r208, [%rd6+24];
	xor.b32  	%r329, %r329, %r208;
	ld.global.u32 	%r209, [%rd6+28];
	xor.b32  	%r328, %r328, %r209;
	ld.global.u32 	%r210, [%rd6+32];
	xor.b32  	%r327, %r327, %r210;
	ld.global.u32 	%r211, [%rd6+36];
	xor.b32  	%r326, %r326, %r211;
$L__BB0_10:
	and.b32  	%r213, %r196, 4;
	setp.eq.s32 	%p6, %r213, 0;
	@%p6 bra 	$L__BB0_12;
	ld.global.u32 	%r214, [%rd6+40];
	xor.b32  	%r330, %r330, %r214;
	ld.global.u32 	%r215, [%rd6+44];
	xor.b32  	%r329, %r329, %r215;
	ld.global.u32 	%r216, [%rd6+48];
	xor.b32  	%r328, %r328, %r216;
	ld.global.u32 	%r217, [%rd6+52];
	xor.b32  	%r327, %r327, %r217;
	ld.global.u32 	%r218, [%rd6+56];
	xor.b32  	%r326, %r326, %r218;
$L__BB0_12:
	and.b32  	%r220, %r196, 8;
	setp.eq.s32 	%p7, %r220, 0;
	@%p7 bra 	$L__BB0_14;
	ld.global.u32 	%r221, [%rd6+60];
	xor.b32  	%r330, %r330, %r221;
	ld.global.u32 	%r222, [%rd6+64];
	xor.b32  	%r329, %r329, %r222;
	ld.global.u32 	%r223, [%rd6+68];
	xor.b32  	%r328, %r328, %r223;
	ld.global.u32 	%r224, [%rd6+72];
	xor.b32  	%r327, %r327, %r224;
	ld.global.u32 	%r225, [%rd6+76];
	xor.b32  	%r326, %r326, %r225;
$L__BB0_14:
	and.b32  	%r227, %r196, 16;
	setp.eq.s32 	%p8, %r227, 0;
	@%p8 bra 	$L__BB0_16;
	ld.global.u32 	%r228, [%rd6+80];
	xor.b32  	%r330, %r330, %r228;
	ld.global.u32 	%r229, [%rd6+84];
	xor.b32  	%r329, %r329, %r229;
	ld.global.u32 	%r230, [%rd6+88];
	xor.b32  	%r328, %r328, %r230;
	ld.global.u32 	%r231, [%rd6+92];
	xor.b32  	%r327, %r327, %r231;
	ld.global.u32 	%r232, [%rd6+96];
	xor.b32  	%r326, %r326, %r232;
$L__BB0_16:
	and.b32  	%r234, %r196, 32;
	setp.eq.s32 	%p9, %r234, 0;
	@%p9 bra 	$L__BB0_18;
	ld.global.u32 	%r235, [%rd6+100];
	xor.b32  	%r330, %r330, %r235;
	ld.global.u32 	%r236, [%rd6+104];
	xor.b32  	%r329, %r329, %r236;
	ld.global.u32 	%r237, [%rd6+108];
	xor.b32  	%r328, %r328, %r237;
	ld.global.u32 	%r238, [%rd6+112];
	xor.b32  	%r327, %r327, %r238;
	ld.global.u32 	%r239, [%rd6+116];
	xor.b32  	%r326, %r326, %r239;
$L__BB0_18:
	and.b32  	%r241, %r196, 64;
	setp.eq.s32 	%p10, %r241, 0;
	@%p10 bra 	$L__BB0_20;
	ld.global.u32 	%r242, [%rd6+120];
	xor.b32  	%r330, %r330, %r242;
	ld.global.u32 	%r243, [%rd6+124];
	xor.b32  	%r329, %r329, %r243;
	ld.global.u32 	%r244, [%rd6+128];
	xor.b32  	%r328, %r328, %r244;
	ld.global.u32 	%r245, [%rd6+132];
	xor.b32  	%r327, %r327, %r245;
	ld.global.u32 	%r246, [%rd6+136];
	xor.b32  	%r326, %r326, %r246;
$L__BB0_20:
	and.b32  	%r248, %r196, 128;
	setp.eq.s32 	%p11, %r248, 0;
	@%p11 bra 	$L__BB0_22;
	ld.global.u32 	%r249, [%rd6+140];
	xor.b32  	%r330, %r330, %r249;
	ld.global.u32 	%r250, [%rd6+144];
	xor.b32  	%r329, %r329, %r250;
	ld.global.u32 	%r251, [%rd6+148];
	xor.b32  	%r328, %r328, %r251;
	ld.global.u32 	%r252, [%rd6+152];
	xor.b32  	%r327, %r327, %r252;
	ld.global.u32 	%r253, [%rd6+156];
	xor.b32  	%r326, %r326, %r253;
$L__BB0_22:
	and.b32  	%r255, %r196, 256;
	setp.eq.s32 	%p12, %r255, 0;
	@%p12 bra 	$L__BB0_24;
	ld.global.u32 	%r256, [%rd6+160];
	xor.b32  	%r330, %r330, %r256;
	ld.global.u32 	%r257, [%rd6+164];
	xor.b32  	%r329, %r329, %r257;
	ld.global.u32 	%r258, [%rd6+168];
	xor.b32  	%r328, %r328, %r258;
	ld.global.u32 	%r259, [%rd6+172];
	xor.b32  	%r327, %r327, %r259;
	ld.global.u32 	%r260, [%rd6+176];
	xor.b32  	%r326, %r326, %r260;
$L__BB0_24:
	and.b32  	%r262, %r196, 512;
	setp.eq.s32 	%p13, %r262, 0;
	@%p13 bra 	$L__BB0_26;
	ld.global.u32 	%r263, [%rd6+180];
	xor.b32  	%r330, %r330, %r263;
	ld.global.u32 	%r264, [%rd6+184];
	xor.b32  	%r329, %r329, %r264;
	ld.global.u32 	%r265, [%rd6+188];
	xor.b32  	%r328, %r328, %r265;
	ld.global.u32 	%r266, [%rd6+192];
	xor.b32  	%r327, %r327, %r266;
	ld.global.u32 	%r267, [%rd6+196];
	xor.b32  	%r326, %r326, %r267;
$L__BB0_26:
	and.b32  	%r269, %r196, 1024;
	setp.eq.s32 	%p14, %r269, 0;
	@%p14 bra 	$L__BB0_28;
	ld.global.u32 	%r270, [%rd6+200];
	xor.b32  	%r330, %r330, %r270;
	ld.global.u32 	%r271, [%rd6+204];
	xor.b32  	%r329, %r329, %r271;
	ld.global.u32 	%r272, [%rd6+208];
	xor.b32  	%r328, %r328, %r272;
	ld.global.u32 	%r273, [%rd6+212];
	xor.b32  	%r327, %r327, %r273;
	ld.global.u32 	%r274, [%rd6+216];
	xor.b32  	%r326, %r326, %r274;
$L__BB0_28:
	and.b32  	%r276, %r196, 2048;
	setp.eq.s32 	%p15, %r276, 0;
	@%p15 bra 	$L__BB0_30;
	ld.global.u32 	%r277, [%rd6+220];
	xor.b32  	%r330, %r330, %r277;
	ld.global.u32 	%r278, [%rd6+224];
	xor.b32  	%r329, %r329, %r278;
	ld.global.u32 	%r279, [%rd6+228];
	xor.b32  	%r328, %r328, %r279;
	ld.global.u32 	%r280, [%rd6+232];
	xor.b32  	%r327, %r327, %r280;
	ld.global.u32 	%r281, [%rd6+236];
	xor.b32  	%r326, %r326, %r281;
$L__BB0_30:
	and.b32  	%r283, %r196, 4096;
	setp.eq.s32 	%p16, %r283, 0;
	@%p16 bra 	$L__BB0_32;
	ld.global.u32 	%r284, [%rd6+240];
	xor.b32  	%r330, %r330, %r284;
	ld.global.u32 	%r285, [%rd6+244];
	xor.b32  	%r329, %r329, %r285;
	ld.global.u32 	%r286, [%rd6+248];
	xor.b32  	%r328, %r328, %r286;
	ld.global.u32 	%r287, [%rd6+252];
	xor.b32  	%r327, %r327, %r287;
	ld.global.u32 	%r288, [%rd6+256];
	xor.b32  	%r326, %r326, %r288;
$L__BB0_32:
	and.b32  	%r290, %r196, 8192;
	setp.eq.s32 	%p17, %r290, 0;
	@%p17 bra 	$L__BB0_34;
	ld.global.u32 	%r291, [%rd6+260];
	xor.b32  	%r330, %r330, %r291;
	ld.global.u32 	%r292, [%rd6+264];
	xor.b32  	%r329, %r329, %r292;
	ld.global.u32 	%r293, [%rd6+268];
	xor.b32  	%r328, %r328, %r293;
	ld.global.u32 	%r294, [%rd6+272];
	xor.b32  	%r327, %r327, %r294;
	ld.global.u32 	%r295, [%rd6+276];
	xor.b32  	%r326, %r326, %r295;
$L__BB0_34:
	and.b32  	%r297, %r196, 16384;
	setp.eq.s32 	%p18, %r297, 0;
	@%p18 bra 	$L__BB0_36;
	ld.global.u32 	%r298, [%rd6+280];
	xor.b32  	%r330, %r330, %r298;
	ld.global.u32 	%r299, [%rd6+284];
	xor.b32  	%r329, %r329, %r299;
	ld.global.u32 	%r300, [%rd6+288];
	xor.b32  	%r328, %r328, %r300;
	ld.global.u32 	%r301, [%rd6+292];
	xor.b32  	%r327, %r327, %r301;
	ld.global.u32 	%r302, [%rd6+296];
	xor.b32  	%r326, %r326, %r302;
$L__BB0_36:
	and.b32  	%r304, %r196, 32768;
	setp.eq.s32 	%p19, %r304, 0;
	@%p19 bra 	$L__BB0_38;
	ld.global.u32 	%r305, [%rd6+300];
	xor.b32  	%r330, %r330, %r305;
	ld.global.u32 	%r306, [%rd6+304];
	xor.b32  	%r329, %r329, %r306;
	ld.global.u32 	%r307, [%rd6+308];
	xor.b32  	%r328, %r328, %r307;
	ld.global.u32 	%r308, [%rd6+312];
	xor.b32  	%r327, %r327, %r308;
	ld.global.u32 	%r309, [%rd6+316];
	xor.b32  	%r326, %r326, %r309;
$L__BB0_38:
	add.s32 	%r325, %r325, 16;
	setp.ne.s32 	%p20, %r325, 32;
	@%p20 bra 	$L__BB0_6;
	mad.lo.s32 	%r310, %r319, -31, %r11;
	add.s32 	%r319, %r310, 1;
	setp.ne.s32 	%p21, %r319, 5;
	@%p21 bra 	$L__BB0_5;
	st.global.u32 	[%rd2+4], %r330;
	st.global.u32 	[%rd2+8], %r329;
	st.global.u32 	[%rd2+12], %r328;
	st.global.u32 	[%rd2+16], %r327;
	st.global.u32 	[%rd2+20], %r326;
	add.s32 	%r313, %r313, 1;
	setp.lt.u32 	%p22, %r313, %r2;
	@%p22 bra 	$L__BB0_4;
$L__BB0_41:
	shr.u64 	%rd7, %rd17, 2;
	add.s32 	%r312, %r312, 1;
	setp.gt.u64 	%p23, %rd17, 3;
	mov.u64 	%rd17, %rd7;
	@%p23 bra 	$L__BB0_2;
$L__BB0_42:
	mov.b32 	%r311, 0;
	st.global.v2.u32 	[%rd2+24], {%r311, %r311};
	st.global.u32 	[%rd2+32], %r311;
	mov.b64 	%rd16, 0;
	st.global.u64 	[%rd2+40], %rd16;
	ret;

}
	// .globl	_Z13compute_pixelPhP17curandStateXORWOWf
.visible .entry _Z13compute_pixelPhP17curandStateXORWOWf(
	.param .u64 .ptr .align 1 _Z13compute_pixelPhP17curandStateXORWOWf_param_0,
	.param .u64 .ptr .align 1 _Z13compute_pixelPhP17curandStateXORWOWf_param_1,
	.param .f32 _Z13compute_pixelPhP17curandStateXORWOWf_param_2
)
{
	.local .align 4 .b8 	__local_depot1[28];
	.reg .b64 	%SP;
	.reg .b64 	%SPL;
	.reg .pred 	%p<233>;
	.reg .b32 	%r<1057>;
	.reg .b32 	%f<1036>;
	.reg .b64 	%rd<405>;
	.reg .b64 	%fd<100>;

	mov.u64 	%SPL, __local_depot1;
	ld.param.u64 	%rd66, [_Z13compute_pixelPhP17curandStateXORWOWf_param_1];
	ld.param.f32 	%f178, [_Z13compute_pixelPhP17curandStateXORWOWf_param_2];
	cvta.to.global.u64 	%rd67, %rd66;
	add.u64 	%rd1, %SPL, 0;
	add.u64 	%rd2, %SPL, 0;
	add.u64 	%rd3, %SPL, 0;
	add.u64 	%rd4, %SPL, 0;
	add.u64 	%rd5, %SPL, 0;
	add.u64 	%rd6, %SPL, 0;
	add.u64 	%rd7, %SPL, 0;
	add.u64 	%rd8, %SPL, 0;
	add.u64 	%rd9, %SPL, 0;
	add.u64 	%rd10, %SPL, 0;
	add.u64 	%rd11, %SPL, 0;
	add.u64 	%rd12, %SPL, 0;
	add.u64 	%rd13, %SPL, 0;
	add.u64 	%rd14, %SPL, 0;
	add.u64 	%rd15, %SPL, 0;
	add.u64 	%rd16, %SPL, 0;
	add.u64 	%rd17, %SPL, 0;
	add.u64 	%rd18, %SPL, 0;
	add.u64 	%rd19, %SPL, 0;
	add.u64 	%rd20, %SPL, 0;
	mov.u32 	%r245, %ctaid.x;
	mov.u32 	%r246, %ntid.x;
	mov.u32 	%r247, %tid.x;
	mad.lo.s32 	%r248, %r245, %r246, %r247;
	mul.hi.s32 	%r249, %r248, -2004318071;
	add.s32 	%r250, %r249, %r248;
	shr.u32 	%r251, %r250, 31;
	shr.s32 	%r252, %r250, 10;
	add.s32 	%r253, %r252, %r251;
	mul.lo.s32 	%r254, %r253, 1920;
	sub.s32 	%r255, %r248, %r254;
	mov.f32 	%f179, 0f3A83126F;
	mul.rn.f32 	%f180, %f179, %f179;
	add.f32 	%f181, %f180, 0f00000000;
	fma.rn.f32 	%f182, %f180, 0f37CBAC00, 0fBAB607ED;
	fma.rn.f32 	%f183, %f182, %f180, 0f3D2AAABB;
	fma.rn.f32 	%f184, %f183, %f180, 0fBEFFFFFF;
	fma.rn.f32 	%f1, %f184, %f181, 0f3F800000;
	fma.rn.f32 	%f185, %f180, 0f3A83126F, 0f00000000;
	fma.rn.f32 	%f186, %f180, 0fB94D4153, 0f3C0885E4;
	fma.rn.f32 	%f187, %f186, %f180, 0fBE2AAAA8;
	fma.rn.f32 	%f2, %f187, %f185, 0f3A83126F;
	cvt.rn.f32.s32 	%f3, %r255;
	mul.wide.s32 	%rd88, %r248, 48;
	add.s64 	%rd89, %rd67, %rd88;
	cvt.rn.f32.s32 	%f4, %r253;
	cvt.f64.f32 	%fd7, %f178;
	div.rn.f64 	%fd1, %fd7, 0d4022000000000000;
	abs.f64 	%fd8, %fd1;
	setp.eq.f64 	%p2, %fd8, 0d7FF0000000000000;
	mul.f64 	%fd9, %fd1, 0d3FE45F306DC9C883;
	cvt.rni.s32.f64 	%r256, %fd9;
	cvt.rn.f64.s32 	%fd10, %r256;
	fma.rn.f64 	%fd11, %fd10, 0dBFF921FB54442D18, %fd1;
	fma.rn.f64 	%fd12, %fd10, 0dBC91A62633145C00, %fd11;
	fma.rn.f64 	%fd13, %fd10, 0dB97B839A252049C0, %fd12;
	setp.ltu.f64 	%p3, %fd8, 0d41E0000000000000;
	mov.f64 	%fd14, 0d0000000000000000;
	mul.rn.f64 	%fd15, %fd1, %fd14;
	ld.global.v2.u32 	{%r963, %r968}, [%rd89];
	ld.global.v2.u32 	{%r967, %r966}, [%rd89+8];
	ld.global.v2.u32 	{%r965, %r964}, [%rd89+16];
	or.pred  	%p1, %p2, %p3;
	selp.f64 	%fd2, %fd15, %fd13, %p2;
	selp.b32 	%r7, 0, %r256, %p2;
	mov.f32 	%f990, 0f00000000;
	mov.b32 	%r969, 0;
	ld.const.f32 	%f188, [CAM_POS];
	ld.const.f32 	%f192, [CAM_POS+4];
	ld.const.f32 	%f194, [CAM_POS+8];
	ld.const.f32 	%f209, [SCREEN_BOTTOM_RIGHT];
	ld.const.f32 	%f210, [SCREEN_TOP_LEFT];
	sub.f32 	%f211, %f209, %f210;
	ld.const.f32 	%f213, [SCREEN_BOTTOM_RIGHT+4];
	ld.const.f32 	%f214, [SCREEN_TOP_LEFT+4];
	sub.f32 	%f215, %f213, %f214;
	mov.f32 	%f991, %f990;
	mov.f32 	%f992, %f990;
$L__BB1_1:
	mov.u32 	%r13, %r968;
	mov.u32 	%r12, %r967;
	mov.u32 	%r968, %r966;
	mov.u32 	%r967, %r965;
	mov.u32 	%r966, %r964;
	ld.param.u64 	%rd382, [_Z13compute_pixelPhP17curandStateXORWOWf_param_1];
	mul.f32 	%f189, %f2, %f188;
	mov.f32 	%f190, 0f00000000;
	sub.f32 	%f191, %f190, %f189;
	fma.rn.f32 	%f193, %f192, 0f00000000, %f191;
	fma.rn.f32 	%f993, %f1, %f194, %f193;
	fma.rn.f32 	%f195, %f1, %f188, 0f00000000;
	fma.rn.f32 	%f196, %f192, 0f00000000, %f195;
	fma.rn.f32 	%f995, %f2, %f194, %f196;
	fma.rn.f32 	%f197, %f188, 0f00000000, 0f00000000;
	add.f32 	%f198, %f197, %f192;
	fma.rn.f32 	%f994, %f194, 0f00000000, %f198;
	shr.u32 	%r258, %r13, 2;
	xor.b32  	%r259, %r258, %r13;
	shl.b32 	%r260, %r966, 4;
	shl.b32 	%r261, %r259, 1;
	xor.b32  	%r262, %r261, %r260;
	xor.b32  	%r263, %r262, %r259;
	xor.b32  	%r965, %r263, %r966;
	add.s32 	%r264, %r963, %r965;
	add.s32 	%r265, %r264, 362437;
	cvt.rn.f32.u32 	%f199, %r265;
	fma.rn.f32 	%f200, %f199, 0f2F800000, 0f2F000000;
	add.f32 	%f201, %f200, 0fBF000000;
	add.f32 	%f202, %f201, %f3;
	div.rn.f32 	%f203, %f202, 0f44F00000;
	shr.u32 	%r266, %r12, 2;
	xor.b32  	%r267, %r266, %r12;
	cvta.to.global.u64 	%rd90, %rd382;
	mov.u32 	%r268, %ctaid.x;
	mov.u32 	%r269, %ntid.x;
	mov.u32 	%r270, %tid.x;
	mad.lo.s32 	%r271, %r268, %r269, %r270;
	mul.wide.s32 	%rd91, %r271, 48;
	add.s64 	%rd92, %rd90, %rd91;
	st.global.v2.u32 	[%rd92+8], {%r967, %r966};
	shl.b32 	%r272, %r965, 4;
	shl.b32 	%r273, %r267, 1;
	xor.b32  	%r274, %r273, %r272;
	xor.b32  	%r275, %r274, %r267;
	xor.b32  	%r964, %r275, %r965;
	st.global.v2.u32 	[%rd92+16], {%r965, %r964};
	add.s32 	%r963, %r963, 724874;
	st.global.v2.u32 	[%rd92], {%r963, %r968};
	add.s32 	%r276, %r964, %r963;
	cvt.rn.f32.u32 	%f204, %r276;
	fma.rn.f32 	%f205, %f204, 0f2F800000, 0f2F000000;
	add.f32 	%f206, %f205, 0fBF000000;
	add.f32 	%f207, %f206, %f4;
	div.rn.f32 	%f208, %f207, 0f44870000;
	fma.rn.f32 	%f212, %f203, %f211, %f210;
	fma.rn.f32 	%f216, %f215, %f208, %f214;
	mul.f32 	%f217, %f216, %f216;
	fma.rn.f32 	%f218, %f212, %f212, %f217;
	add.f32 	%f219, %f218, 0f3F800000;
	sqrt.rn.f32 	%f220, %f219;
	div.rn.f32 	%f221, %f212, %f220;
	div.rn.f32 	%f222, %f216, %f220;
	mov.f32 	%f223, 0fBF800000;
	div.rn.f32 	%f224, %f223, %f220;
	fma.rn.f32 	%f225, %f1, %f221, 0f00000000;
	fma.rn.f32 	%f226, %f222, 0f00000000, %f225;
	fma.rn.f32 	%f11, %f2, %f224, %f226;
	fma.rn.f32 	%f227, %f221, 0f00000000, 0f00000000;
	add.f32 	%f228, %f227, %f222;
	fma.rn.f32 	%f12, %f224, 0f00000000, %f228;
	mul.f32 	%f229, %f2, %f221;
	sub.f32 	%f230, %f190, %f229;
	fma.rn.f32 	%f231, %f222, 0f00000000, %f230;
	fma.rn.f32 	%f13, %f1, %f224, %f231;
	mov.b32 	%r970, 0;
$L__BB1_2:
	mov.f64 	%fd98, %fd2;
	mov.u32 	%r971, %r7;
	@%p1 bra 	$L__BB1_4;
	{ // callseq 0, 0
	.param .b64 param0;
	st.param.f64 	[param0], %fd1;
	.param .align 16 .b8 retval0[16];
	call.uni (retval0), 
	__internal_trig_reduction_slowpathd, 
	(
	param0
	);
	ld.param.f64 	%fd98, [retval0];
	ld.param.b32 	%r971, [retval0+8];
	} // callseq 0
$L__BB1_4:
	shl.b32 	%r279, %r971, 6;
	cvt.u64.u32 	%rd93, %r279;
	and.b64  	%rd94, %rd93, 64;
	mov.u64 	%rd95, __cudart_sin_cos_coeffs;
	add.s64 	%rd96, %rd95, %rd94;
	mul.rn.f64 	%fd17, %fd98, %fd98;
	and.b32  	%r280, %r971, 1;
	setp.eq.b32 	%p4, %r280, 1;
	selp.f64 	%fd18, 0dBDA8FF8320FD8164, 0d3DE5DB65F9785EBA, %p4;
	ld.global.nc.v2.f64 	{%fd19, %fd20}, [%rd96];
	fma.rn.f64 	%fd21, %fd18, %fd17, %fd19;
	fma.rn.f64 	%fd22, %fd21, %fd17, %fd20;
	ld.global.nc.v2.f64 	{%fd23, %fd24}, [%rd96+16];
	fma.rn.f64 	%fd25, %fd22, %fd17, %fd23;
	fma.rn.f64 	%fd26, %fd25, %fd17, %fd24;
	ld.global.nc.v2.f64 	{%fd27, %fd28}, [%rd96+32];
	fma.rn.f64 	%fd29, %fd26, %fd17, %fd27;
	fma.rn.f64 	%fd30, %fd29, %fd17, %fd28;
	fma.rn.f64 	%fd31, %fd30, %fd98, %fd98;
	fma.rn.f64 	%fd32, %fd30, %fd17, 0d3FF0000000000000;
	selp.f64 	%fd33, %fd32, %fd31, %p4;
	and.b32  	%r281, %r971, 2;
	setp.eq.s32 	%p5, %r281, 0;
	mov.f64 	%fd34, 0d0000000000000000;
	sub.f64 	%fd35, %fd34, %fd33;
	selp.f64 	%fd36, %fd33, %fd35, %p5;
	cvt.rn.f32.f64 	%f17, %fd36;
	mov.f32 	%f1013, 0f3F800000;
	mov.b32 	%r972, 0;
	mov.f32 	%f997, %f995;
	mov.f32 	%f998, %f994;
	mov.f32 	%f999, %f993;
	mov.f32 	%f1000, %f17;
$L__BB1_5:
	mul.f32 	%f233, %f997, %f997;
	fma.rn.f32 	%f234, %f998, %f998, %f233;
	fma.rn.f32 	%f235, %f999, %f999, %f234;
	fma.rn.f32 	%f236, %f1000, %f1000, %f235;
	sqrt.rn.f32 	%f23, %f236;
	setp.gt.f32 	%p6, %f23, 0f42C80000;
	@%p6 bra 	$L__BB1_99;
	div.rn.f32 	%f24, %f999, %f23;
	div.rn.f32 	%f25, %f998, %f997;
	mul.f32 	%f238, %f997, %f997;
	fma.rn.f32 	%f239, %f998, %f998, %f238;
	sqrt.rn.f32 	%f240, %f239;
	div.rn.f32 	%f26, %f240, %f1000;
	abs.f32 	%f241, %f23;
	setp.lt.f32 	%p7, %f241, 0f00800000;
	mul.f32 	%f242, %f241, 0f4B800000;
	selp.f32 	%f243, %f242, %f241, %p7;
	selp.f32 	%f244, 0fC1C00000, 0f00000000, %p7;
	mov.b32 	%r282, %f243;
	add.s32 	%r283, %r282, -1060439283;
	and.b32  	%r284, %r283, -8388608;
	sub.s32 	%r285, %r282, %r284;
	mov.b32 	%f245, %r285;
	cvt.rn.f32.s32 	%f246, %r284;
	fma.rn.f32 	%f247, %f246, 0f34000000, %f244;
	add.f32 	%f248, %f245, 0fBF800000;
	add.f32 	%f249, %f245, 0f3F800000;
	rcp.approx.ftz.f32 	%f250, %f249;
	add.f32 	%f251, %f248, %f248;
	mul.f32 	%f252, %f251, %f250;
	mul.f32 	%f253, %f252, %f252;
	sub.f32 	%f254, %f248, %f252;
	add.f32 	%f255, %f254, %f254;
	neg.f32 	%f256, %f252;
	fma.rn.f32 	%f257, %f256, %f248, %f255;
	mul.rn.f32 	%f258, %f250, %f257;
	fma.rn.f32 	%f259, %f253, 0f3A2C32E4, 0f3B52E7DB;
	fma.rn.f32 	%f260, %f259, %f253, 0f3C93BB73;
	fma.rn.f32 	%f261, %f260, %f253, 0f3DF6384F;
	mul.rn.f32 	%f262, %f261, %f253;
	fma.rn.f32 	%f263, %f252, 0f3FB8AA3B, %f247;
	sub.f32 	%f264, %f247, %f263;
	fma.rn.f32 	%f265, %f252, 0f3FB8AA3B, %f264;
	fma.rn.f32 	%f266, %f258, 0f3FB8AA3B, %f265;
	fma.rn.f32 	%f267, %f252, 0f32A55E34, %f266;
	mul.f32 	%f268, %f262, 0f40400000;
	fma.rn.f32 	%f269, %f268, %f258, %f267;
	fma.rn.f32 	%f270, %f262, %f252, %f269;
	add.rn.f32 	%f27, %f263, %f270;
	neg.f32 	%f271, %f263;
	add.rn.f32 	%f272, %f27, %f271;
	neg.f32 	%f273, %f272;
	add.rn.f32 	%f28, %f270, %f273;
	mov.f32 	%f274, 0f40E00000;
	mul.rn.f32 	%f275, %f27, %f274;
	neg.f32 	%f276, %f275;
	fma.rn.f32 	%f277, %f27, 0f40E00000, %f276;
	fma.rn.f32 	%f278, %f28, 0f40E00000, %f277;
	cvt.rni.f32.f32 	%f279, %f275;
	sub.f32 	%f280, %f275, %f279;
	add.f32 	%f281, %f280, %f278;
	fma.rn.f32 	%f282, %f281, 0f391FCB8E, 0f3AAF85ED;
	fma.rn.f32 	%f283, %f282, %f281, 0f3C1D9856;
	fma.rn.f32 	%f284, %f283, %f281, 0f3D6357BB;
	fma.rn.f32 	%f285, %f284, %f281, 0f3E75FDEC;
	fma.rn.f32 	%f286, %f285, %f281, 0f3F317218;
	fma.rn.f32 	%f287, %f286, %f281, 0f3F800000;
	cvt.rzi.s32.f32 	%r286, %f279;
	setp.gt.f32 	%p8, %f279, 0f00000000;
	selp.b32 	%r287, 0, -2097152000, %p8;
	add.s32 	%r288, %r287, 2130706432;
	mov.b32 	%f288, %r288;
	mul.f32 	%f289, %f287, %f288;
	shl.b32 	%r289, %r286, 23;
	sub.s32 	%r290, %r289, %r287;
	mov.b32 	%f290, %r290;
	mul.f32 	%f291, %f289, %f290;
	abs.f32 	%f292, %f275;
	setp.gt.f32 	%p9, %f292, 0f43180000;
	setp.lt.f32 	%p10, %f275, 0f00000000;
	selp.f32 	%f293, 0f00000000, 0f7F800000, %p10;
	selp.f32 	%f29, %f293, %f291, %p9;
	setp.eq.f32 	%p11, %f23, 0f3F800000;
	mov.f32 	%f1001, 0f3F800000;
	@%p11 bra 	$L__BB1_13;
	abs.f32 	%f294, %f23;
	setp.num.f32 	%p12, %f294, %f294;
	@%p12 bra 	$L__BB1_9;
	mov.f32 	%f297, 0f40E00000;
	add.rn.f32 	%f1001, %f23, %f297;
	bra.uni 	$L__BB1_13;
$L__BB1_9:
	setp.neu.f32 	%p13, %f23, 0f00000000;
	abs.f32 	%f295, %f23;
	setp.neu.f32 	%p14, %f295, 0f7F800000;
	and.pred  	%p15, %p13, %p14;
	@%p15 bra 	$L__BB1_11;
	add.f32 	%f1001, %f23, %f23;
	bra.uni 	$L__BB1_13;
$L__BB1_11:
	setp.geu.f32 	%p16, %f23, 0f00000000;
	mov.f32 	%f1001, %f29;
	@%p16 bra 	$L__BB1_13;
	neg.f32 	%f1001, %f29;
$L__BB1_13:
	mul.f32 	%f299, %f1001, 0f41000000;
	fma.rn.f32 	%f1013, %f1013, %f299, 0f3F800000;
	mov.f32 	%f300, 0f41000000;
	mul.rn.f32 	%f301, %f27, %f300;
	neg.f32 	%f302, %f301;
	fma.rn.f32 	%f303, %f27, 0f41000000, %f302;
	fma.rn.f32 	%f304, %f28, 0f41000000, %f303;
	cvt.rni.f32.f32 	%f305, %f301;
	sub.f32 	%f306, %f301, %f305;
	add.f32 	%f307, %f306, %f304;
	fma.rn.f32 	%f308, %f307, 0f391FCB8E, 0f3AAF85ED;
	fma.rn.f32 	%f309, %f308, %f307, 0f3C1D9856;
	fma.rn.f32 	%f310, %f309, %f307, 0f3D6357BB;
	fma.rn.f32 	%f311, %f310, %f307, 0f3E75FDEC;
	fma.rn.f32 	%f312, %f311, %f307, 0f3F317218;
	fma.rn.f32 	%f313, %f312, %f307, 0f3F800000;
	cvt.rzi.s32.f32 	%r291, %f305;
	setp.gt.f32 	%p18, %f305, 0f00000000;
	selp.b32 	%r292, 0, -2097152000, %p18;
	add.s32 	%r293, %r292, 2130706432;
	mov.b32 	%f314, %r293;
	mul.f32 	%f315, %f313, %f314;
	shl.b32 	%r294, %r291, 23;
	sub.s32 	%r295, %r294, %r292;
	mov.b32 	%f316, %r295;
	mul.f32 	%f317, %f315, %f316;
	abs.f32 	%f318, %f301;
	setp.gt.f32 	%p19, %f318, 0f43180000;
	setp.lt.f32 	%p20, %f301, 0f00000000;
	selp.f32 	%f319, 0f00000000, 0f7F800000, %p20;
	selp.f32 	%f35, %f319, %f317, %p19;
	mov.f32 	%f1002, 0f3F800000;
	@%p11 bra 	$L__BB1_18;
	abs.f32 	%f320, %f23;
	setp.num.f32 	%p21, %f320, %f320;
	@%p21 bra 	$L__BB1_16;
	mov.f32 	%f324, 0f41000000;
	add.rn.f32 	%f1002, %f23, %f324;
	bra.uni 	$L__BB1_18;
$L__BB1_16:
	setp.neu.f32 	%p22, %f23, 0f00000000;
	setp.neu.f32 	%p23, %f320, 0f7F800000;
	and.pred  	%p24, %p22, %p23;
	mov.f32 	%f1002, %f35;
	@%p24 bra 	$L__BB1_18;
	add.f32 	%f323, %f23, %f23;
	mov.b32 	%r296, %f323;
	and.b32  	%r297, %r296, 2147483647;
	mov.b32 	%f1002, %r297;
$L__BB1_18:
	abs.f32 	%f325, %f24;
	fma.rn.f32 	%f326, %f325, 0fBF000000, 0f3F000000;
	rsqrt.approx.ftz.f32 	%f327, %f326;
	mul.f32 	%f328, %f326, %f327;
	setp.gt.f32 	%p25, %f325, 0f3F0F5C29;
	setp.eq.f32 	%p26, %f325, 0f3F800000;
	mul.f32 	%f329, %f327, 0fBF000000;
	fma.rn.f32 	%f330, %f328, %f329, 0f3F000000;
	fma.rn.f32 	%f331, %f328, %f330, %f328;
	selp.f32 	%f332, 0f00000000, %f331, %p26;
	selp.f32 	%f333, %f332, %f325, %p25;
	copysign.f32 	%f334, %f24, %f333;
	mul.f32 	%f335, %f334, %f334;
	fma.rn.f32 	%f336, %f335, 0f3D10ECEF, 0f3C8B1ABB;
	fma.rn.f32 	%f337, %f336, %f335, 0f3CFC028C;
	fma.rn.f32 	%f338, %f337, %f335, 0f3D372139;
	fma.rn.f32 	%f339, %f338, %f335, 0f3D9993DB;
	fma.rn.f32 	%f340, %f339, %f335, 0f3E2AAAC6;
	mul.f32 	%f341, %f335, %f340;
	fma.rn.f32 	%f342, %f341, %f334, %f334;
	setp.gt.f32 	%p27, %f24, 0f3F0F5C29;
	neg.f32 	%f343, %f342;
	selp.f32 	%f344, %f342, %f343, %p25;
	fma.rn.f32 	%f345, 0f3F6EE581, 0f3FD774EB, %f344;
	selp.f32 	%f346, %f342, %f345, %p27;
	abs.f32 	%f347, %f25;
	setp.gt.f32 	%p28, %f347, 0f3F800000;
	rcp.approx.ftz.f32 	%f348, %f347;
	selp.f32 	%f349, %f348, %f347, %p28;
	mul.f32 	%f350, %f349, %f349;
	fma.rn.f32 	%f351, %f350, 0f3B2090AA, 0fBC6BE14F;
	fma.rn.f32 	%f352, %f351, %f350, 0f3D23397E;
	fma.rn.f32 	%f353, %f352, %f350, 0fBD948A7A;
	fma.rn.f32 	%f354, %f353, %f350, 0f3DD76B21;
	fma.rn.f32 	%f355, %f354, %f350, 0fBE111E88;
	fma.rn.f32 	%f356, %f355, %f350, 0f3E4CAF60;
	fma.rn.f32 	%f357, %f356, %f350, 0fBEAAAA27;
	mul.f32 	%f358, %f350, %f357;
	fma.rn.f32 	%f359, %f358, %f349, %f349;
	neg.f32 	%f360, %f359;
	fma.rn.f32 	%f361, 0f3F6EE581, 0f3FD774EB, %f360;
	selp.f32 	%f362, %f361, %f359, %p28;
	abs.f32 	%f363, %f26;
	setp.gt.f32 	%p29, %f363, 0f3F800000;
	rcp.approx.ftz.f32 	%f364, %f363;
	selp.f32 	%f365, %f364, %f363, %p29;
	mul.f32 	%f366, %f365, %f365;
	fma.rn.f32 	%f367, %f366, 0f3B2090AA, 0fBC6BE14F;
	fma.rn.f32 	%f368, %f367, %f366, 0f3D23397E;
	fma.rn.f32 	%f369, %f368, %f366, 0fBD948A7A;
	fma.rn.f32 	%f370, %f369, %f366, 0f3DD76B21;
	fma.rn.f32 	%f371, %f370, %f366, 0fBE111E88;
	fma.rn.f32 	%f372, %f371, %f366, 0f3E4CAF60;
	fma.rn.f32 	%f373, %f372, %f366, 0fBEAAAA27;
	mul.f32 	%f374, %f366, %f373;
	fma.rn.f32 	%f375, %f374, %f365, %f365;
	neg.f32 	%f376, %f375;
	fma.rn.f32 	%f377, 0f3F6EE581, 0f3FD774EB, %f376;
	selp.f32 	%f378, %f377, %f375, %p29;
	add.f32 	%f379, %f346, %f346;
	selp.f32 	%f380, %f379, %f346, %p25;
	mul.f32 	%f39, %f380, 0f41000000;
	copysign.f32 	%f381, %f25, %f362;
	setp.num.f32 	%p30, %f347, %f347;
	selp.f32 	%f382, %f381, %f362, %p30;
	mul.f32 	%f40, %f382, 0f41000000;
	copysign.f32 	%f383, %f26, %f378;
	setp.num.f32 	%p31, %f363, %f363;
	selp.f32 	%f384, %f383, %f378, %p31;
	mul.f32 	%f41, %f384, 0f41000000;
	mul.f32 	%f385, %f41, 0f3F22F983;
	cvt.rni.s32.f32 	%r1008, %f385;
	cvt.rn.f32.s32 	%f386, %r1008;
	fma.rn.f32 	%f387, %f386, 0fBFC90FDA, %f41;
	fma.rn.f32 	%f388, %f386, 0fB3A22168, %f387;
	fma.rn.f32 	%f1011, %f386, 0fA7C234C5, %f388;
	abs.f32 	%f389, %f41;
	setp.ltu.f32 	%p32, %f389, 0f47CE4780;
	mov.u32 	%r976, %r1008;
	mov.f32 	%f1003, %f1011;
	@%p32 bra 	$L__BB1_26;
	abs.f32 	%f390, %f41;
	setp.neu.f32 	%p33, %f390, 0f7F800000;
	@%p33 bra 	$L__BB1_21;
	mov.f32 	%f393, 0f00000000;
	mul.rn.f32 	%f1003, %f41, %f393;
	mov.b32 	%r976, 0;
	bra.uni 	$L__BB1_26;
$L__BB1_21:
	mov.b64 	%rd385, 0;
	mov.b32 	%r973, 0;
	mov.u64 	%rd383, __cudart_i2opi_f;
	mov.u64 	%rd384, %rd20;
$L__BB1_22:
	.pragma "nounroll";
	ld.global.nc.u32 	%r299, [%rd383];
	mov.b32 	%r300, %f41;
	shl.b32 	%r301, %r300, 8;
	or.b32  	%r302, %r301, -2147483648;
	mad.wide.u32 	%rd99, %r299, %r302, %rd385;
	shr.u64 	%rd385, %rd99, 32;
	st.local.u32 	[%rd384], %rd99;
	add.s32 	%r973, %r973, 1;
	add.s64 	%rd384, %rd384, 4;
	add.s64 	%rd383, %rd383, 4;
	setp.ne.s32 	%p34, %r973, 6;
	@%p34 bra 	$L__BB1_22;
	mov.b32 	%r303, %f41;
	shr.u32 	%r304, %r303, 23;
	st.local.u32 	[%rd20+24], %rd385;
	and.b32  	%r305, %r304, 31;
	and.b32  	%r306, %r304, 224;
	add.s32 	%r307, %r306, -128;
	shr.u32 	%r308, %r307, 5;
	mul.wide.u32 	%rd100, %r308, 4;
	sub.s64 	%rd101, %rd20, %rd100;
	ld.local.u32 	%r974, [%rd101+24];
	ld.local.u32 	%r975, [%rd101+20];
	setp.eq.s32 	%p35, %r305, 0;
	@%p35 bra 	$L__BB1_25;
	mov.b32 	%r309, %f41;
	shr.u32 	%r310, %r309, 23;
	and.b32  	%r311, %r310, 31;
	shf.l.wrap.b32 	%r974, %r975, %r974, %r311;
	and.b32  	%r312, %r310, 224;
	add.s32 	%r313, %r312, -128;
	shr.u32 	%r314, %r313, 5;
	mul.wide.u32 	%rd102, %r314, 4;
	sub.s64 	%rd103, %rd20, %rd102;
	ld.local.u32 	%r315, [%rd103+16];
	shf.l.wrap.b32 	%r975, %r315, %r975, %r311;
$L__BB1_25:
	shr.u32 	%r316, %r974, 30;
	shf.l.wrap.b32 	%r317, %r975, %r974, 2;
	shl.b32 	%r318, %r975, 2;
	shr.u32 	%r319, %r317, 31;
	add.s32 	%r320, %r319, %r316;
	neg.s32 	%r321, %r320;
	mov.b32 	%r322, %f41;
	setp.lt.s32 	%p36, %r322, 0;
	selp.b32 	%r976, %r321, %r320, %p36;
	xor.b32  	%r323, %r317, %r322;
	shr.s32 	%r324, %r317, 31;
	xor.b32  	%r325, %r324, %r317;
	xor.b32  	%r326, %r324, %r318;
	cvt.u64.u32 	%rd104, %r325;
	shl.b64 	%rd105, %rd104, 32;
	cvt.u64.u32 	%rd106, %r326;
	or.b64  	%rd107, %rd105, %rd106;
	cvt.rn.f64.s64 	%fd37, %rd107;
	mul.f64 	%fd38, %fd37, 0d3BF921FB54442D19;
	cvt.rn.f32.f64 	%f391, %fd38;
	neg.f32 	%f392, %f391;
	setp.lt.s32 	%p37, %r323, 0;
	selp.f32 	%f1003, %f392, %f391, %p37;
$L__BB1_26:
	mul.rn.f32 	%f394, %f1003, %f1003;
	and.b32  	%r328, %r976, 1;
	setp.eq.b32 	%p38, %r328, 1;
	selp.f32 	%f395, 0f3F800000, %f1003, %p38;
	fma.rn.f32 	%f396, %f394, %f395, 0f00000000;
	fma.rn.f32 	%f397, %f394, 0f37CBAC00, 0fBAB607ED;
	selp.f32 	%f398, %f397, 0fB94D4153, %p38;
	selp.f32 	%f399, 0f3D2AAABB, 0f3C0885E4, %p38;
	fma.rn.f32 	%f400, %f398, %f394, %f399;
	selp.f32 	%f401, 0fBEFFFFFF, 0fBE2AAAA8, %p38;
	fma.rn.f32 	%f402, %f400, %f394, %f401;
	fma.rn.f32 	%f403, %f402, %f396, %f395;
	and.b32  	%r329, %r976, 2;
	setp.eq.s32 	%p39, %r329, 0;
	mov.f32 	%f404, 0f00000000;
	sub.f32 	%f405, %f404, %f403;
	selp.f32 	%f46, %f403, %f405, %p39;
	mul.f32 	%f406, %f39, 0f3F22F983;
	cvt.rni.s32.f32 	%r1012, %f406;
	cvt.rn.f32.s32 	%f407, %r1012;
	fma.rn.f32 	%f408, %f407, 0fBFC90FDA, %f39;
	fma.rn.f32 	%f409, %f407, 0fB3A22168, %f408;
	fma.rn.f32 	%f1012, %f407, 0fA7C234C5, %f409;
	abs.f32 	%f410, %f39;
	setp.ltu.f32 	%p40, %f410, 0f47CE4780;
	mov.u32 	%r980, %r1012;
	mov.f32 	%f1004, %f1012;
	@%p40 bra 	$L__BB1_34;
	abs.f32 	%f411, %f39;
	setp.neu.f32 	%p41, %f411, 0f7F800000;
	@%p41 bra 	$L__BB1_29;
	mov.f32 	%f414, 0f00000000;
	mul.rn.f32 	%f1004, %f39, %f414;
	mov.b32 	%r980, 0;
	bra.uni 	$L__BB1_34;
$L__BB1_29:
	mov.b64 	%rd386, 0;
	mov.b32 	%r977, 0;
$L__BB1_30:
	.pragma "nounroll";
	mul.wide.u32 	%rd109, %r977, 4;
	mov.u64 	%rd110, __cudart_i2opi_f;
	add.s64 	%rd111, %rd110, %rd109;
	ld.global.nc.u32 	%r331, [%rd111];
	mov.b32 	%r332, %f39;
	shl.b32 	%r333, %r332, 8;
	or.b32  	%r334, %r333, -2147483648;
	mad.wide.u32 	%rd112, %r331, %r334, %rd386;
	shr.u64 	%rd386, %rd112, 32;
	add.s64 	%rd113, %rd19, %rd109;
	st.local.u32 	[%rd113], %rd112;
	add.s32 	%r977, %r977, 1;
	setp.ne.s32 	%p42, %r977, 6;
	@%p42 bra 	$L__BB1_30;
	mov.b32 	%r335, %f39;
	shr.u32 	%r336, %r335, 23;
	st.local.u32 	[%rd19+24], %rd386;
	and.b32  	%r337, %r336, 31;
	and.b32  	%r338, %r336, 224;
	add.s32 	%r339, %r338, -128;
	shr.u32 	%r340, %r339, 5;
	mul.wide.u32 	%rd114, %r340, 4;
	sub.s64 	%rd115, %rd19, %rd114;
	ld.local.u32 	%r978, [%rd115+24];
	ld.local.u32 	%r979, [%rd115+20];
	setp.eq.s32 	%p43, %r337, 0;
	@%p43 bra 	$L__BB1_33;
	mov.b32 	%r341, %f39;
	shr.u32 	%r342, %r341, 23;
	and.b32  	%r343, %r342, 31;
	shf.l.wrap.b32 	%r978, %r979, %r978, %r343;
	and.b32  	%r344, %r342, 224;
	add.s32 	%r345, %r344, -128;
	shr.u32 	%r346, %r345, 5;
	mul.wide.u32 	%rd116, %r346, 4;
	sub.s64 	%rd117, %rd19, %rd116;
	ld.local.u32 	%r347, [%rd117+16];
	shf.l.wrap.b32 	%r979, %r347, %r979, %r343;
$L__BB1_33:
	shr.u32 	%r348, %r978, 30;
	shf.l.wrap.b32 	%r349, %r979, %r978, 2;
	shl.b32 	%r350, %r979, 2;
	shr.u32 	%r351, %r349, 31;
	add.s32 	%r352, %r351, %r348;
	neg.s32 	%r353, %r352;
	mov.b32 	%r354, %f39;
	setp.lt.s32 	%p44, %r354, 0;
	selp.b32 	%r980, %r353, %r352, %p44;
	xor.b32  	%r355, %r349, %r354;
	shr.s32 	%r356, %r349, 31;
	xor.b32  	%r357, %r356, %r349;
	xor.b32  	%r358, %r356, %r350;
	cvt.u64.u32 	%rd118, %r357;
	shl.b64 	%rd119, %rd118, 32;
	cvt.u64.u32 	%rd120, %r358;
	or.b64  	%rd121, %rd119, %rd120;
	cvt.rn.f64.s64 	%fd39, %rd121;
	mul.f64 	%fd40, %fd39, 0d3BF921FB54442D19;
	cvt.rn.f32.f64 	%f412, %fd40;
	neg.f32 	%f413, %f412;
	setp.lt.s32 	%p45, %r355, 0;
	selp.f32 	%f1004, %f413, %f412, %p45;
$L__BB1_34:
	add.s32 	%r360, %r980, 1;
	mul.rn.f32 	%f415, %f1004, %f1004;
	and.b32  	%r361, %r980, 1;
	setp.eq.b32 	%p46, %r361, 1;
	selp.f32 	%f416, %f1004, 0f3F800000, %p46;
	fma.rn.f32 	%f417, %f415, %f416, 0f00000000;
	fma.rn.f32 	%f418, %f415, 0f37CBAC00, 0fBAB607ED;
	selp.f32 	%f419, 0fB94D4153, %f418, %p46;
	selp.f32 	%f420, 0f3C0885E4, 0f3D2AAABB, %p46;
	fma.rn.f32 	%f421, %f419, %f415, %f420;
	selp.f32 	%f422, 0fBE2AAAA8, 0fBEFFFFFF, %p46;
	fma.rn.f32 	%f423, %f421, %f415, %f422;
	fma.rn.f32 	%f424, %f423, %f417, %f416;
	and.b32  	%r362, %r360, 2;
	setp.eq.s32 	%p47, %r362, 0;
	mov.f32 	%f425, 0f00000000;
	sub.f32 	%f426, %f425, %f424;
	selp.f32 	%f427, %f424, %f426, %p47;
	mul.f32 	%f428, %f1002, %f46;
	mul.f32 	%f51, %f428, %f427;
	mul.f32 	%f429, %f40, 0f3F22F983;
	cvt.rni.s32.f32 	%r992, %f429;
	cvt.rn.f32.s32 	%f430, %r992;
	fma.rn.f32 	%f431, %f430, 0fBFC90FDA, %f40;
	fma.rn.f32 	%f432, %f430, 0fB3A22168, %f431;
	fma.rn.f32 	%f1007, %f430, 0fA7C234C5, %f432;
	abs.f32 	%f433, %f40;
	setp.ltu.f32 	%p48, %f433, 0f47CE4780;
	mov.u32 	%r984, %r992;
	mov.f32 	%f1005, %f1007;
	@%p48 bra 	$L__BB1_42;
	abs.f32 	%f434, %f40;
	setp.neu.f32 	%p49, %f434, 0f7F800000;
	@%p49 bra 	$L__BB1_37;
	mov.f32 	%f437, 0f00000000;
	mul.rn.f32 	%f1005, %f40, %f437;
	mov.b32 	%r984, 0;
	bra.uni 	$L__BB1_42;
$L__BB1_37:
	mov.b64 	%rd387, 0;
	mov.b32 	%r981, 0;
$L__BB1_38:
	.pragma "nounroll";
	mul.wide.u32 	%rd123, %r981, 4;
	mov.u64 	%rd124, __cudart_i2opi_f;
	add.s64 	%rd125, %rd124, %rd123;
	ld.global.nc.u32 	%r364, [%rd125];
	mov.b32 	%r365, %f40;
	shl.b32 	%r366, %r365, 8;
	or.b32  	%r367, %r366, -2147483648;
	mad.wide.u32 	%rd126, %r364, %r367, %rd387;
	shr.u64 	%rd387, %rd126, 32;
	add.s64 	%rd127, %rd18, %rd123;
	st.local.u32 	[%rd127], %rd126;
	add.s32 	%r981, %r981, 1;
	setp.ne.s32 	%p50, %r981, 6;
	@%p50 bra 	$L__BB1_38;
	mov.b32 	%r368, %f40;
	shr.u32 	%r369, %r368, 23;
	st.local.u32 	[%rd18+24], %rd387;
	and.b32  	%r370, %r369, 31;
	and.b32  	%r371, %r369, 224;
	add.s32 	%r372, %r371, -128;
	shr.u32 	%r373, %r372, 5;
	mul.wide.u32 	%rd128, %r373, 4;
	sub.s64 	%rd129, %rd18, %rd128;
	ld.local.u32 	%r982, [%rd129+24];
	ld.local.u32 	%r983, [%rd129+20];
	setp.eq.s32 	%p51, %r370, 0;
	@%p51 bra 	$L__BB1_41;
	mov.b32 	%r374, %f40;
	shr.u32 	%r375, %r374, 23;
	and.b32  	%r376, %r375, 31;
	shf.l.wrap.b32 	%r982, %r983, %r982, %r376;
	and.b32  	%r377, %r375, 224;
	add.s32 	%r378, %r377, -128;
	shr.u32 	%r379, %r378, 5;
	mul.wide.u32 	%rd130, %r379, 4;
	sub.s64 	%rd131, %rd18, %rd130;
	ld.local.u32 	%r380, [%rd131+16];
	shf.l.wrap.b32 	%r983, %r380, %r983, %r376;
$L__BB1_41:
	shr.u32 	%r381, %r982, 30;
	shf.l.wrap.b32 	%r382, %r983, %r982, 2;
	shl.b32 	%r383, %r983, 2;
	shr.u32 	%r384, %r382, 31;
	add.s32 	%r385, %r384, %r381;
	neg.s32 	%r386, %r385;
	mov.b32 	%r387, %f40;
	setp.lt.s32 	%p52, %r387, 0;
	selp.b32 	%r984, %r386, %r385, %p52;
	xor.b32  	%r388, %r382, %r387;
	shr.s32 	%r389, %r382, 31;
	xor.b32  	%r390, %r389, %r382;
	xor.b32  	%r391, %r389, %r383;
	cvt.u64.u32 	%rd132, %r390;
	shl.b64 	%rd133, %rd132, 32;
	cvt.u64.u32 	%rd134, %r391;
	or.b64  	%rd135, %rd133, %rd134;
	cvt.rn.f64.s64 	%fd41, %rd135;
	mul.f64 	%fd42, %fd41, 0d3BF921FB54442D19;
	cvt.rn.f32.f64 	%f435, %fd42;
	neg.f32 	%f436, %f435;
	setp.lt.s32 	%p53, %r388, 0;
	selp.f32 	%f1005, %f436, %f435, %p53;
$L__BB1_42:
	abs.f32 	%f438, %f41;
	setp.ltu.f32 	%p54, %f438, 0f47CE4780;
	add.s32 	%r393, %r984, 1;
	mul.rn.f32 	%f439, %f1005, %f1005;
	and.b32  	%r394, %r984, 1;
	setp.eq.b32 	%p55, %r394, 1;
	selp.f32 	%f440, %f1005, 0f3F800000, %p55;
	fma.rn.f32 	%f441, %f439, %f440, 0f00000000;
	fma.rn.f32 	%f442, %f439, 0f37CBAC00, 0fBAB607ED;
	selp.f32 	%f443, 0fB94D4153, %f442, %p55;
	selp.f32 	%f444, 0f3C0885E4, 0f3D2AAABB, %p55;
	fma.rn.f32 	%f445, %f443, %f439, %f444;
	selp.f32 	%f446, 0fBE2AAAA8, 0fBEFFFFFF, %p55;
	fma.rn.f32 	%f447, %f445, %f439, %f446;
	fma.rn.f32 	%f448, %f447, %f441, %f440;
	and.b32  	%r395, %r393, 2;
	setp.eq.s32 	%p56, %r395, 0;
	mov.f32 	%f449, 0f00000000;
	sub.f32 	%f450, %f449, %f448;
	selp.f32 	%f451, %f448, %f450, %p56;
	fma.rn.f32 	%f997, %f51, %f451, %f995;
	mov.u32 	%r988, %r1008;
	mov.f32 	%f1006, %f1011;
	@%p54 bra 	$L__BB1_50;
	abs.f32 	%f452, %f41;
	setp.neu.f32 	%p57, %f452, 0f7F800000;
	@%p57 bra 	$L__BB1_45;
	mov.f32 	%f455, 0f00000000;
	mul.rn.f32 	%f1006, %f41, %f455;
	mov.b32 	%r988, 0;
	bra.uni 	$L__BB1_50;
$L__BB1_45:
	mov.b64 	%rd388, 0;
	mov.b32 	%r985, 0;
$L__BB1_46:
	.pragma "nounroll";
	mul.wide.u32 	%rd137, %r985, 4;
	mov.u64 	%rd138, __cudart_i2opi_f;
	add.s64 	%rd139, %rd138, %rd137;
	ld.global.nc.u32 	%r397, [%rd139];
	mov.b32 	%r398, %f41;
	shl.b32 	%r399, %r398, 8;
	or.b32  	%r400, %r399, -2147483648;
	mad.wide.u32 	%rd140, %r397, %r400, %rd388;
	shr.u64 	%rd388, %rd140, 32;
	add.s64 	%rd141, %rd17, %rd137;
	st.local.u32 	[%rd141], %rd140;
	add.s32 	%r985, %r985, 1;
	setp.ne.s32 	%p58, %r985, 6;
	@%p58 bra 	$L__BB1_46;
	mov.b32 	%r401, %f41;
	shr.u32 	%r402, %r401, 23;
	st.local.u32 	[%rd17+24], %rd388;
	and.b32  	%r403, %r402, 31;
	and.b32  	%r404, %r402, 224;
	add.s32 	%r405, %r404, -128;
	shr.u32 	%r406, %r405, 5;
	mul.wide.u32 	%rd142, %r406, 4;
	sub.s64 	%rd143, %rd17, %rd142;
	ld.local.u32 	%r986, [%rd143+24];
	ld.local.u32 	%r987, [%rd143+20];
	setp.eq.s32 	%p59, %r403, 0;
	@%p59 bra 	$L__BB1_49;
	mov.b32 	%r407, %f41;
	shr.u32 	%r408, %r407, 23;
	and.b32  	%r409, %r408, 31;
	shf.l.wrap.b32 	%r986, %r987, %r986, %r409;
	and.b32  	%r410, %r408, 224;
	add.s32 	%r411, %r410, -128;
	shr.u32 	%r412, %r411, 5;
	mul.wide.u32 	%rd144, %r412, 4;
	sub.s64 	%rd145, %rd17, %rd144;
	ld.local.u32 	%r413, [%rd145+16];
	shf.l.wrap.b32 	%r987, %r413, %r987, %r409;
$L__BB1_49:
	shr.u32 	%r414, %r986, 30;
	shf.l.wrap.b32 	%r415, %r987, %r986, 2;
	shl.b32 	%r416, %r987, 2;
	shr.u32 	%r417, %r415, 31;
	add.s32 	%r418, %r417, %r414;
	neg.s32 	%r419, %r418;
	mov.b32 	%r420, %f41;
	setp.lt.s32 	%p60, %r420, 0;
	selp.b32 	%r988, %r419, %r418, %p60;
	xor.b32  	%r421, %r415, %r420;
	shr.s32 	%r422, %r415, 31;
	xor.b32  	%r423, %r422, %r415;
	xor.b32  	%r424, %r422, %r416;
	cvt.u64.u32 	%rd146, %r423;
	shl.b64 	%rd147, %rd146, 32;
	cvt.u64.u32 	%rd148, %r424;
	or.b64  	%rd149, %rd147, %rd148;
	cvt.rn.f64.s64 	%fd43, %rd149;
	mul.f64 	%fd44, %fd43, 0d3BF921FB54442D19;
	cvt.rn.f32.f64 	%f453, %fd44;
	neg.f32 	%f454, %f453;
	setp.lt.s32 	%p61, %r421, 0;
	selp.f32 	%f1006, %f454, %f453, %p61;
$L__BB1_50:
	abs.f32 	%f456, %f40;
	setp.ltu.f32 	%p62, %f456, 0f47CE4780;
	mul.rn.f32 	%f457, %f1006, %f1006;
	and.b32  	%r426, %r988, 1;
	setp.eq.b32 	%p63, %r426, 1;
	selp.f32 	%f458, 0f3F800000, %f1006, %p63;
	fma.rn.f32 	%f459, %f457, %f458, 0f00000000;
	fma.rn.f32 	%f460, %f457, 0f37CBAC00, 0fBAB607ED;
	selp.f32 	%f461, %f460, 0fB94D4153, %p63;
	selp.f32 	%f462, 0f3D2AAABB, 0f3C0885E4, %p63;
	fma.rn.f32 	%f463, %f461, %f457, %f462;
	selp.f32 	%f464, 0fBEFFFFFF, 0fBE2AAAA8, %p63;
	fma.rn.f32 	%f465, %f463, %f457, %f464;
	fma.rn.f32 	%f466, %f465, %f459, %f458;
	and.b32  	%r427, %r988, 2;
	setp.eq.s32 	%p64, %r427, 0;
	mov.f32 	%f467, 0f00000000;
	sub.f32 	%f468, %f467, %f466;
	selp.f32 	%f60, %f466, %f468, %p64;
	@%p62 bra 	$L__BB1_58;
	abs.f32 	%f469, %f40;
	setp.neu.f32 	%p65, %f469, 0f7F800000;
	@%p65 bra 	$L__BB1_53;
	mov.f32 	%f472, 0f00000000;
	mul.rn.f32 	%f1007, %f40, %f472;
	mov.b32 	%r992, 0;
	bra.uni 	$L__BB1_58;
$L__BB1_53:
	mov.b32 	%r65, %f40;
	mov.b64 	%rd389, 0;
	mov.b32 	%r989, 0;
$L__BB1_54:
	.pragma "nounroll";
	mul.wide.u32 	%rd151, %r989, 4;
	mov.u64 	%rd152, __cudart_i2opi_f;
	add.s64 	%rd153, %rd152, %rd151;
	ld.global.nc.u32 	%r429, [%rd153];
	shl.b32 	%r430, %r65, 8;
	or.b32  	%r431, %r430, -2147483648;
	mad.wide.u32 	%rd154, %r429, %r431, %rd389;
	shr.u64 	%rd389, %rd154, 32;
	add.s64 	%rd155, %rd16, %rd151;
	st.local.u32 	[%rd155], %rd154;
	add.s32 	%r989, %r989, 1;
	setp.ne.s32 	%p66, %r989, 6;
	@%p66 bra 	$L__BB1_54;
	shr.u32 	%r432, %r65, 23;
	st.local.u32 	[%rd16+24], %rd389;
	and.b32  	%r433, %r432, 31;
	and.b32  	%r434, %r432, 224;
	add.s32 	%r435, %r434, -128;
	shr.u32 	%r436, %r435, 5;
	mul.wide.u32 	%rd156, %r436, 4;
	sub.s64 	%rd157, %rd16, %rd156;
	ld.local.u32 	%r990, [%rd157+24];
	ld.local.u32 	%r991, [%rd157+20];
	setp.eq.s32 	%p67, %r433, 0;
	@%p67 bra 	$L__BB1_57;
	shr.u32 	%r437, %r65, 23;
	and.b32  	%r438, %r437, 31;
	shf.l.wrap.b32 	%r990, %r991, %r990, %r438;
	and.b32  	%r439, %r437, 224;
	add.s32 	%r440, %r439, -128;
	shr.u32 	%r441, %r440, 5;
	mul.wide.u32 	%rd158, %r441, 4;
	sub.s64 	%rd159, %rd16, %rd158;
	ld.local.u32 	%r442, [%rd159+16];
	shf.l.wrap.b32 	%r991, %r442, %r991, %r438;
$L__BB1_57:
	shr.u32 	%r443, %r990, 30;
	shf.l.wrap.b32 	%r444, %r991, %r990, 2;
	shl.b32 	%r445, %r991, 2;
	shr.u32 	%r446, %r444, 31;
	add.s32 	%r447, %r446, %r443;
	neg.s32 	%r448, %r447;
	setp.lt.s32 	%p68, %r65, 0;
	selp.b32 	%r992, %r448, %r447, %p68;
	xor.b32  	%r449, %r444, %r65;
	shr.s32 	%r450, %r444, 31;
	xor.b32  	%r451, %r450, %r444;
	xor.b32  	%r452, %r450, %r445;
	cvt.u64.u32 	%rd160, %r451;
	shl.b64 	%rd161, %rd160, 32;
	cvt.u64.u32 	%rd162, %r452;
	or.b64  	%rd163, %rd161, %rd162;
	cvt.rn.f64.s64 	%fd45, %rd163;
	mul.f64 	%fd46, %fd45, 0d3BF921FB54442D19;
	cvt.rn.f32.f64 	%f470, %fd46;
	neg.f32 	%f471, %f470;
	setp.lt.s32 	%p69, %r449, 0;
	selp.f32 	%f1007, %f471, %f470, %p69;
$L__BB1_58:
	abs.f32 	%f473, %f39;
	setp.ltu.f32 	%p70, %f473, 0f47CE4780;
	mul.rn.f32 	%f474, %f1007, %f1007;
	and.b32  	%r454, %r992, 1;
	setp.eq.b32 	%p71, %r454, 1;
	selp.f32 	%f475, 0f3F800000, %f1007, %p71;
	fma.rn.f32 	%f476, %f474, %f475, 0f00000000;
	fma.rn.f32 	%f477, %f474, 0f37CBAC00, 0fBAB607ED;
	selp.f32 	%f478, %f477, 0fB94D4153, %p71;
	selp.f32 	%f479, 0f3D2AAABB, 0f3C0885E4, %p71;
	fma.rn.f32 	%f480, %f478, %f474, %f479;
	selp.f32 	%f481, 0fBEFFFFFF, 0fBE2AAAA8, %p71;
	fma.rn.f32 	%f482, %f480, %f474, %f481;
	fma.rn.f32 	%f483, %f482, %f476, %f475;
	and.b32  	%r455, %r992, 2;
	setp.eq.s32 	%p72, %r455, 0;
	mov.f32 	%f484, 0f00000000;
	sub.f32 	%f485, %f484, %f483;
	selp.f32 	%f486, %f483, %f485, %p72;
	mul.f32 	%f487, %f1002, %f60;
	mul.f32 	%f64, %f487, %f486;
	mov.u32 	%r996, %r1012;
	mov.f32 	%f1008, %f1012;
	@%p70 bra 	$L__BB1_66;
	abs.f32 	%f488, %f39;
	setp.neu.f32 	%p73, %f488, 0f7F800000;
	@%p73 bra 	$L__BB1_61;
	mov.f32 	%f491, 0f00000000;
	mul.rn.f32 	%f1008, %f39, %f491;
	mov.b32 	%r996, 0;
	bra.uni 	$L__BB1_66;
$L__BB1_61:
	mov.b64 	%rd390, 0;
	mov.b32 	%r993, 0;
$L__BB1_62:
	.pragma "nounroll";
	mul.wide.u32 	%rd165, %r993, 4;
	mov.u64 	%rd166, __cudart_i2opi_f;
	add.s64 	%rd167, %rd166, %rd165;
	ld.global.nc.u32 	%r457, [%rd167];
	mov.b32 	%r458, %f39;
	shl.b32 	%r459, %r458, 8;
	or.b32  	%r460, %r459, -2147483648;
	mad.wide.u32 	%rd168, %r457, %r460, %rd390;
	shr.u64 	%rd390, %rd168, 32;
	add.s64 	%rd169, %rd15, %rd165;
	st.local.u32 	[%rd169], %rd168;
	add.s32 	%r993, %r993, 1;
	setp.ne.s32 	%p74, %r993, 6;
	@%p74 bra 	$L__BB1_62;
	mov.b32 	%r461, %f39;
	shr.u32 	%r462, %r461, 23;
	st.local.u32 	[%rd15+24], %rd390;
	and.b32  	%r463, %r462, 31;
	and.b32  	%r464, %r462, 224;
	add.s32 	%r465, %r464, -128;
	shr.u32 	%r466, %r465, 5;
	mul.wide.u32 	%rd170, %r466, 4;
	sub.s64 	%rd171, %rd15, %rd170;
	ld.local.u32 	%r994, [%rd171+24];
	ld.local.u32 	%r995, [%rd171+20];
	setp.eq.s32 	%p75, %r463, 0;
	@%p75 bra 	$L__BB1_65;
	mov.b32 	%r467, %f39;
	shr.u32 	%r468, %r467, 23;
	and.b32  	%r469, %r468, 31;
	shf.l.wrap.b32 	%r994, %r995, %r994, %r469;
	and.b32  	%r470, %r468, 224;
	add.s32 	%r471, %r470, -128;
	shr.u32 	%r472, %r471, 5;
	mul.wide.u32 	%rd172, %r472, 4;
	sub.s64 	%rd173, %rd15, %rd172;
	ld.local.u32 	%r473, [%rd173+16];
	shf.l.wrap.b32 	%r995, %r473, %r995, %r469;
$L__BB1_65:
	shr.u32 	%r474, %r994, 30;
	shf.l.wrap.b32 	%r475, %r995, %r994, 2;
	shl.b32 	%r476, %r995, 2;
	shr.u32 	%r477, %r475, 31;
	add.s32 	%r478, %r477, %r474;
	neg.s32 	%r479, %r478;
	mov.b32 	%r480, %f39;
	setp.lt.s32 	%p76, %r480, 0;
	selp.b32 	%r996, %r479, %r478, %p76;
	xor.b32  	%r481, %r475, %r480;
	shr.s32 	%r482, %r475, 31;
	xor.b32  	%r483, %r482, %r475;
	xor.b32  	%r484, %r482, %r476;
	cvt.u64.u32 	%rd174, %r483;
	shl.b64 	%rd175, %rd174, 32;
	cvt.u64.u32 	%rd176, %r484;
	or.b64  	%rd177, %rd175, %rd176;
	cvt.rn.f64.s64 	%fd47, %rd177;
	mul.f64 	%fd48, %fd47, 0d3BF921FB54442D19;
	cvt.rn.f32.f64 	%f489, %fd48;
	neg.f32 	%f490, %f489;
	setp.lt.s32 	%p77, %r481, 0;
	selp.f32 	%f1008, %f490, %f489, %p77;
$L__BB1_66:
	abs.f32 	%f492, %f41;
	setp.ltu.f32 	%p78, %f492, 0f47CE4780;
	add.s32 	%r486, %r996, 1;
	mul.rn.f32 	%f493, %f1008, %f1008;
	and.b32  	%r487, %r996, 1;
	setp.eq.b32 	%p79, %r487, 1;
	selp.f32 	%f494, %f1008, 0f3F800000, %p79;
	fma.rn.f32 	%f495, %f493, %f494, 0f00000000;
	fma.rn.f32 	%f496, %f493, 0f37CBAC00, 0fBAB607ED;
	selp.f32 	%f497, 0fB94D4153, %f496, %p79;
	selp.f32 	%f498, 0f3C0885E4, 0f3D2AAABB, %p79;
	fma.rn.f32 	%f499, %f497, %f493, %f498;
	selp.f32 	%f500, 0fBE2AAAA8, 0fBEFFFFFF, %p79;
	fma.rn.f32 	%f501, %f499, %f493, %f500;
	fma.rn.f32 	%f502, %f501, %f495, %f494;
	and.b32  	%r488, %r486, 2;
	setp.eq.s32 	%p80, %r488, 0;
	mov.f32 	%f503, 0f00000000;
	sub.f32 	%f504, %f503, %f502;
	selp.f32 	%f505, %f502, %f504, %p80;
	fma.rn.f32 	%f998, %f64, %f505, %f994;
	mov.u32 	%r1000, %r1008;
	mov.f32 	%f1009, %f1011;
	@%p78 bra 	$L__BB1_74;
	abs.f32 	%f506, %f41;
	setp.neu.f32 	%p81, %f506, 0f7F800000;
	@%p81 bra 	$L__BB1_69;
	mov.f32 	%f509, 0f00000000;
	mul.rn.f32 	%f1009, %f41, %f509;
	mov.b32 	%r1000, 0;
	bra.uni 	$L__BB1_74;
$L__BB1_69:
	mov.b64 	%rd391, 0;
	mov.b32 	%r997, 0;
$L__BB1_70:
	.pragma "nounroll";
	mul.wide.u32 	%rd179, %r997, 4;
	mov.u64 	%rd180, __cudart_i2opi_f;
	add.s64 	%rd181, %rd180, %rd179;
	ld.global.nc.u32 	%r490, [%rd181];
	mov.b32 	%r491, %f41;
	shl.b32 	%r492, %r491, 8;
	or.b32  	%r493, %r492, -2147483648;
	mad.wide.u32 	%rd182, %r490, %r493, %rd391;
	shr.u64 	%rd391, %rd182, 32;
	add.s64 	%rd183, %rd14, %rd179;
	st.local.u32 	[%rd183], %rd182;
	add.s32 	%r997, %r997, 1;
	setp.ne.s32 	%p82, %r997, 6;
	@%p82 bra 	$L__BB1_70;
	mov.b32 	%r494, %f41;
	shr.u32 	%r495, %r494, 23;
	st.local.u32 	[%rd14+24], %rd391;
	and.b32  	%r496, %r495, 31;
	and.b32  	%r497, %r495, 224;
	add.s32 	%r498, %r497, -128;
	shr.u32 	%r499, %r498, 5;
	mul.wide.u32 	%rd184, %r499, 4;
	sub.s64 	%rd185, %rd14, %rd184;
	ld.local.u32 	%r998, [%rd185+24];
	ld.local.u32 	%r999, [%rd185+20];
	setp.eq.s32 	%p83, %r496, 0;
	@%p83 bra 	$L__BB1_73;
	mov.b32 	%r500, %f41;
	shr.u32 	%r501, %r500, 23;
	and.b32  	%r502, %r501, 31;
	shf.l.wrap.b32 	%r998, %r999, %r998, %r502;
	and.b32  	%r503, %r501, 224;
	add.s32 	%r504, %r503, -128;
	shr.u32 	%r505, %r504, 5;
	mul.wide.u32 	%rd186, %r505, 4;
	sub.s64 	%rd187, %rd14, %rd186;
	ld.local.u32 	%r506, [%rd187+16];
	shf.l.wrap.b32 	%r999, %r506, %r999, %r502;
$L__BB1_73:
	shr.u32 	%r507, %r998, 30;
	shf.l.wrap.b32 	%r508, %r999, %r998, 2;
	shl.b32 	%r509, %r999, 2;
	shr.u32 	%r510, %r508, 31;
	add.s32 	%r511, %r510, %r507;
	neg.s32 	%r512, %r511;
	mov.b32 	%r513, %f41;
	setp.lt.s32 	%p84, %r513, 0;
	selp.b32 	%r1000, %r512, %r511, %p84;
	xor.b32  	%r514, %r508, %r513;
	shr.s32 	%r515, %r508, 31;
	xor.b32  	%r516, %r515, %r508;
	xor.b32  	%r517, %r515, %r509;
	cvt.u64.u32 	%rd188, %r516;
	shl.b64 	%rd189, %rd188, 32;
	cvt.u64.u32 	%rd190, %r517;
	or.b64  	%rd191, %rd189, %rd190;
	cvt.rn.f64.s64 	%fd49, %rd191;
	mul.f64 	%fd50, %fd49, 0d3BF921FB54442D19;
	cvt.rn.f32.f64 	%f507, %fd50;
	neg.f32 	%f508, %f507;
	setp.lt.s32 	%p85, %r514, 0;
	selp.f32 	%f1009, %f508, %f507, %p85;
$L__BB1_74:
	abs.f32 	%f510, %f39;
	setp.ltu.f32 	%p86, %f510, 0f47CE4780;
	add.s32 	%r519, %r1000, 1;
	mul.rn.f32 	%f511, %f1009, %f1009;
	and.b32  	%r520, %r1000, 1;
	setp.eq.b32 	%p87, %r520, 1;
	selp.f32 	%f512, %f1009, 0f3F800000, %p87;
	fma.rn.f32 	%f513, %f511, %f512, 0f00000000;
	fma.rn.f32 	%f514, %f511, 0f37CBAC00, 0fBAB607ED;
	selp.f32 	%f515, 0fB94D4153, %f514, %p87;
	selp.f32 	%f516, 0f3C0885E4, 0f3D2AAABB, %p87;
	fma.rn.f32 	%f517, %f515, %f511, %f516;
	selp.f32 	%f518, 0fBE2AAAA8, 0fBEFFFFFF, %p87;
	fma.rn.f32 	%f519, %f517, %f511, %f518;
	fma.rn.f32 	%f520, %f519, %f513, %f512;
	and.b32  	%r521, %r519, 2;
	setp.eq.s32 	%p88, %r521, 0;
	mov.f32 	%f521, 0f00000000;
	sub.f32 	%f522, %f521, %f520;
	selp.f32 	%f72, %f520, %f522, %p88;
	mov.u32 	%r1004, %r1012;
	mov.f32 	%f1010, %f1012;
	@%p86 bra 	$L__BB1_82;
	abs.f32 	%f523, %f39;
	setp.neu.f32 	%p89, %f523, 0f7F800000;
	@%p89 bra 	$L__BB1_77;
	mov.f32 	%f526, 0f00000000;
	mul.rn.f32 	%f1010, %f39, %f526;
	mov.b32 	%r1004, 0;
	bra.uni 	$L__BB1_82;
$L__BB1_77:
	mov.b64 	%rd392, 0;
	mov.b32 	%r1001, 0;
$L__BB1_78:
	.pragma "nounroll";
	mul.wide.u32 	%rd193, %r1001, 4;
	mov.u64 	%rd194, __cudart_i2opi_f;
	add.s64 	%rd195, %rd194, %rd193;
	ld.global.nc.u32 	%r523, [%rd195];
	mov.b32 	%r524, %f39;
	shl.b32 	%r525, %r524, 8;
	or.b32  	%r526, %r525, -2147483648;
	mad.wide.u32 	%rd196, %r523, %r526, %rd392;
	shr.u64 	%rd392, %rd196, 32;
	add.s64 	%rd197, %rd13, %rd193;
	st.local.u32 	[%rd197], %rd196;
	add.s32 	%r1001, %r1001, 1;
	setp.ne.s32 	%p90, %r1001, 6;
	@%p90 bra 	$L__BB1_78;
	mov.b32 	%r527, %f39;
	shr.u32 	%r528, %r527, 23;
	st.local.u32 	[%rd13+24], %rd392;
	and.b32  	%r529, %r528, 31;
	and.b32  	%r530, %r528, 224;
	add.s32 	%r531, %r530, -128;
	shr.u32 	%r532, %r531, 5;
	mul.wide.u32 	%rd198, %r532, 4;
	sub.s64 	%rd199, %rd13, %rd198;
	ld.local.u32 	%r1002, [%rd199+24];
	ld.local.u32 	%r1003, [%rd199+20];
	setp.eq.s32 	%p91, %r529, 0;
	@%p91 bra 	$L__BB1_81;
	mov.b32 	%r533, %f39;
	shr.u32 	%r534, %r533, 23;
	and.b32  	%r535, %r534, 31;
	shf.l.wrap.b32 	%r1002, %r1003, %r1002, %r535;
	and.b32  	%r536, %r534, 224;
	add.s32 	%r537, %r536, -128;
	shr.u32 	%r538, %r537, 5;
	mul.wide.u32 	%rd200, %r538, 4;
	sub.s64 	%rd201, %rd13, %rd200;
	ld.local.u32 	%r539, [%rd201+16];
	shf.l.wrap.b32 	%r1003, %r539, %r1003, %r535;
$L__BB1_81:
	shr.u32 	%r540, %r1002, 30;
	shf.l.wrap.b32 	%r541, %r1003, %r1002, 2;
	shl.b32 	%r542, %r1003, 2;
	shr.u32 	%r543, %r541, 31;
	add.s32 	%r544, %r543, %r540;
	neg.s32 	%r545, %r544;
	mov.b32 	%r546, %f39;
	setp.lt.s32 	%p92, %r546, 0;
	selp.b32 	%r1004, %r545, %r544, %p92;
	xor.b32  	%r547, %r541, %r546;
	shr.s32 	%r548, %r541, 31;
	xor.b32  	%r549, %r548, %r541;
	xor.b32  	%r550, %r548, %r542;
	cvt.u64.u32 	%rd202, %r549;
	shl.b64 	%rd203, %rd202, 32;
	cvt.u64.u32 	%rd204, %r550;
	or.b64  	%rd205, %rd203, %rd204;
	cvt.rn.f64.s64 	%fd51, %rd205;
	mul.f64 	%fd52, %fd51, 0d3BF921FB54442D19;
	cvt.rn.f32.f64 	%f524, %fd52;
	neg.f32 	%f525, %f524;
	setp.lt.s32 	%p93, %r547, 0;
	selp.f32 	%f1010, %f525, %f524, %p93;
$L__BB1_82:
	abs.f32 	%f527, %f41;
	setp.ltu.f32 	%p94, %f527, 0f47CE4780;
	add.s32 	%r552, %r1004, 1;
	mul.rn.f32 	%f528, %f1010, %f1010;
	and.b32  	%r553, %r1004, 1;
	setp.eq.b32 	%p95, %r553, 1;
	selp.f32 	%f529, %f1010, 0f3F800000, %p95;
	fma.rn.f32 	%f530, %f528, %f529, 0f00000000;
	fma.rn.f32 	%f531, %f528, 0f37CBAC00, 0fBAB607ED;
	selp.f32 	%f532, 0fB94D4153, %f531, %p95;
	selp.f32 	%f533, 0f3C0885E4, 0f3D2AAABB, %p95;
	fma.rn.f32 	%f534, %f532, %f528, %f533;
	selp.f32 	%f535, 0fBE2AAAA8, 0fBEFFFFFF, %p95;
	fma.rn.f32 	%f536, %f534, %f528, %f535;
	fma.rn.f32 	%f537, %f536, %f530, %f529;
	and.b32  	%r554, %r552, 2;
	setp.eq.s32 	%p96, %r554, 0;
	mov.f32 	%f538, 0f00000000;
	sub.f32 	%f539, %f538, %f537;
	selp.f32 	%f540, %f537, %f539, %p96;
	mul.f32 	%f541, %f1002, %f72;
	fma.rn.f32 	%f999, %f541, %f540, %f993;
	@%p94 bra 	$L__BB1_90;
	abs.f32 	%f542, %f41;
	setp.neu.f32 	%p97, %f542, 0f7F800000;
	@%p97 bra 	$L__BB1_85;
	mov.f32 	%f545, 0f00000000;
	mul.rn.f32 	%f1011, %f41, %f545;
	mov.b32 	%r1008, 0;
	bra.uni 	$L__BB1_90;
$L__BB1_85:
	mov.b32 	%r106, %f41;
	mov.b64 	%rd393, 0;
	mov.b32 	%r1005, 0;
$L__BB1_86:
	.pragma "nounroll";
	mul.wide.u32 	%rd207, %r1005, 4;
	mov.u64 	%rd208, __cudart_i2opi_f;
	add.s64 	%rd209, %rd208, %rd207;
	ld.global.nc.u32 	%r556, [%rd209];
	shl.b32 	%r557, %r106, 8;
	or.b32  	%r558, %r557, -2147483648;
	mad.wide.u32 	%rd210, %r556, %r558, %rd393;
	shr.u64 	%rd393, %rd210, 32;
	add.s64 	%rd211, %rd12, %rd207;
	st.local.u32 	[%rd211], %rd210;
	add.s32 	%r1005, %r1005, 1;
	setp.ne.s32 	%p98, %r1005, 6;
	@%p98 bra 	$L__BB1_86;
	shr.u32 	%r559, %r106, 23;
	st.local.u32 	[%rd12+24], %rd393;
	and.b32  	%r560, %r559, 31;
	and.b32  	%r561, %r559, 224;
	add.s32 	%r562, %r561, -128;
	shr.u32 	%r563, %r562, 5;
	mul.wide.u32 	%rd212, %r563, 4;
	sub.s64 	%rd213, %rd12, %rd212;
	ld.local.u32 	%r1006, [%rd213+24];
	ld.local.u32 	%r1007, [%rd213+20];
	setp.eq.s32 	%p99, %r560, 0;
	@%p99 bra 	$L__BB1_89;
	shr.u32 	%r564, %r106, 23;
	and.b32  	%r565, %r564, 31;
	shf.l.wrap.b32 	%r1006, %r1007, %r1006, %r565;
	and.b32  	%r566, %r564, 224;
	add.s32 	%r567, %r566, -128;
	shr.u32 	%r568, %r567, 5;
	mul.wide.u32 	%rd214, %r568, 4;
	sub.s64 	%rd215, %rd12, %rd214;
	ld.local.u32 	%r569, [%rd215+16];
	shf.l.wrap.b32 	%r1007, %r569, %r1007, %r565;
$L__BB1_89:
	shr.u32 	%r570, %r1006, 30;
	shf.l.wrap.b32 	%r571, %r1007, %r1006, 2;
	shl.b32 	%r572, %r1007, 2;
	shr.u32 	%r573, %r571, 31;
	add.s32 	%r574, %r573, %r570;
	neg.s32 	%r575, %r574;
	setp.lt.s32 	%p100, %r106, 0;
	selp.b32 	%r1008, %r575, %r574, %p100;
	xor.b32  	%r576, %r571, %r106;
	shr.s32 	%r577, %r571, 31;
	xor.b32  	%r578, %r577, %r571;
	xor.b32  	%r579, %r577, %r572;
	cvt.u64.u32 	%rd216, %r578;
	shl.b64 	%rd217, %rd216, 32;
	cvt.u64.u32 	%rd218, %r579;
	or.b64  	%rd219, %rd217, %rd218;
	cvt.rn.f64.s64 	%fd53, %rd219;
	mul.f64 	%fd54, %fd53, 0d3BF921FB54442D19;
	cvt.rn.f32.f64 	%f543, %fd54;
	neg.f32 	%f544, %f543;
	setp.lt.s32 	%p101, %r576, 0;
	selp.f32 	%f1011, %f544, %f543, %p101;
$L__BB1_90:
	abs.f32 	%f546, %f39;
	setp.ltu.f32 	%p102, %f546, 0f47CE4780;
	mul.rn.f32 	%f547, %f1011, %f1011;
	and.b32  	%r581, %r1008, 1;
	setp.eq.b32 	%p103, %r581, 1;
	selp.f32 	%f548, 0f3F800000, %f1011, %p103;
	fma.rn.f32 	%f549, %f547, %f548, 0f00000000;
	fma.rn.f32 	%f550, %f547, 0f37CBAC00, 0fBAB607ED;
	selp.f32 	%f551, %f550, 0fB94D4153, %p103;
	selp.f32 	%f552, 0f3D2AAABB, 0f3C0885E4, %p103;
	fma.rn.f32 	%f553, %f551, %f547, %f552;
	selp.f32 	%f554, 0fBEFFFFFF, 0fBE2AAAA8, %p103;
	fma.rn.f32 	%f555, %f553, %f547, %f554;
	fma.rn.f32 	%f556, %f555, %f549, %f548;
	and.b32  	%r582, %r1008, 2;
	setp.eq.s32 	%p104, %r582, 0;
	mov.f32 	%f557, 0f00000000;
	sub.f32 	%f558, %f557, %f556;
	selp.f32 	%f559, %f556, %f558, %p104;
	mul.f32 	%f80, %f1002, %f559;
	@%p102 bra 	$L__BB1_98;
	abs.f32 	%f560, %f39;
	setp.neu.f32 	%p105, %f560, 0f7F800000;
	@%p105 bra 	$L__BB1_93;
	mov.f32 	%f563, 0f00000000;
	mul.rn.f32 	%f1012, %f39, %f563;
	mov.b32 	%r1012, 0;
	bra.uni 	$L__BB1_98;
$L__BB1_93:
	mov.b32 	%r117, %f39;
	mov.b64 	%rd394, 0;
	mov.b32 	%r1009, 0;
$L__BB1_94:
	.pragma "nounroll";
	mul.wide.u32 	%rd221, %r1009, 4;
	mov.u64 	%rd222, __cudart_i2opi_f;
	add.s64 	%rd223, %rd222, %rd221;
	ld.global.nc.u32 	%r584, [%rd223];
	shl.b32 	%r585, %r117, 8;
	or.b32  	%r586, %r585, -2147483648;
	mad.wide.u32 	%rd224, %r584, %r586, %rd394;
	shr.u64 	%rd394, %rd224, 32;
	add.s64 	%rd225, %rd11, %rd221;
	st.local.u32 	[%rd225], %rd224;
	add.s32 	%r1009, %r1009, 1;
	setp.ne.s32 	%p106, %r1009, 6;
	@%p106 bra 	$L__BB1_94;
	shr.u32 	%r587, %r117, 23;
	st.local.u32 	[%rd11+24], %rd394;
	and.b32  	%r588, %r587, 31;
	and.b32  	%r589, %r587, 224;
	add.s32 	%r590, %r589, -128;
	shr.u32 	%r591, %r590, 5;
	mul.wide.u32 	%rd226, %r591, 4;
	sub.s64 	%rd227, %rd11, %rd226;
	ld.local.u32 	%r1010, [%rd227+24];
	ld.local.u32 	%r1011, [%rd227+20];
	setp.eq.s32 	%p107, %r588, 0;
	@%p107 bra 	$L__BB1_97;
	shr.u32 	%r592, %r117, 23;
	and.b32  	%r593, %r592, 31;
	shf.l.wrap.b32 	%r1010, %r1011, %r1010, %r593;
	and.b32  	%r594, %r592, 224;
	add.s32 	%r595, %r594, -128;
	shr.u32 	%r596, %r595, 5;
	mul.wide.u32 	%rd228, %r596, 4;
	sub.s64 	%rd229, %rd11, %rd228;
	ld.local.u32 	%r597, [%rd229+16];
	shf.l.wrap.b32 	%r1011, %r597, %r1011, %r593;
$L__BB1_97:
	shr.u32 	%r598, %r1010, 30;
	shf.l.wrap.b32 	%r599, %r1011, %r1010, 2;
	shl.b32 	%r600, %r1011, 2;
	shr.u32 	%r601, %r599, 31;
	add.s32 	%r602, %r601, %r598;
	neg.s32 	%r603, %r602;
	setp.lt.s32 	%p108, %r117, 0;
	selp.b32 	%r1012, %r603, %r602, %p108;
	xor.b32  	%r604, %r599, %r117;
	shr.s32 	%r605, %r599, 31;
	xor.b32  	%r606, %r605, %r599;
	xor.b32  	%r607, %r605, %r600;
	cvt.u64.u32 	%rd230, %r606;
	shl.b64 	%rd231, %rd230, 32;
	cvt.u64.u32 	%rd232, %r607;
	or.b64  	%rd233, %rd231, %rd232;
	cvt.rn.f64.s64 	%fd55, %rd233;
	mul.f64 	%fd56, %fd55, 0d3BF921FB54442D19;
	cvt.rn.f32.f64 	%f561, %fd56;
	neg.f32 	%f562, %f561;
	setp.lt.s32 	%p109, %r604, 0;
	selp.f32 	%f1012, %f562, %f561, %p109;
$L__BB1_98:
	mul.rn.f32 	%f564, %f1012, %f1012;
	and.b32  	%r609, %r1012, 1;
	setp.eq.b32 	%p110, %r609, 1;
	selp.f32 	%f565, 0f3F800000, %f1012, %p110;
	fma.rn.f32 	%f566, %f564, %f565, 0f00000000;
	fma.rn.f32 	%f567, %f564, 0f37CBAC00, 0fBAB607ED;
	selp.f32 	%f568, %f567, 0fB94D4153, %p110;
	selp.f32 	%f569, 0f3D2AAABB, 0f3C0885E4, %p110;
	fma.rn.f32 	%f570, %f568, %f564, %f569;
	selp.f32 	%f571, 0fBEFFFFFF, 0fBE2AAAA8, %p110;
	fma.rn.f32 	%f572, %f570, %f564, %f571;
	fma.rn.f32 	%f573, %f572, %f566, %f565;
	and.b32  	%r610, %r1012, 2;
	setp.eq.s32 	%p111, %r610, 0;
	mov.f32 	%f574, 0f00000000;
	sub.f32 	%f575, %f574, %f573;
	selp.f32 	%f576, %f573, %f575, %p111;
	fma.rn.f32 	%f1000, %f80, %f576, %f17;
	add.s32 	%r972, %r972, 1;
	setp.ne.s32 	%p112, %r972, 10;
	@%p112 bra 	$L__BB1_5;
$L__BB1_99:
	setp.lt.f32 	%p113, %f23, 0f00800000;
	mul.f32 	%f577, %f23, 0f4B000000;
	selp.f32 	%f578, %f577, %f23, %p113;
	selp.f32 	%f579, 0fC1B80000, 0f00000000, %p113;
	mov.b32 	%r611, %f578;
	add.s32 	%r612, %r611, -1059760811;
	and.b32  	%r613, %r612, -8388608;
	sub.s32 	%r614, %r611, %r613;
	mov.b32 	%f580, %r614;
	cvt.rn.f32.s32 	%f581, %r613;
	fma.rn.f32 	%f582, %f581, 0f34000000, %f579;
	add.f32 	%f583, %f580, 0fBF800000;
	fma.rn.f32 	%f584, %f583, 0fBE055027, 0f3E1039F6;
	fma.rn.f32 	%f585, %f584, %f583, 0fBDF8CDCC;
	fma.rn.f32 	%f586, %f585, %f583, 0f3E0F2955;
	fma.rn.f32 	%f587, %f586, %f583, 0fBE2AD8B9;
	fma.rn.f32 	%f588, %f587, %f583, 0f3E4CED0B;
	fma.rn.f32 	%f589, %f588, %f583, 0fBE7FFF22;
	fma.rn.f32 	%f590, %f589, %f583, 0f3EAAAA78;
	fma.rn.f32 	%f591, %f590, %f583, 0fBF000000;
	mul.f32 	%f592, %f583, %f591;
	fma.rn.f32 	%f593, %f592, %f583, %f583;
	fma.rn.f32 	%f594, %f582, 0f3F317218, %f593;
	setp.gt.u32 	%p114, %r611, 2139095039;
	fma.rn.f32 	%f595, %f578, 0f7F800000, 0f7F800000;
	selp.f32 	%f596, %f595, %f594, %p114;
	setp.eq.f32 	%p115, %f578, 0f00000000;
	mul.f32 	%f597, %f596, 0f3F000000;
	selp.f32 	%f598, 0fFF800000, %f597, %p115;
	mul.f32 	%f599, %f23, %f598;
	div.rn.f32 	%f86, %f599, %f1013;
	setp.lt.f32 	%p116, %f86, 0f3A83126F;
	@%p116 bra 	$L__BB1_101;
	fma.rn.f32 	%f995, %f86, %f11, %f995;
	fma.rn.f32 	%f994, %f86, %f12, %f994;
	fma.rn.f32 	%f993, %f86, %f13, %f993;
	add.s32 	%r970, %r970, 1;
	setp.eq.s32 	%p117, %r970, 100;
	mov.f32 	%f1035, 0f00000000;
	@%p117 bra 	$L__BB1_202;
	bra.uni 	$L__BB1_2;
$L__BB1_101:
	ld.const.f32 	%f601, [LIGHT_POS];
	sub.f32 	%f602, %f601, %f995;
	ld.const.f32 	%f603, [LIGHT_POS+4];
	sub.f32 	%f604, %f603, %f994;
	ld.const.f32 	%f605, [LIGHT_POS+8];
	sub.f32 	%f606, %f605, %f993;
	mul.f32 	%f607, %f604, %f604;
	fma.rn.f32 	%f608, %f602, %f602, %f607;
	fma.rn.f32 	%f609, %f606, %f606, %f608;
	sqrt.rn.f32 	%f610, %f609;
	div.rn.f32 	%f90, %f602, %f610;
	div.rn.f32 	%f91, %f604, %f610;
	div.rn.f32 	%f92, %f606, %f610;
	fma.rn.f32 	%f1016, %f90, 0f3A83126F, %f995;
	fma.rn.f32 	%f1015, %f91, 0f3A83126F, %f994;
	fma.rn.f32 	%f1014, %f92, 0f3A83126F, %f993;
	mov.b32 	%r1013, 0;
$L__BB1_102:
	mov.f64 	%fd99, %fd2;
	mov.u32 	%r1014, %r7;
	@%p1 bra 	$L__BB1_104;
	{ // callseq 1, 0
	.param .b64 param0;
	st.param.f64 	[param0], %fd1;
	.param .align 16 .b8 retval0[16];
	call.uni (retval0), 
	__internal_trig_reduction_slowpathd, 
	(
	param0
	);
	ld.param.f64 	%fd99, [retval0];
	ld.param.b32 	%r1014, [retval0+8];
	} // callseq 1
$L__BB1_104:
	shl.b32 	%r618, %r1014, 6;
	cvt.u64.u32 	%rd234, %r618;
	and.b64  	%rd235, %rd234, 64;
	mov.u64 	%rd236, __cudart_sin_cos_coeffs;
	add.s64 	%rd237, %rd236, %rd235;
	mul.rn.f64 	%fd58, %fd99, %fd99;
	and.b32  	%r619, %r1014, 1;
	setp.eq.b32 	%p118, %r619, 1;
	selp.f64 	%fd59, 0dBDA8FF8320FD8164, 0d3DE5DB65F9785EBA, %p118;
	ld.global.nc.v2.f64 	{%fd60, %fd61}, [%rd237];
	fma.rn.f64 	%fd62, %fd59, %fd58, %fd60;
	fma.rn.f64 	%fd63, %fd62, %fd58, %fd61;
	ld.global.nc.v2.f64 	{%fd64, %fd65}, [%rd237+16];
	fma.rn.f64 	%fd66, %fd63, %fd58, %fd64;
	fma.rn.f64 	%fd67, %fd66, %fd58, %fd65;
	ld.global.nc.v2.f64 	{%fd68, %fd69}, [%rd237+32];
	fma.rn.f64 	%fd70, %fd67, %fd58, %fd68;
	fma.rn.f64 	%fd71, %fd70, %fd58, %fd69;
	fma.rn.f64 	%fd72, %fd71, %fd99, %fd99;
	fma.rn.f64 	%fd73, %fd71, %fd58, 0d3FF0000000000000;
	selp.f64 	%fd74, %fd73, %fd72, %p118;
	and.b32  	%r620, %r1014, 2;
	setp.eq.s32 	%p119, %r620, 0;
	mov.f64 	%fd75, 0d0000000000000000;
	sub.f64 	%fd76, %fd75, %fd74;
	selp.f64 	%fd77, %fd74, %fd76, %p119;
	cvt.rn.f32.f64 	%f99, %fd77;
	mov.f32 	%f1034, 0f3F800000;
	mov.b32 	%r1015, 0;
	mov.f32 	%f1018, %f99;
	mov.f32 	%f1019, %f1014;
	mov.f32 	%f1020, %f1015;
	mov.f32 	%f1021, %f1016;
$L__BB1_105:
	mul.f32 	%f612, %f1020, %f1020;
	fma.rn.f32 	%f613, %f1021, %f1021, %f612;
	fma.rn.f32 	%f614, %f1019, %f1019, %f613;
	fma.rn.f32 	%f615, %f1018, %f1018, %f614;
	sqrt.rn.f32 	%f105, %f615;
	setp.gt.f32 	%p120, %f105, 0f42C80000;
	@%p120 bra 	$L__BB1_199;
	div.rn.f32 	%f106, %f1019, %f105;
	div.rn.f32 	%f107, %f1020, %f1021;
	mul.f32 	%f617, %f1020, %f1020;
	fma.rn.f32 	%f618, %f1021, %f1021, %f617;
	sqrt.rn.f32 	%f619, %f618;
	div.rn.f32 	%f108, %f619, %f1018;
	abs.f32 	%f620, %f105;
	setp.lt.f32 	%p121, %f620, 0f00800000;
	mul.f32 	%f621, %f620, 0f4B800000;
	selp.f32 	%f622, %f621, %f620, %p121;
	selp.f32 	%f623, 0fC1C00000, 0f00000000, %p121;
	mov.b32 	%r621, %f622;
	add.s32 	%r622, %r621, -1060439283;
	and.b32  	%r623, %r622, -8388608;
	sub.s32 	%r624, %r621, %r623;
	mov.b32 	%f624, %r624;
	cvt.rn.f32.s32 	%f625, %r623;
	fma.rn.f32 	%f626, %f625, 0f34000000, %f623;
	add.f32 	%f627, %f624, 0fBF800000;
	add.f32 	%f628, %f624, 0f3F800000;
	rcp.approx.ftz.f32 	%f629, %f628;
	add.f32 	%f630, %f627, %f627;
	mul.f32 	%f631, %f630, %f629;
	mul.f32 	%f632, %f631, %f631;
	sub.f32 	%f633, %f627, %f631;
	add.f32 	%f634, %f633, %f633;
	neg.f32 	%f635, %f631;
	fma.rn.f32 	%f636, %f635, %f627, %f634;
	mul.rn.f32 	%f637, %f629, %f636;
	fma.rn.f32 	%f638, %f632, 0f3A2C32E4, 0f3B52E7DB;
	fma.rn.f32 	%f639, %f638, %f632, 0f3C93BB73;
	fma.rn.f32 	%f640, %f639, %f632, 0f3DF6384F;
	mul.rn.f32 	%f641, %f640, %f632;
	fma.rn.f32 	%f642, %f631, 0f3FB8AA3B, %f626;
	sub.f32 	%f643, %f626, %f642;
	fma.rn.f32 	%f644, %f631, 0f3FB8AA3B, %f643;
	fma.rn.f32 	%f645, %f637, 0f3FB8AA3B, %f644;
	fma.rn.f32 	%f646, %f631, 0f32A55E34, %f645;
	mul.f32 	%f647, %f641, 0f40400000;
	fma.rn.f32 	%f648, %f647, %f637, %f646;
	fma.rn.f32 	%f649, %f641, %f631, %f648;
	add.rn.f32 	%f109, %f642, %f649;
	neg.f32 	%f650, %f642;
	add.rn.f32 	%f651, %f109, %f650;
	neg.f32 	%f652, %f651;
	add.rn.f32 	%f110, %f649, %f652;
	mov.f32 	%f653, 0f40E00000;
	mul.rn.f32 	%f654, %f109, %f653;
	neg.f32 	%f655, %f654;
	fma.rn.f32 	%f656, %f109, 0f40E00000, %f655;
	fma.rn.f32 	%f657, %f110, 0f40E00000, %f656;
	cvt.rni.f32.f32 	%f658, %f654;
	sub.f32 	%f659, %f654, %f658;
	add.f32 	%f660, %f659, %f657;
	fma.rn.f32 	%f661, %f660, 0f391FCB8E, 0f3AAF85ED;
	fma.rn.f32 	%f662, %f661, %f660, 0f3C1D9856;
	fma.rn.f32 	%f663, %f662, %f660, 0f3D6357BB;
	fma.rn.f32 	%f664, %f663, %f660, 0f3E75FDEC;
	fma.rn.f32 	%f665, %f664, %f660, 0f3F317218;
	fma.rn.f32 	%f666, %f665, %f660, 0f3F800000;
	cvt.rzi.s32.f32 	%r625, %f658;
	setp.gt.f32 	%p122, %f658, 0f00000000;
	selp.b32 	%r626, 0, -2097152000, %p122;
	add.s32 	%r627, %r626, 2130706432;
	mov.b32 	%f667, %r627;
	mul.f32 	%f668, %f666, %f667;
	shl.b32 	%r628, %r625, 23;
	sub.s32 	%r629, %r628, %r626;
	mov.b32 	%f669, %r629;
	mul.f32 	%f670, %f668, %f669;
	abs.f32 	%f671, %f654;
	setp.gt.f32 	%p123, %f671, 0f43180000;
	setp.lt.f32 	%p124, %f654, 0f00000000;
	selp.f32 	%f672, 0f00000000, 0f7F800000, %p124;
	selp.f32 	%f111, %f672, %f670, %p123;
	setp.eq.f32 	%p125, %f105, 0f3F800000;
	mov.f32 	%f1022, 0f3F800000;
	@%p125 bra 	$L__BB1_113;
	abs.f32 	%f673, %f105;
	setp.num.f32 	%p126, %f673, %f673;
	@%p126 bra 	$L__BB1_109;
	mov.f32 	%f676, 0f40E00000;
	add.rn.f32 	%f1022, %f105, %f676;
	bra.uni 	$L__BB1_113;
$L__BB1_109:
	setp.neu.f32 	%p127, %f105, 0f00000000;
	abs.f32 	%f674, %f105;
	setp.neu.f32 	%p128, %f674, 0f7F800000;
	and.pred  	%p129, %p127, %p128;
	@%p129 bra 	$L__BB1_111;
	add.f32 	%f1022, %f105, %f105;
	bra.uni 	$L__BB1_113;
$L__BB1_111:
	setp.geu.f32 	%p130, %f105, 0f00000000;
	mov.f32 	%f1022, %f111;
	@%p130 bra 	$L__BB1_113;
	neg.f32 	%f1022, %f111;
$L__BB1_113:
	mul.f32 	%f678, %f1022, 0f41000000;
	fma.rn.f32 	%f1034, %f1034, %f678, 0f3F800000;
	mov.f32 	%f679, 0f41000000;
	mul.rn.f32 	%f680, %f109, %f679;
	neg.f32 	%f681, %f680;
	fma.rn.f32 	%f682, %f109, 0f41000000, %f681;
	fma.rn.f32 	%f683, %f110, 0f41000000, %f682;
	cvt.rni.f32.f32 	%f684, %f680;
	sub.f32 	%f685, %f680, %f684;
	add.f32 	%f686, %f685, %f683;
	fma.rn.f32 	%f687, %f686, 0f391FCB8E, 0f3AAF85ED;
	fma.rn.f32 	%f688, %f687, %f686, 0f3C1D9856;
	fma.rn.f32 	%f689, %f688, %f686, 0f3D6357BB;
	fma.rn.f32 	%f690, %f689, %f686, 0f3E75FDEC;
	fma.rn.f32 	%f691, %f690, %f686, 0f3F317218;
	fma.rn.f32 	%f692, %f691, %f686, 0f3F800000;
	cvt.rzi.s32.f32 	%r630, %f684;
	setp.gt.f32 	%p132, %f684, 0f00000000;
	selp.b32 	%r631, 0, -2097152000, %p132;
	add.s32 	%r632, %r631, 2130706432;
	mov.b32 	%f693, %r632;
	mul.f32 	%f694, %f692, %f693;
	shl.b32 	%r633, %r630, 23;
	sub.s32 	%r634, %r633, %r631;
	mov.b32 	%f695, %r634;
	mul.f32 	%f696, %f694, %f695;
	abs.f32 	%f697, %f680;
	setp.gt.f32 	%p133, %f697, 0f43180000;
	setp.lt.f32 	%p134, %f680, 0f00000000;
	selp.f32 	%f698, 0f00000000, 0f7F800000, %p134;
	selp.f32 	%f117, %f698, %f696, %p133;
	mov.f32 	%f1023, 0f3F800000;
	@%p125 bra 	$L__BB1_118;
	abs.f32 	%f699, %f105;
	setp.num.f32 	%p135, %f699, %f699;
	@%p135 bra 	$L__BB1_116;
	mov.f32 	%f703, 0f41000000;
	add.rn.f32 	%f1023, %f105, %f703;
	bra.uni 	$L__BB1_118;
$L__BB1_116:
	setp.neu.f32 	%p136, %f105, 0f00000000;
	setp.neu.f32 	%p137, %f699, 0f7F800000;
	and.pred  	%p138, %p136, %p137;
	mov.f32 	%f1023, %f117;
	@%p138 bra 	$L__BB1_118;
	add.f32 	%f702, %f105, %f105;
	mov.b32 	%r635, %f702;
	and.b32  	%r636, %r635, 2147483647;
	mov.b32 	%f1023, %r636;
$L__BB1_118:
	abs.f32 	%f704, %f106;
	fma.rn.f32 	%f705, %f704, 0fBF000000, 0f3F000000;
	rsqrt.approx.ftz.f32 	%f706, %f705;
	mul.f32 	%f707, %f705, %f706;
	setp.gt.f32 	%p139, %f704, 0f3F0F5C29;
	setp.eq.f32 	%p140, %f704, 0f3F800000;
	mul.f32 	%f708, %f706, 0fBF000000;
	fma.rn.f32 	%f709, %f707, %f708, 0f3F000000;
	fma.rn.f32 	%f710, %f707, %f709, %f707;
	selp.f32 	%f711, 0f00000000, %f710, %p140;
	selp.f32 	%f712, %f711, %f704, %p139;
	copysign.f32 	%f713, %f106, %f712;
	mul.f32 	%f714, %f713, %f713;
	fma.rn.f32 	%f715, %f714, 0f3D10ECEF, 0f3C8B1ABB;
	fma.rn.f32 	%f716, %f715, %f714, 0f3CFC028C;
	fma.rn.f32 	%f717, %f716, %f714, 0f3D372139;
	fma.rn.f32 	%f718, %f717, %f714, 0f3D9993DB;
	fma.rn.f32 	%f719, %f718, %f714, 0f3E2AAAC6;
	mul.f32 	%f720, %f714, %f719;
	fma.rn.f32 	%f721, %f720, %f713, %f713;
	setp.gt.f32 	%p141, %f106, 0f3F0F5C29;
	neg.f32 	%f722, %f721;
	selp.f32 	%f723, %f721, %f722, %p139;
	fma.rn.f32 	%f724, 0f3F6EE581, 0f3FD774EB, %f723;
	selp.f32 	%f725, %f721, %f724, %p141;
	abs.f32 	%f726, %f107;
	setp.gt.f32 	%p142, %f726, 0f3F800000;
	rcp.approx.ftz.f32 	%f727, %f726;
	selp.f32 	%f728, %f727, %f726, %p142;
	mul.f32 	%f729, %f728, %f728;
	fma.rn.f32 	%f730, %f729, 0f3B2090AA, 0fBC6BE14F;
	fma.rn.f32 	%f731, %f730, %f729, 0f3D23397E;
	fma.rn.f32 	%f732, %f731, %f729, 0fBD948A7A;
	fma.rn.f32 	%f733, %f732, %f729, 0f3DD76B21;
	fma.rn.f32 	%f734, %f733, %f729, 0fBE111E88;
	fma.rn.f32 	%f735, %f734, %f729, 0f3E4CAF60;
	fma.rn.f32 	%f736, %f735, %f729, 0fBEAAAA27;
	mul.f32 	%f737, %f729, %f736;
	fma.rn.f32 	%f738, %f737, %f728, %f728;
	neg.f32 	%f739, %f738;
	fma.rn.f32 	%f740, 0f3F6EE581, 0f3FD774EB, %f739;
	selp.f32 	%f741, %f740, %f738, %p142;
	abs.f32 	%f742, %f108;
	setp.gt.f32 	%p143, %f742, 0f3F800000;
	rcp.approx.ftz.f32 	%f743, %f742;
	selp.f32 	%f744, %f743, %f742, %p143;
	mul.f32 	%f745, %f744, %f744;
	fma.rn.f32 	%f746, %f745, 0f3B2090AA, 0fBC6BE14F;
	fma.rn.f32 	%f747, %f746, %f745, 0f3D23397E;
	fma.rn.f32 	%f748, %f747, %f745, 0fBD948A7A;
	fma.rn.f32 	%f749, %f748, %f745, 0f3DD76B21;
	fma.rn.f32 	%f750, %f749, %f745, 0fBE111E88;
	fma.rn.f32 	%f751, %f750, %f745, 0f3E4CAF60;
	fma.rn.f32 	%f752, %f751, %f745, 0fBEAAAA27;
	mul.f32 	%f753, %f745, %f752;
	fma.rn.f32 	%f754, %f753, %f744, %f744;
	neg.f32 	%f755, %f754;
	fma.rn.f32 	%f756, 0f3F6EE581, 0f3FD774EB, %f755;
	selp.f32 	%f757, %f756, %f754, %p143;
	add.f32 	%f758, %f725, %f725;
	selp.f32 	%f759, %f758, %f725, %p139;
	mul.f32 	%f121, %f759, 0f41000000;
	copysign.f32 	%f760, %f107, %f741;
	setp.num.f32 	%p144, %f726, %f726;
	selp.f32 	%f761, %f760, %f741, %p144;
	mul.f32 	%f122, %f761, 0f41000000;
	copysign.f32 	%f762, %f108, %f757;
	setp.num.f32 	%p145, %f742, %f742;
	selp.f32 	%f763, %f762, %f757, %p145;
	mul.f32 	%f123, %f763, 0f41000000;
	mul.f32 	%f764, %f123, 0f3F22F983;
	cvt.rni.s32.f32 	%r1051, %f764;
	cvt.rn.f32.s32 	%f765, %r1051;
	fma.rn.f32 	%f766, %f765, 0fBFC90FDA, %f123;
	fma.rn.f32 	%f767, %f765, 0fB3A22168, %f766;
	fma.rn.f32 	%f1032, %f765, 0fA7C234C5, %f767;
	abs.f32 	%f768, %f123;
	setp.ltu.f32 	%p146, %f768, 0f47CE4780;
	mov.u32 	%r1019, %r1051;
	mov.f32 	%f1024, %f1032;
	@%p146 bra 	$L__BB1_126;
	abs.f32 	%f769, %f123;
	setp.neu.f32 	%p147, %f769, 0f7F800000;
	@%p147 bra 	$L__BB1_121;
	mov.f32 	%f772, 0f00000000;
	mul.rn.f32 	%f1024, %f123, %f772;
	mov.b32 	%r1019, 0;
	bra.uni 	$L__BB1_126;
$L__BB1_121:
	mov.b64 	%rd395, 0;
	mov.b32 	%r1016, 0;
$L__BB1_122:
	.pragma "nounroll";
	mul.wide.u32 	%rd239, %r1016, 4;
	mov.u64 	%rd240, __cudart_i2opi_f;
	add.s64 	%rd241, %rd240, %rd239;
	ld.global.nc.u32 	%r638, [%rd241];
	mov.b32 	%r639, %f123;
	shl.b32 	%r640, %r639, 8;
	or.b32  	%r641, %r640, -2147483648;
	mad.wide.u32 	%rd242, %r638, %r641, %rd395;
	shr.u64 	%rd395, %rd242, 32;
	add.s64 	%rd243, %rd10, %rd239;
	st.local.u32 	[%rd243], %rd242;
	add.s32 	%r1016, %r1016, 1;
	setp.ne.s32 	%p148, %r1016, 6;
	@%p148 bra 	$L__BB1_122;
	mov.b32 	%r642, %f123;
	shr.u32 	%r643, %r642, 23;
	st.local.u32 	[%rd10+24], %rd395;
	and.b32  	%r644, %r643, 31;
	and.b32  	%r645, %r643, 224;
	add.s32 	%r646, %r645, -128;
	shr.u32 	%r647, %r646, 5;
	mul.wide.u32 	%rd244, %r647, 4;
	sub.s64 	%rd245, %rd10, %rd244;
	ld.local.u32 	%r1017, [%rd245+24];
	ld.local.u32 	%r1018, [%rd245+20];
	setp.eq.s32 	%p149, %r644, 0;
	@%p149 bra 	$L__BB1_125;
	mov.b32 	%r648, %f123;
	shr.u32 	%r649, %r648, 23;
	and.b32  	%r650, %r649, 31;
	shf.l.wrap.b32 	%r1017, %r1018, %r1017, %r650;
	and.b32  	%r651, %r649, 224;
	add.s32 	%r652, %r651, -128;
	shr.u32 	%r653, %r652, 5;
	mul.wide.u32 	%rd246, %r653, 4;
	sub.s64 	%rd247, %rd10, %rd246;
	ld.local.u32 	%r654, [%rd247+16];
	shf.l.wrap.b32 	%r1018, %r654, %r1018, %r650;
$L__BB1_125:
	shr.u32 	%r655, %r1017, 30;
	shf.l.wrap.b32 	%r656, %r1018, %r1017, 2;
	shl.b32 	%r657, %r1018, 2;
	shr.u32 	%r658, %r656, 31;
	add.s32 	%r659, %r658, %r655;
	neg.s32 	%r660, %r659;
	mov.b32 	%r661, %f123;
	setp.lt.s32 	%p150, %r661, 0;
	selp.b32 	%r1019, %r660, %r659, %p150;
	xor.b32  	%r662, %r656, %r661;
	shr.s32 	%r663, %r656, 31;
	xor.b32  	%r664, %r663, %r656;
	xor.b32  	%r665, %r663, %r657;
	cvt.u64.u32 	%rd248, %r664;
	shl.b64 	%rd249, %rd248, 32;
	cvt.u64.u32 	%rd250, %r665;
	or.b64  	%rd251, %rd249, %rd250;
	cvt.rn.f64.s64 	%fd78, %rd251;
	mul.f64 	%fd79, %fd78, 0d3BF921FB54442D19;
	cvt.rn.f32.f64 	%f770, %fd79;
	neg.f32 	%f771, %f770;
	setp.lt.s32 	%p151, %r662, 0;
	selp.f32 	%f1024, %f771, %f770, %p151;
$L__BB1_126:
	mul.rn.f32 	%f773, %f1024, %f1024;
	and.b32  	%r667, %r1019, 1;
	setp.eq.b32 	%p152, %r667, 1;
	selp.f32 	%f774, 0f3F800000, %f1024, %p152;
	fma.rn.f32 	%f775, %f773, %f774, 0f00000000;
	fma.rn.f32 	%f776, %f773, 0f37CBAC00, 0fBAB607ED;
	selp.f32 	%f777, %f776, 0fB94D4153, %p152;
	selp.f32 	%f778, 0f3D2AAABB, 0f3C0885E4, %p152;
	fma.rn.f32 	%f779, %f777, %f773, %f778;
	selp.f32 	%f780, 0fBEFFFFFF, 0fBE2AAAA8, %p152;
	fma.rn.f32 	%f781, %f779, %f773, %f780;
	fma.rn.f32 	%f782, %f781, %f775, %f774;
	and.b32  	%r668, %r1019, 2;
	setp.eq.s32 	%p153, %r668, 0;
	mov.f32 	%f783, 0f00000000;
	sub.f32 	%f784, %f783, %f782;
	selp.f32 	%f128, %f782, %f784, %p153;
	mul.f32 	%f785, %f121, 0f3F22F983;
	cvt.rni.s32.f32 	%r1055, %f785;
	cvt.rn.f32.s32 	%f786, %r1055;
	fma.rn.f32 	%f787, %f786, 0fBFC90FDA, %f121;
	fma.rn.f32 	%f788, %f786, 0fB3A22168, %f787;
	fma.rn.f32 	%f1033, %f786, 0fA7C234C5, %f788;
	abs.f32 	%f789, %f121;
	setp.ltu.f32 	%p154, %f789, 0f47CE4780;
	mov.u32 	%r1023, %r1055;
	mov.f32 	%f1025, %f1033;
	@%p154 bra 	$L__BB1_134;
	abs.f32 	%f790, %f121;
	setp.neu.f32 	%p155, %f790, 0f7F800000;
	@%p155 bra 	$L__BB1_129;
	mov.f32 	%f793, 0f00000000;
	mul.rn.f32 	%f1025, %f121, %f793;
	mov.b32 	%r1023, 0;
	bra.uni 	$L__BB1_134;
$L__BB1_129:
	mov.b64 	%rd396, 0;
	mov.b32 	%r1020, 0;
$L__BB1_130:
	.pragma "nounroll";
	mul.wide.u32 	%rd253, %r1020, 4;
	mov.u64 	%rd254, __cudart_i2opi_f;
	add.s64 	%rd255, %rd254, %rd253;
	ld.global.nc.u32 	%r670, [%rd255];
	mov.b32 	%r671, %f121;
	shl.b32 	%r672, %r671, 8;
	or.b32  	%r673, %r672, -2147483648;
	mad.wide.u32 	%rd256, %r670, %r673, %rd396;
	shr.u64 	%rd396, %rd256, 32;
	add.s64 	%rd257, %rd9, %rd253;
	st.local.u32 	[%rd257], %rd256;
	add.s32 	%r1020, %r1020, 1;
	setp.ne.s32 	%p156, %r1020, 6;
	@%p156 bra 	$L__BB1_130;
	mov.b32 	%r674, %f121;
	shr.u32 	%r675, %r674, 23;
	st.local.u32 	[%rd9+24], %rd396;
	and.b32  	%r676, %r675, 31;
	and.b32  	%r677, %r675, 224;
	add.s32 	%r678, %r677, -128;
	shr.u32 	%r679, %r678, 5;
	mul.wide.u32 	%rd258, %r679, 4;
	sub.s64 	%rd259, %rd9, %rd258;
	ld.local.u32 	%r1021, [%rd259+24];
	ld.local.u32 	%r1022, [%rd259+20];
	setp.eq.s32 	%p157, %r676, 0;
	@%p157 bra 	$L__BB1_133;
	mov.b32 	%r680, %f121;
	shr.u32 	%r681, %r680, 23;
	and.b32  	%r682, %r681, 31;
	shf.l.wrap.b32 	%r1021, %r1022, %r1021, %r682;
	and.b32  	%r683, %r681, 224;
	add.s32 	%r684, %r683, -128;
	shr.u32 	%r685, %r684, 5;
	mul.wide.u32 	%rd260, %r685, 4;
	sub.s64 	%rd261, %rd9, %rd260;
	ld.local.u32 	%r686, [%rd261+16];
	shf.l.wrap.b32 	%r1022, %r686, %r1022, %r682;
$L__BB1_133:
	shr.u32 	%r687, %r1021, 30;
	shf.l.wrap.b32 	%r688, %r1022, %r1021, 2;
	shl.b32 	%r689, %r1022, 2;
	shr.u32 	%r690, %r688, 31;
	add.s32 	%r691, %r690, %r687;
	neg.s32 	%r692, %r691;
	mov.b32 	%r693, %f121;
	setp.lt.s32 	%p158, %r693, 0;
	selp.b32 	%r1023, %r692, %r691, %p158;
	xor.b32  	%r694, %r688, %r693;
	shr.s32 	%r695, %r688, 31;
	xor.b32  	%r696, %r695, %r688;
	xor.b32  	%r697, %r695, %r689;
	cvt.u64.u32 	%rd262, %r696;
	shl.b64 	%rd263, %rd262, 32;
	cvt.u64.u32 	%rd264, %r697;
	or.b64  	%rd265, %rd263, %rd264;
	cvt.rn.f64.s64 	%fd80, %rd265;
	mul.f64 	%fd81, %fd80, 0d3BF921FB54442D19;
	cvt.rn.f32.f64 	%f791, %fd81;
	neg.f32 	%f792, %f791;
	setp.lt.s32 	%p159, %r694, 0;
	selp.f32 	%f1025, %f792, %f791, %p159;
$L__BB1_134:
	add.s32 	%r699, %r1023, 1;
	mul.rn.f32 	%f794, %f1025, %f1025;
	and.b32  	%r700, %r1023, 1;
	setp.eq.b32 	%p160, %r700, 1;
	selp.f32 	%f795, %f1025, 0f3F800000, %p160;
	fma.rn.f32 	%f796, %f794, %f795, 0f00000000;
	fma.rn.f32 	%f797, %f794, 0f37CBAC00, 0fBAB607ED;
	selp.f32 	%f798, 0fB94D4153, %f797, %p160;
	selp.f32 	%f799, 0f3C0885E4, 0f3D2AAABB, %p160;
	fma.rn.f32 	%f800, %f798, %f794, %f799;
	selp.f32 	%f801, 0fBE2AAAA8, 0fBEFFFFFF, %p160;
	fma.rn.f32 	%f802, %f800, %f794, %f801;
	fma.rn.f32 	%f803, %f802, %f796, %f795;
	and.b32  	%r701, %r699, 2;
	setp.eq.s32 	%p161, %r701, 0;
	mov.f32 	%f804, 0f00000000;
	sub.f32 	%f805, %f804, %f803;
	selp.f32 	%f806, %f803, %f805, %p161;
	mul.f32 	%f807, %f1023, %f128;
	mul.f32 	%f133, %f807, %f806;
	mul.f32 	%f808, %f122, 0f3F22F983;
	cvt.rni.s32.f32 	%r1035, %f808;
	cvt.rn.f32.s32 	%f809, %r1035;
	fma.rn.f32 	%f810, %f809, 0fBFC90FDA, %f122;
	fma.rn.f32 	%f811, %f809, 0fB3A22168, %f810;
	fma.rn.f32 	%f1028, %f809, 0fA7C234C5, %f811;
	abs.f32 	%f812, %f122;
	setp.ltu.f32 	%p162, %f812, 0f47CE4780;
	mov.u32 	%r1027, %r1035;
	mov.f32 	%f1026, %f1028;
	@%p162 bra 	$L__BB1_142;
	abs.f32 	%f813, %f122;
	setp.neu.f32 	%p163, %f813, 0f7F800000;
	@%p163 bra 	$L__BB1_137;
	mov.f32 	%f816, 0f00000000;
	mul.rn.f32 	%f1026, %f122, %f816;
	mov.b32 	%r1027, 0;
	bra.uni 	$L__BB1_142;
$L__BB1_137:
	mov.b64 	%rd397, 0;
	mov.b32 	%r1024, 0;
$L__BB1_138:
	.pragma "nounroll";
	mul.wide.u32 	%rd267, %r1024, 4;
	mov.u64 	%rd268, __cudart_i2opi_f;
	add.s64 	%rd269, %rd268, %rd267;
	ld.global.nc.u32 	%r703, [%rd269];
	mov.b32 	%r704, %f122;
	shl.b32 	%r705, %r704, 8;
	or.b32  	%r706, %r705, -2147483648;
	mad.wide.u32 	%rd270, %r703, %r706, %rd397;
	shr.u64 	%rd397, %rd270, 32;
	add.s64 	%rd271, %rd8, %rd267;
	st.local.u32 	[%rd271], %rd270;
	add.s32 	%r1024, %r1024, 1;
	setp.ne.s32 	%p164, %r1024, 6;
	@%p164 bra 	$L__BB1_138;
	mov.b32 	%r707, %f122;
	shr.u32 	%r708, %r707, 23;
	st.local.u32 	[%rd8+24], %rd397;
	and.b32  	%r709, %r708, 31;
	and.b32  	%r710, %r708, 224;
	add.s32 	%r711, %r710, -128;
	shr.u32 	%r712, %r711, 5;
	mul.wide.u32 	%rd272, %r712, 4;
	sub.s64 	%rd273, %rd8, %rd272;
	ld.local.u32 	%r1025, [%rd273+24];
	ld.local.u32 	%r1026, [%rd273+20];
	setp.eq.s32 	%p165, %r709, 0;
	@%p165 bra 	$L__BB1_141;
	mov.b32 	%r713, %f122;
	shr.u32 	%r714, %r713, 23;
	and.b32  	%r715, %r714, 31;
	shf.l.wrap.b32 	%r1025, %r1026, %r1025, %r715;
	and.b32  	%r716, %r714, 224;
	add.s32 	%r717, %r716, -128;
	shr.u32 	%r718, %r717, 5;
	mul.wide.u32 	%rd274, %r718, 4;
	sub.s64 	%rd275, %rd8, %rd274;
	ld.local.u32 	%r719, [%rd275+16];
	shf.l.wrap.b32 	%r1026, %r719, %r1026, %r715;
$L__BB1_141:
	shr.u32 	%r720, %r1025, 30;
	shf.l.wrap.b32 	%r721, %r1026, %r1025, 2;
	shl.b32 	%r722, %r1026, 2;
	shr.u32 	%r723, %r721, 31;
	add.s32 	%r724, %r723, %r720;
	neg.s32 	%r725, %r724;
	mov.b32 	%r726, %f122;
	setp.lt.s32 	%p166, %r726, 0;
	selp.b32 	%r1027, %r725, %r724, %p166;
	xor.b32  	%r727, %r721, %r726;
	shr.s32 	%r728, %r721, 31;
	xor.b32  	%r729, %r728, %r721;
	xor.b32  	%r730, %r728, %r722;
	cvt.u64.u32 	%rd276, %r729;
	shl.b64 	%rd277, %rd276, 32;
	cvt.u64.u32 	%rd278, %r730;
	or.b64  	%rd279, %rd277, %rd278;
	cvt.rn.f64.s64 	%fd82, %rd279;
	mul.f64 	%fd83, %fd82, 0d3BF921FB54442D19;
	cvt.rn.f32.f64 	%f814, %fd83;
	neg.f32 	%f815, %f814;
	setp.lt.s32 	%p167, %r727, 0;
	selp.f32 	%f1026, %f815, %f814, %p167;
$L__BB1_142:
	abs.f32 	%f817, %f123;
	setp.ltu.f32 	%p168, %f817, 0f47CE4780;
	add.s32 	%r732, %r1027, 1;
	mul.rn.f32 	%f818, %f1026, %f1026;
	and.b32  	%r733, %r1027, 1;
	setp.eq.b32 	%p169, %r733, 1;
	selp.f32 	%f819, %f1026, 0f3F800000, %p169;
	fma.rn.f32 	%f820, %f818, %f819, 0f00000000;
	fma.rn.f32 	%f821, %f818, 0f37CBAC00, 0fBAB607ED;
	selp.f32 	%f822, 0fB94D4153, %f821, %p169;
	selp.f32 	%f823, 0f3C0885E4, 0f3D2AAABB, %p169;
	fma.rn.f32 	%f824, %f822, %f818, %f823;
	selp.f32 	%f825, 0fBE2AAAA8, 0fBEFFFFFF, %p169;
	fma.rn.f32 	%f826, %f824, %f818, %f825;
	fma.rn.f32 	%f827, %f826, %f820, %f819;
	and.b32  	%r734, %r732, 2;
	setp.eq.s32 	%p170, %r734, 0;
	mov.f32 	%f828, 0f00000000;
	sub.f32 	%f829, %f828, %f827;
	selp.f32 	%f830, %f827, %f829, %p170;
	fma.rn.f32 	%f1021, %f133, %f830, %f1016;
	mov.u32 	%r1031, %r1051;
	mov.f32 	%f1027, %f1032;
	@%p168 bra 	$L__BB1_150;
	abs.f32 	%f831, %f123;
	setp.neu.f32 	%p171, %f831, 0f7F800000;
	@%p171 bra 	$L__BB1_145;
	mov.f32 	%f834, 0f00000000;
	mul.rn.f32 	%f1027, %f123, %f834;
	mov.b32 	%r1031, 0;
	bra.uni 	$L__BB1_150;
$L__BB1_145:
	mov.b64 	%rd398, 0;
	mov.b32 	%r1028, 0;
$L__BB1_146:
	.pragma "nounroll";
	mul.wide.u32 	%rd281, %r1028, 4;
	mov.u64 	%rd282, __cudart_i2opi_f;
	add.s64 	%rd283, %rd282, %rd281;
	ld.global.nc.u32 	%r736, [%rd283];
	mov.b32 	%r737, %f123;
	shl.b32 	%r738, %r737, 8;
	or.b32  	%r739, %r738, -2147483648;
	mad.wide.u32 	%rd284, %r736, %r739, %rd398;
	shr.u64 	%rd398, %rd284, 32;
	add.s64 	%rd285, %rd7, %rd281;
	st.local.u32 	[%rd285], %rd284;
	add.s32 	%r1028, %r1028, 1;
	setp.ne.s32 	%p172, %r1028, 6;
	@%p172 bra 	$L__BB1_146;
	mov.b32 	%r740, %f123;
	shr.u32 	%r741, %r740, 23;
	st.local.u32 	[%rd7+24], %rd398;
	and.b32  	%r742, %r741, 31;
	and.b32  	%r743, %r741, 224;
	add.s32 	%r744, %r743, -128;
	shr.u32 	%r745, %r744, 5;
	mul.wide.u32 	%rd286, %r745, 4;
	sub.s64 	%rd287, %rd7, %rd286;
	ld.local.u32 	%r1029, [%rd287+24];
	ld.local.u32 	%r1030, [%rd287+20];
	setp.eq.s32 	%p173, %r742, 0;
	@%p173 bra 	$L__BB1_149;
	mov.b32 	%r746, %f123;
	shr.u32 	%r747, %r746, 23;
	and.b32  	%r748, %r747, 31;
	shf.l.wrap.b32 	%r1029, %r1030, %r1029, %r748;
	and.b32  	%r749, %r747, 224;
	add.s32 	%r750, %r749, -128;
	shr.u32 	%r751, %r750, 5;
	mul.wide.u32 	%rd288, %r751, 4;
	sub.s64 	%rd289, %rd7, %rd288;
	ld.local.u32 	%r752, [%rd289+16];
	shf.l.wrap.b32 	%r1030, %r752, %r1030, %r748;
$L__BB1_149:
	shr.u32 	%r753, %r1029, 30;
	shf.l.wrap.b32 	%r754, %r1030, %r1029, 2;
	shl.b32 	%r755, %r1030, 2;
	shr.u32 	%r756, %r754, 31;
	add.s32 	%r757, %r756, %r753;
	neg.s32 	%r758, %r757;
	mov.b32 	%r759, %f123;
	setp.lt.s32 	%p174, %r759, 0;
	selp.b32 	%r1031, %r758, %r757, %p174;
	xor.b32  	%r760, %r754, %r759;
	shr.s32 	%r761, %r754, 31;
	xor.b32  	%r762, %r761, %r754;
	xor.b32  	%r763, %r761, %r755;
	cvt.u64.u32 	%rd290, %r762;
	shl.b64 	%rd291, %rd290, 32;
	cvt.u64.u32 	%rd292, %r763;
	or.b64  	%rd293, %rd291, %rd292;
	cvt.rn.f64.s64 	%fd84, %rd293;
	mul.f64 	%fd85, %fd84, 0d3BF921FB54442D19;
	cvt.rn.f32.f64 	%f832, %fd85;
	neg.f32 	%f833, %f832;
	setp.lt.s32 	%p175, %r760, 0;
	selp.f32 	%f1027, %f833, %f832, %p175;
$L__BB1_150:
	abs.f32 	%f835, %f122;
	setp.ltu.f32 	%p176, %f835, 0f47CE4780;
	mul.rn.f32 	%f836, %f1027, %f1027;
	and.b32  	%r765, %r1031, 1;
	setp.eq.b32 	%p177, %r765, 1;
	selp.f32 	%f837, 0f3F800000, %f1027, %p177;
	fma.rn.f32 	%f838, %f836, %f837, 0f00000000;
	fma.rn.f32 	%f839, %f836, 0f37CBAC00, 0fBAB607ED;
	selp.f32 	%f840, %f839, 0fB94D4153, %p177;
	selp.f32 	%f841, 0f3D2AAABB, 0f3C0885E4, %p177;
	fma.rn.f32 	%f842, %f840, %f836, %f841;
	selp.f32 	%f843, 0fBEFFFFFF, 0fBE2AAAA8, %p177;
	fma.rn.f32 	%f844, %f842, %f836, %f843;
	fma.rn.f32 	%f845, %f844, %f838, %f837;
	and.b32  	%r766, %r1031, 2;
	setp.eq.s32 	%p178, %r766, 0;
	mov.f32 	%f846, 0f00000000;
	sub.f32 	%f847, %f846, %f845;
	selp.f32 	%f142, %f845, %f847, %p178;
	@%p176 bra 	$L__BB1_158;
	abs.f32 	%f848, %f122;
	setp.neu.f32 	%p179, %f848, 0f7F800000;
	@%p179 bra 	$L__BB1_153;
	mov.f32 	%f851, 0f00000000;
	mul.rn.f32 	%f1028, %f122, %f851;
	mov.b32 	%r1035, 0;
	bra.uni 	$L__BB1_158;
$L__BB1_153:
	mov.b32 	%r177, %f122;
	mov.b64 	%rd399, 0;
	mov.b32 	%r1032, 0;
$L__BB1_154:
	.pragma "nounroll";
	mul.wide.u32 	%rd295, %r1032, 4;
	mov.u64 	%rd296, __cudart_i2opi_f;
	add.s64 	%rd297, %rd296, %rd295;
	ld.global.nc.u32 	%r768, [%rd297];
	shl.b32 	%r769, %r177, 8;
	or.b32  	%r770, %r769, -2147483648;
	mad.wide.u32 	%rd298, %r768, %r770, %rd399;
	shr.u64 	%rd399, %rd298, 32;
	add.s64 	%rd299, %rd6, %rd295;
	st.local.u32 	[%rd299], %rd298;
	add.s32 	%r1032, %r1032, 1;
	setp.ne.s32 	%p180, %r1032, 6;
	@%p180 bra 	$L__BB1_154;
	shr.u32 	%r771, %r177, 23;
	st.local.u32 	[%rd6+24], %rd399;
	and.b32  	%r772, %r771, 31;
	and.b32  	%r773, %r771, 224;
	add.s32 	%r774, %r773, -128;
	shr.u32 	%r775, %r774, 5;
	mul.wide.u32 	%rd300, %r775, 4;
	sub.s64 	%rd301, %rd6, %rd300;
	ld.local.u32 	%r1033, [%rd301+24];
	ld.local.u32 	%r1034, [%rd301+20];
	setp.eq.s32 	%p181, %r772, 0;
	@%p181 bra 	$L__BB1_157;
	shr.u32 	%r776, %r177, 23;
	and.b32  	%r777, %r776, 31;
	shf.l.wrap.b32 	%r1033, %r1034, %r1033, %r777;
	and.b32  	%r778, %r776, 224;
	add.s32 	%r779, %r778, -128;
	shr.u32 	%r780, %r779, 5;
	mul.wide.u32 	%rd302, %r780, 4;
	sub.s64 	%rd303, %rd6, %rd302;
	ld.local.u32 	%r781, [%rd303+16];
	shf.l.wrap.b32 	%r1034, %r781, %r1034, %r777;
$L__BB1_157:
	shr.u32 	%r782, %r1033, 30;
	shf.l.wrap.b32 	%r783, %r1034, %r1033, 2;
	shl.b32 	%r784, %r1034, 2;
	shr.u32 	%r785, %r783, 31;
	add.s32 	%r786, %r785, %r782;
	neg.s32 	%r787, %r786;
	setp.lt.s32 	%p182, %r177, 0;
	selp.b32 	%r1035, %r787, %r786, %p182;
	xor.b32  	%r788, %r783, %r177;
	shr.s32 	%r789, %r783, 31;
	xor.b32  	%r790, %r789, %r783;
	xor.b32  	%r791, %r789, %r784;
	cvt.u64.u32 	%rd304, %r790;
	shl.b64 	%rd305, %rd304, 32;
	cvt.u64.u32 	%rd306, %r791;
	or.b64  	%rd307, %rd305, %rd306;
	cvt.rn.f64.s64 	%fd86, %rd307;
	mul.f64 	%fd87, %fd86, 0d3BF921FB54442D19;
	cvt.rn.f32.f64 	%f849, %fd87;
	neg.f32 	%f850, %f849;
	setp.lt.s32 	%p183, %r788, 0;
	selp.f32 	%f1028, %f850, %f849, %p183;
$L__BB1_158:
	abs.f32 	%f852, %f121;
	setp.ltu.f32 	%p184, %f852, 0f47CE4780;
	mul.rn.f32 	%f853, %f1028, %f1028;
	and.b32  	%r793, %r1035, 1;
	setp.eq.b32 	%p185, %r793, 1;
	selp.f32 	%f854, 0f3F800000, %f1028, %p185;
	fma.rn.f32 	%f855, %f853, %f854, 0f00000000;
	fma.rn.f32 	%f856, %f853, 0f37CBAC00, 0fBAB607ED;
	selp.f32 	%f857, %f856, 0fB94D4153, %p185;
	selp.f32 	%f858, 0f3D2AAABB, 0f3C0885E4, %p185;
	fma.rn.f32 	%f859, %f857, %f853, %f858;
	selp.f32 	%f860, 0fBEFFFFFF, 0fBE2AAAA8, %p185;
	fma.rn.f32 	%f861, %f859, %f853, %f860;
	fma.rn.f32 	%f862, %f861, %f855, %f854;
	and.b32  	%r794, %r1035, 2;
	setp.eq.s32 	%p186, %r794, 0;
	mov.f32 	%f863, 0f00000000;
	sub.f32 	%f864, %f863, %f862;
	selp.f32 	%f865, %f862, %f864, %p186;
	mul.f32 	%f866, %f1023, %f142;
	mul.f32 	%f146, %f866, %f865;
	mov.u32 	%r1039, %r1055;
	mov.f32 	%f1029, %f1033;
	@%p184 bra 	$L__BB1_166;
	abs.f32 	%f867, %f121;
	setp.neu.f32 	%p187, %f867, 0f7F800000;
	@%p187 bra 	$L__BB1_161;
	mov.f32 	%f870, 0f00000000;
	mul.rn.f32 	%f1029, %f121, %f870;
	mov.b32 	%r1039, 0;
	bra.uni 	$L__BB1_166;
$L__BB1_161:
	mov.b64 	%rd400, 0;
	mov.b32 	%r1036, 0;
$L__BB1_162:
	.pragma "nounroll";
	mul.wide.u32 	%rd309, %r1036, 4;
	mov.u64 	%rd310, __cudart_i2opi_f;
	add.s64 	%rd311, %rd310, %rd309;
	ld.global.nc.u32 	%r796, [%rd311];
	mov.b32 	%r797, %f121;
	shl.b32 	%r798, %r797, 8;
	or.b32  	%r799, %r798, -2147483648;
	mad.wide.u32 	%rd312, %r796, %r799, %rd400;
	shr.u64 	%rd400, %rd312, 32;
	add.s64 	%rd313, %rd5, %rd309;
	st.local.u32 	[%rd313], %rd312;
	add.s32 	%r1036, %r1036, 1;
	setp.ne.s32 	%p188, %r1036, 6;
	@%p188 bra 	$L__BB1_162;
	mov.b32 	%r800, %f121;
	shr.u32 	%r801, %r800, 23;
	st.local.u32 	[%rd5+24], %rd400;
	and.b32  	%r802, %r801, 31;
	and.b32  	%r803, %r801, 224;
	add.s32 	%r804, %r803, -128;
	shr.u32 	%r805, %r804, 5;
	mul.wide.u32 	%rd314, %r805, 4;
	sub.s64 	%rd315, %rd5, %rd314;
	ld.local.u32 	%r1037, [%rd315+24];
	ld.local.u32 	%r1038, [%rd315+20];
	setp.eq.s32 	%p189, %r802, 0;
	@%p189 bra 	$L__BB1_165;
	mov.b32 	%r806, %f121;
	shr.u32 	%r807, %r806, 23;
	and.b32  	%r808, %r807, 31;
	shf.l.wrap.b32 	%r1037, %r1038, %r1037, %r808;
	and.b32  	%r809, %r807, 224;
	add.s32 	%r810, %r809, -128;
	shr.u32 	%r811, %r810, 5;
	mul.wide.u32 	%rd316, %r811, 4;
	sub.s64 	%rd317, %rd5, %rd316;
	ld.local.u32 	%r812, [%rd317+16];
	shf.l.wrap.b32 	%r1038, %r812, %r1038, %r808;
$L__BB1_165:
	shr.u32 	%r813, %r1037, 30;
	shf.l.wrap.b32 	%r814, %r1038, %r1037, 2;
	shl.b32 	%r815, %r1038, 2;
	shr.u32 	%r816, %r814, 31;
	add.s32 	%r817, %r816, %r813;
	neg.s32 	%r818, %r817;
	mov.b32 	%r819, %f121;
	setp.lt.s32 	%p190, %r819, 0;
	selp.b32 	%r1039, %r818, %r817, %p190;
	xor.b32  	%r820, %r814, %r819;
	shr.s32 	%r821, %r814, 31;
	xor.b32  	%r822, %r821, %r814;
	xor.b32  	%r823, %r821, %r815;
	cvt.u64.u32 	%rd318, %r822;
	shl.b64 	%rd319, %rd318, 32;
	cvt.u64.u32 	%rd320, %r823;
	or.b64  	%rd321, %rd319, %rd320;
	cvt.rn.f64.s64 	%fd88, %rd321;
	mul.f64 	%fd89, %fd88, 0d3BF921FB54442D19;
	cvt.rn.f32.f64 	%f868, %fd89;
	neg.f32 	%f869, %f868;
	setp.lt.s32 	%p191, %r820, 0;
	selp.f32 	%f1029, %f869, %f868, %p191;
$L__BB1_166:
	abs.f32 	%f871, %f123;
	setp.ltu.f32 	%p192, %f871, 0f47CE4780;
	add.s32 	%r825, %r1039, 1;
	mul.rn.f32 	%f872, %f1029, %f1029;
	and.b32  	%r826, %r1039, 1;
	setp.eq.b32 	%p193, %r826, 1;
	selp.f32 	%f873, %f1029, 0f3F800000, %p193;
	fma.rn.f32 	%f874, %f872, %f873, 0f00000000;
	fma.rn.f32 	%f875, %f872, 0f37CBAC00, 0fBAB607ED;
	selp.f32 	%f876, 0fB94D4153, %f875, %p193;
	selp.f32 	%f877, 0f3C0885E4, 0f3D2AAABB, %p193;
	fma.rn.f32 	%f878, %f876, %f872, %f877;
	selp.f32 	%f879, 0fBE2AAAA8, 0fBEFFFFFF, %p193;
	fma.rn.f32 	%f880, %f878, %f872, %f879;
	fma.rn.f32 	%f881, %f880, %f874, %f873;
	and.b32  	%r827, %r825, 2;
	setp.eq.s32 	%p194, %r827, 0;
	mov.f32 	%f882, 0f00000000;
	sub.f32 	%f883, %f882, %f881;
	selp.f32 	%f884, %f881, %f883, %p194;
	fma.rn.f32 	%f1020, %f146, %f884, %f1015;
	mov.u32 	%r1043, %r1051;
	mov.f32 	%f1030, %f1032;
	@%p192 bra 	$L__BB1_174;
	abs.f32 	%f885, %f123;
	setp.neu.f32 	%p195, %f885, 0f7F800000;
	@%p195 bra 	$L__BB1_169;
	mov.f32 	%f888, 0f00000000;
	mul.rn.f32 	%f1030, %f123, %f888;
	mov.b32 	%r1043, 0;
	bra.uni 	$L__BB1_174;
$L__BB1_169:
	mov.b64 	%rd401, 0;
	mov.b32 	%r1040, 0;
$L__BB1_170:
	.pragma "nounroll";
	mul.wide.u32 	%rd323, %r1040, 4;
	mov.u64 	%rd324, __cudart_i2opi_f;
	add.s64 	%rd325, %rd324, %rd323;
	ld.global.nc.u32 	%r829, [%rd325];
	mov.b32 	%r830, %f123;
	shl.b32 	%r831, %r830, 8;
	or.b32  	%r832, %r831, -2147483648;
	mad.wide.u32 	%rd326, %r829, %r832, %rd401;
	shr.u64 	%rd401, %rd326, 32;
	add.s64 	%rd327, %rd4, %rd323;
	st.local.u32 	[%rd327], %rd326;
	add.s32 	%r1040, %r1040, 1;
	setp.ne.s32 	%p196, %r1040, 6;
	@%p196 bra 	$L__BB1_170;
	mov.b32 	%r833, %f123;
	shr.u32 	%r834, %r833, 23;
	st.local.u32 	[%rd4+24], %rd401;
	and.b32  	%r835, %r834, 31;
	and.b32  	%r836, %r834, 224;
	add.s32 	%r837, %r836, -128;
	shr.u32 	%r838, %r837, 5;
	mul.wide.u32 	%rd328, %r838, 4;
	sub.s64 	%rd329, %rd4, %rd328;
	ld.local.u32 	%r1041, [%rd329+24];
	ld.local.u32 	%r1042, [%rd329+20];
	setp.eq.s32 	%p197, %r835, 0;
	@%p197 bra 	$L__BB1_173;
	mov.b32 	%r839, %f123;
	shr.u32 	%r840, %r839, 23;
	and.b32  	%r841, %r840, 31;
	shf.l.wrap.b32 	%r1041, %r1042, %r1041, %r841;
	and.b32  	%r842, %r840, 224;
	add.s32 	%r843, %r842, -128;
	shr.u32 	%r844, %r843, 5;
	mul.wide.u32 	%rd330, %r844, 4;
	sub.s64 	%rd331, %rd4, %rd330;
	ld.local.u32 	%r845, [%rd331+16];
	shf.l.wrap.b32 	%r1042, %r845, %r1042, %r841;
$L__BB1_173:
	shr.u32 	%r846, %r1041, 30;
	shf.l.wrap.b32 	%r847, %r1042, %r1041, 2;
	shl.b32 	%r848, %r1042, 2;
	shr.u32 	%r849, %r847, 31;
	add.s32 	%r850, %r849, %r846;
	neg.s32 	%r851, %r850;
	mov.b32 	%r852, %f123;
	setp.lt.s32 	%p198, %r852, 0;
	selp.b32 	%r1043, %r851, %r850, %p198;
	xor.b32  	%r853, %r847, %r852;
	shr.s32 	%r854, %r847, 31;
	xor.b32  	%r855, %r854, %r847;
	xor.b32  	%r856, %r854, %r848;
	cvt.u64.u32 	%rd332, %r855;
	shl.b64 	%rd333, %rd332, 32;
	cvt.u64.u32 	%rd334, %r856;
	or.b64  	%rd335, %rd333, %rd334;
	cvt.rn.f64.s64 	%fd90, %rd335;
	mul.f64 	%fd91, %fd90, 0d3BF921FB54442D19;
	cvt.rn.f32.f64 	%f886, %fd91;
	neg.f32 	%f887, %f886;
	setp.lt.s32 	%p199, %r853, 0;
	selp.f32 	%f1030, %f887, %f886, %p199;
$L__BB1_174:
	abs.f32 	%f889, %f121;
	setp.ltu.f32 	%p200, %f889, 0f47CE4780;
	add.s32 	%r858, %r1043, 1;
	mul.rn.f32 	%f890, %f1030, %f1030;
	and.b32  	%r859, %r1043, 1;
	setp.eq.b32 	%p201, %r859, 1;
	selp.f32 	%f891, %f1030, 0f3F800000, %p201;
	fma.rn.f32 	%f892, %f890, %f891, 0f00000000;
	fma.rn.f32 	%f893, %f890, 0f37CBAC00, 0fBAB607ED;
	selp.f32 	%f894, 0fB94D4153, %f893, %p201;
	selp.f32 	%f895, 0f3C0885E4, 0f3D2AAABB, %p201;
	fma.rn.f32 	%f896, %f894, %f890, %f895;
	selp.f32 	%f897, 0fBE2AAAA8, 0fBEFFFFFF, %p201;
	fma.rn.f32 	%f898, %f896, %f890, %f897;
	fma.rn.f32 	%f899, %f898, %f892, %f891;
	and.b32  	%r860, %r858, 2;
	setp.eq.s32 	%p202, %r860, 0;
	mov.f32 	%f900, 0f00000000;
	sub.f32 	%f901, %f900, %f899;
	selp.f32 	%f154, %f899, %f901, %p202;
	mov.u32 	%r1047, %r1055;
	mov.f32 	%f1031, %f1033;
	@%p200 bra 	$L__BB1_182;
	abs.f32 	%f902, %f121;
	setp.neu.f32 	%p203, %f902, 0f7F800000;
	@%p203 bra 	$L__BB1_177;
	mov.f32 	%f905, 0f00000000;
	mul.rn.f32 	%f1031, %f121, %f905;
	mov.b32 	%r1047, 0;
	bra.uni 	$L__BB1_182;
$L__BB1_177:
	mov.b64 	%rd402, 0;
	mov.b32 	%r1044, 0;
$L__BB1_178:
	.pragma "nounroll";
	mul.wide.u32 	%rd337, %r1044, 4;
	mov.u64 	%rd338, __cudart_i2opi_f;
	add.s64 	%rd339, %rd338, %rd337;
	ld.global.nc.u32 	%r862, [%rd339];
	mov.b32 	%r863, %f121;
	shl.b32 	%r864, %r863, 8;
	or.b32  	%r865, %r864, -2147483648;
	mad.wide.u32 	%rd340, %r862, %r865, %rd402;
	shr.u64 	%rd402, %rd340, 32;
	add.s64 	%rd341, %rd3, %rd337;
	st.local.u32 	[%rd341], %rd340;
	add.s32 	%r1044, %r1044, 1;
	setp.ne.s32 	%p204, %r1044, 6;
	@%p204 bra 	$L__BB1_178;
	mov.b32 	%r866, %f121;
	shr.u32 	%r867, %r866, 23;
	st.local.u32 	[%rd3+24], %rd402;
	and.b32  	%r868, %r867, 31;
	and.b32  	%r869, %r867, 224;
	add.s32 	%r870, %r869, -128;
	shr.u32 	%r871, %r870, 5;
	mul.wide.u32 	%rd342, %r871, 4;
	sub.s64 	%rd343, %rd3, %rd342;
	ld.local.u32 	%r1045, [%rd343+24];
	ld.local.u32 	%r1046, [%rd343+20];
	setp.eq.s32 	%p205, %r868, 0;
	@%p205 bra 	$L__BB1_181;
	mov.b32 	%r872, %f121;
	shr.u32 	%r873, %r872, 23;
	and.b32  	%r874, %r873, 31;
	shf.l.wrap.b32 	%r1045, %r1046, %r1045, %r874;
	and.b32  	%r875, %r873, 224;
	add.s32 	%r876, %r875, -128;
	shr.u32 	%r877, %r876, 5;
	mul.wide.u32 	%rd344, %r877, 4;
	sub.s64 	%rd345, %rd3, %rd344;
	ld.local.u32 	%r878, [%rd345+16];
	shf.l.wrap.b32 	%r1046, %r878, %r1046, %r874;
$L__BB1_181:
	shr.u32 	%r879, %r1045, 30;
	shf.l.wrap.b32 	%r880, %r1046, %r1045, 2;
	shl.b32 	%r881, %r1046, 2;
	shr.u32 	%r882, %r880, 31;
	add.s32 	%r883, %r882, %r879;
	neg.s32 	%r884, %r883;
	mov.b32 	%r885, %f121;
	setp.lt.s32 	%p206, %r885, 0;
	selp.b32 	%r1047, %r884, %r883, %p206;
	xor.b32  	%r886, %r880, %r885;
	shr.s32 	%r887, %r880, 31;
	xor.b32  	%r888, %r887, %r880;
	xor.b32  	%r889, %r887, %r881;
	cvt.u64.u32 	%rd346, %r888;
	shl.b64 	%rd347, %rd346, 32;
	cvt.u64.u32 	%rd348, %r889;
	or.b64  	%rd349, %rd347, %rd348;
	cvt.rn.f64.s64 	%fd92, %rd349;
	mul.f64 	%fd93, %fd92, 0d3BF921FB54442D19;
	cvt.rn.f32.f64 	%f903, %fd93;
	neg.f32 	%f904, %f903;
	setp.lt.s32 	%p207, %r886, 0;
	selp.f32 	%f1031, %f904, %f903, %p207;
$L__BB1_182:
	abs.f32 	%f906, %f123;
	setp.ltu.f32 	%p208, %f906, 0f47CE4780;
	add.s32 	%r891, %r1047, 1;
	mul.rn.f32 	%f907, %f1031, %f1031;
	and.b32  	%r892, %r1047, 1;
	setp.eq.b32 	%p209, %r892, 1;
	selp.f32 	%f908, %f1031, 0f3F800000, %p209;
	fma.rn.f32 	%f909, %f907, %f908, 0f00000000;
	fma.rn.f32 	%f910, %f907, 0f37CBAC00, 0fBAB607ED;
	selp.f32 	%f911, 0fB94D4153, %f910, %p209;
	selp.f32 	%f912, 0f3C0885E4, 0f3D2AAABB, %p209;
	fma.rn.f32 	%f913, %f911, %f907, %f912;
	selp.f32 	%f914, 0fBE2AAAA8, 0fBEFFFFFF, %p209;
	fma.rn.f32 	%f915, %f913, %f907, %f914;
	fma.rn.f32 	%f916, %f915, %f909, %f908;
	and.b32  	%r893, %r891, 2;
	setp.eq.s32 	%p210, %r893, 0;
	mov.f32 	%f917, 0f00000000;
	sub.f32 	%f918, %f917, %f916;
	selp.f32 	%f919, %f916, %f918, %p210;
	mul.f32 	%f920, %f1023, %f154;
	fma.rn.f32 	%f1019, %f920, %f919, %f1014;
	@%p208 bra 	$L__BB1_190;
	abs.f32 	%f921, %f123;
	setp.neu.f32 	%p211, %f921, 0f7F800000;
	@%p211 bra 	$L__BB1_185;
	mov.f32 	%f924, 0f00000000;
	mul.rn.f32 	%f1032, %f123, %f924;
	mov.b32 	%r1051, 0;
	bra.uni 	$L__BB1_190;
$L__BB1_185:
	mov.b32 	%r218, %f123;
	mov.b64 	%rd403, 0;
	mov.b32 	%r1048, 0;
$L__BB1_186:
	.pragma "nounroll";
	mul.wide.u32 	%rd351, %r1048, 4;
	mov.u64 	%rd352, __cudart_i2opi_f;
	add.s64 	%rd353, %rd352, %rd351;
	ld.global.nc.u32 	%r895, [%rd353];
	shl.b32 	%r896, %r218, 8;
	or.b32  	%r897, %r896, -2147483648;
	mad.wide.u32 	%rd354, %r895, %r897, %rd403;
	shr.u64 	%rd403, %rd354, 32;
	add.s64 	%rd355, %rd2, %rd351;
	st.local.u32 	[%rd355], %rd354;
	add.s32 	%r1048, %r1048, 1;
	setp.ne.s32 	%p212, %r1048, 6;
	@%p212 bra 	$L__BB1_186;
	shr.u32 	%r898, %r218, 23;
	st.local.u32 	[%rd2+24], %rd403;
	and.b32  	%r899, %r898, 31;
	and.b32  	%r900, %r898, 224;
	add.s32 	%r901, %r900, -128;
	shr.u32 	%r902, %r901, 5;
	mul.wide.u32 	%rd356, %r902, 4;
	sub.s64 	%rd357, %rd2, %rd356;
	ld.local.u32 	%r1049, [%rd357+24];
	ld.local.u32 	%r1050, [%rd357+20];
	setp.eq.s32 	%p213, %r899, 0;
	@%p213 bra 	$L__BB1_189;
	shr.u32 	%r903, %r218, 23;
	and.b32  	%r904, %r903, 31;
	shf.l.wrap.b32 	%r1049, %r1050, %r1049, %r904;
	and.b32  	%r905, %r903, 224;
	add.s32 	%r906, %r905, -128;
	shr.u32 	%r907, %r906, 5;
	mul.wide.u32 	%rd358, %r907, 4;
	sub.s64 	%rd359, %rd2, %rd358;
	ld.local.u32 	%r908, [%rd359+16];
	shf.l.wrap.b32 	%r1050, %r908, %r1050, %r904;
$L__BB1_189:
	shr.u32 	%r909, %r1049, 30;
	shf.l.wrap.b32 	%r910, %r1050, %r1049, 2;
	shl.b32 	%r911, %r1050, 2;
	shr.u32 	%r912, %r910, 31;
	add.s32 	%r913, %r912, %r909;
	neg.s32 	%r914, %r913;
	setp.lt.s32 	%p214, %r218, 0;
	selp.b32 	%r1051, %r914, %r913, %p214;
	xor.b32  	%r915, %r910, %r218;
	shr.s32 	%r916, %r910, 31;
	xor.b32  	%r917, %r916, %r910;
	xor.b32  	%r918, %r916, %r911;
	cvt.u64.u32 	%rd360, %r917;
	shl.b64 	%rd361, %rd360, 32;
	cvt.u64.u32 	%rd362, %r918;
	or.b64  	%rd363, %rd361, %rd362;
	cvt.rn.f64.s64 	%fd94, %rd363;
	mul.f64 	%fd95, %fd94, 0d3BF921FB54442D19;
	cvt.rn.f32.f64 	%f922, %fd95;
	neg.f32 	%f923, %f922;
	setp.lt.s32 	%p215, %r915, 0;
	selp.f32 	%f1032, %f923, %f922, %p215;
$L__BB1_190:
	abs.f32 	%f925, %f121;
	setp.ltu.f32 	%p216, %f925, 0f47CE4780;
	mul.rn.f32 	%f926, %f1032, %f1032;
	and.b32  	%r920, %r1051, 1;
	setp.eq.b32 	%p217, %r920, 1;
	selp.f32 	%f927, 0f3F800000, %f1032, %p217;
	fma.rn.f32 	%f928, %f926, %f927, 0f00000000;
	fma.rn.f32 	%f929, %f926, 0f37CBAC00, 0fBAB607ED;
	selp.f32 	%f930, %f929, 0fB94D4153, %p217;
	selp.f32 	%f931, 0f3D2AAABB, 0f3C0885E4, %p217;
	fma.rn.f32 	%f932, %f930, %f926, %f931;
	selp.f32 	%f933, 0fBEFFFFFF, 0fBE2AAAA8, %p217;
	fma.rn.f32 	%f934, %f932, %f926, %f933;
	fma.rn.f32 	%f935, %f934, %f928, %f927;
	and.b32  	%r921, %r1051, 2;
	setp.eq.s32 	%p218, %r921, 0;
	mov.f32 	%f936, 0f00000000;
	sub.f32 	%f937, %f936, %f935;
	selp.f32 	%f938, %f935, %f937, %p218;
	mul.f32 	%f162, %f1023, %f938;
	@%p216 bra 	$L__BB1_198;
	abs.f32 	%f939, %f121;
	setp.neu.f32 	%p219, %f939, 0f7F800000;
	@%p219 bra 	$L__BB1_193;
	mov.f32 	%f942, 0f00000000;
	mul.rn.f32 	%f1033, %f121, %f942;
	mov.b32 	%r1055, 0;
	bra.uni 	$L__BB1_198;
$L__BB1_193:
	mov.b32 	%r229, %f121;
	mov.b64 	%rd404, 0;
	mov.b32 	%r1052, 0;
$L__BB1_194:
	.pragma "nounroll";
	mul.wide.u32 	%rd365, %r1052, 4;
	mov.u64 	%rd366, __cudart_i2opi_f;
	add.s64 	%rd367, %rd366, %rd365;
	ld.global.nc.u32 	%r923, [%rd367];
	shl.b32 	%r924, %r229, 8;
	or.b32  	%r925, %r924, -2147483648;
	mad.wide.u32 	%rd368, %r923, %r925, %rd404;
	shr.u64 	%rd404, %rd368, 32;
	add.s64 	%rd369, %rd1, %rd365;
	st.local.u32 	[%rd369], %rd368;
	add.s32 	%r1052, %r1052, 1;
	setp.ne.s32 	%p220, %r1052, 6;
	@%p220 bra 	$L__BB1_194;
	shr.u32 	%r926, %r229, 23;
	st.local.u32 	[%rd1+24], %rd404;
	and.b32  	%r927, %r926, 31;
	and.b32  	%r928, %r926, 224;
	add.s32 	%r929, %r928, -128;
	shr.u32 	%r930, %r929, 5;
	mul.wide.u32 	%rd370, %r930, 4;
	sub.s64 	%rd371, %rd1, %rd370;
	ld.local.u32 	%r1053, [%rd371+24];
	ld.local.u32 	%r1054, [%rd371+20];
	setp.eq.s32 	%p221, %r927, 0;
	@%p221 bra 	$L__BB1_197;
	shr.u32 	%r931, %r229, 23;
	and.b32  	%r932, %r931, 31;
	shf.l.wrap.b32 	%r1053, %r1054, %r1053, %r932;
	and.b32  	%r933, %r931, 224;
	add.s32 	%r934, %r933, -128;
	shr.u32 	%r935, %r934, 5;
	mul.wide.u32 	%rd372, %r935, 4;
	sub.s64 	%rd373, %rd1, %rd372;
	ld.local.u32 	%r936, [%rd373+16];
	shf.l.wrap.b32 	%r1054, %r936, %r1054, %r932;
$L__BB1_197:
	shr.u32 	%r937, %r1053, 30;
	shf.l.wrap.b32 	%r938, %r1054, %r1053, 2;
	shl.b32 	%r939, %r1054, 2;
	shr.u32 	%r940, %r938, 31;
	add.s32 	%r941, %r940, %r937;
	neg.s32 	%r942, %r941;
	setp.lt.s32 	%p222, %r229, 0;
	selp.b32 	%r1055, %r942, %r941, %p222;
	xor.b32  	%r943, %r938, %r229;
	shr.s32 	%r944, %r938, 31;
	xor.b32  	%r945, %r944, %r938;
	xor.b32  	%r946, %r944, %r939;
	cvt.u64.u32 	%rd374, %r945;
	shl.b64 	%rd375, %rd374, 32;
	cvt.u64.u32 	%rd376, %r946;
	or.b64  	%rd377, %rd375, %rd376;
	cvt.rn.f64.s64 	%fd96, %rd377;
	mul.f64 	%fd97, %fd96, 0d3BF921FB54442D19;
	cvt.rn.f32.f64 	%f940, %fd97;
	neg.f32 	%f941, %f940;
	setp.lt.s32 	%p223, %r943, 0;
	selp.f32 	%f1033, %f941, %f940, %p223;
$L__BB1_198:
	mul.rn.f32 	%f943, %f1033, %f1033;
	and.b32  	%r948, %r1055, 1;
	setp.eq.b32 	%p224, %r948, 1;
	selp.f32 	%f944, 0f3F800000, %f1033, %p224;
	fma.rn.f32 	%f945, %f943, %f944, 0f00000000;
	fma.rn.f32 	%f946, %f943, 0f37CBAC00, 0fBAB607ED;
	selp.f32 	%f947, %f946, 0fB94D4153, %p224;
	selp.f32 	%f948, 0f3D2AAABB, 0f3C0885E4, %p224;
	fma.rn.f32 	%f949, %f947, %f943, %f948;
	selp.f32 	%f950, 0fBEFFFFFF, 0fBE2AAAA8, %p224;
	fma.rn.f32 	%f951, %f949, %f943, %f950;
	fma.rn.f32 	%f952, %f951, %f945, %f944;
	and.b32  	%r949, %r1055, 2;
	setp.eq.s32 	%p225, %r949, 0;
	mov.f32 	%f953, 0f00000000;
	sub.f32 	%f954, %f953, %f952;
	selp.f32 	%f955, %f952, %f954, %p225;
	fma.rn.f32 	%f1018, %f162, %f955, %f99;
	add.s32 	%r1015, %r1015, 1;
	setp.ne.s32 	%p226, %r1015, 10;
	@%p226 bra 	$L__BB1_105;
$L__BB1_199:
	setp.lt.f32 	%p227, %f105, 0f00800000;
	mul.f32 	%f956, %f105, 0f4B000000;
	selp.f32 	%f957, %f956, %f105, %p227;
	selp.f32 	%f958, 0fC1B80000, 0f00000000, %p227;
	mov.b32 	%r950, %f957;
	add.s32 	%r951, %r950, -1059760811;
	and.b32  	%r952, %r951, -8388608;
	sub.s32 	%r953, %r950, %r952;
	mov.b32 	%f959, %r953;
	cvt.rn.f32.s32 	%f960, %r952;
	fma.rn.f32 	%f961, %f960, 0f34000000, %f958;
	add.f32 	%f962, %f959, 0fBF800000;
	fma.rn.f32 	%f963, %f962, 0fBE055027, 0f3E1039F6;
	fma.rn.f32 	%f964, %f963, %f962, 0fBDF8CDCC;
	fma.rn.f32 	%f965, %f964, %f962, 0f3E0F2955;
	fma.rn.f32 	%f966, %f965, %f962, 0fBE2AD8B9;
	fma.rn.f32 	%f967, %f966, %f962, 0f3E4CED0B;
	fma.rn.f32 	%f968, %f967, %f962, 0fBE7FFF22;
	fma.rn.f32 	%f969, %f968, %f962, 0f3EAAAA78;
	fma.rn.f32 	%f970, %f969, %f962, 0fBF000000;
	mul.f32 	%f971, %f962, %f970;
	fma.rn.f32 	%f972, %f971, %f962, %f962;
	fma.rn.f32 	%f973, %f961, 0f3F317218, %f972;
	setp.gt.u32 	%p228, %r950, 2139095039;
	fma.rn.f32 	%f974, %f957, 0f7F800000, 0f7F800000;
	selp.f32 	%f975, %f974, %f973, %p228;
	setp.eq.f32 	%p229, %f957, 0f00000000;
	mul.f32 	%f976, %f975, 0f3F000000;
	selp.f32 	%f977, 0fFF800000, %f976, %p229;
	mul.f32 	%f978, %f105, %f977;
	div.rn.f32 	%f168, %f978, %f1034;
	setp.lt.f32 	%p230, %f168, 0f3A83126F;
	mov.u32 	%r1056, %r1013;
	@%p230 bra 	$L__BB1_201;
	fma.rn.f32 	%f1016, %f168, %f90, %f1016;
	fma.rn.f32 	%f1015, %f168, %f91, %f1015;
	fma.rn.f32 	%f1014, %f168, %f92, %f1014;
	add.s32 	%r1013, %r1013, 1;
	setp.ne.s32 	%p231, %r1013, 100;
	mov.b32 	%r1056, 100;
	@%p231 bra 	$L__BB1_102;
$L__BB1_201:
	cvt.rn.f32.u32 	%f979, %r1056;
	div.rn.f32 	%f980, %f979, 0f42C80000;
	add.f32 	%f1035, %f980, 0f3E99999A;
$L__BB1_202:
	add.f32 	%f990, %f990, %f1035;
	add.f32 	%f991, %f991, %f1035;
	add.f32 	%f992, %f992, %f1035;
	add.s32 	%r969, %r969, 1;
	setp.ne.s32 	%p232, %r969, 10;
	@%p232 bra 	$L__BB1_1;
	ld.param.u64 	%rd381, [_Z13compute_pixelPhP17curandStateXORWOWf_param_0];
	cvta.to.global.u64 	%rd378, %rd381;
	div.rn.f32 	%f981, %f990, 0f41200000;
	div.rn.f32 	%f982, %f991, 0f41200000;
	div.rn.f32 	%f983, %f992, 0f41200000;
	mov.u32 	%r955, %ctaid.x;
	mov.u32 	%r956, %ntid.x;
	mov.u32 	%r957, %tid.x;
	mad.lo.s32 	%r958, %r955, %r956, %r957;
	mul.lo.s32 	%r959, %r958, 3;
	cvt.s64.s32 	%rd379, %r959;
	add.s64 	%rd380, %rd378, %rd379;
	min.f32 	%f984, %f981, 0f3F800000;
	mul.f32 	%f985, %f984, 0f437F0000;
	cvt.rzi.u32.f32 	%r960, %f985;
	st.global.u8 	[%rd380], %r960;
	min.f32 	%f986, %f982, 0f3F800000;
	mul.f32 	%f987, %f986, 0f437F0000;
	cvt.rzi.u32.f32 	%r961, %f987;
	st.global.u8 	[%rd380+1], %r961;
	min.f32 	%f988, %f983, 0f3F800000;
	mul.f32 	%f989, %f988, 0f437F0000;
	cvt.rzi.u32.f32 	%r962, %f989;
	st.global.u8 	[%rd380+2], %r962;
	ret;

}
.func  (.param .align 16 .b8 func_retval0[16]) __internal_trig_reduction_slowpathd(
	.param .b64 __internal_trig_reduction_slowpathd_param_0
)
{
	.local .align 8 .b8 	__local_depot2[40];
	.reg .b64 	%SP;
	.reg .b64 	%SPL;
	.reg .pred 	%p<10>;
	.reg .b32 	%r<47>;
	.reg .b64 	%rd<74>;
	.reg .b64 	%fd<5>;

	mov.u64 	%SPL, __local_depot2;
	ld.param.f64 	%fd4, [__internal_trig_reduction_slowpathd_param_0];
	add.u64 	%rd1, %SPL, 0;
	{
	.reg .b32 %temp; 
	mov.b64 	{%temp, %r1}, %fd4;
	}
	shr.u32 	%r2, %r1, 20;
	and.b32  	%r3, %r2, 2047;
	setp.eq.s32 	%p1, %r3, 2047;
	mov.b32 	%r46, 0;
	@%p1 bra 	$L__BB2_9;
	add.s32 	%r20, %r3, -1024;
	mov.b64 	%rd20, %fd4;
	shl.b64 	%rd2, %rd20, 11;
	shr.u32 	%r4, %r20, 6;
	sub.s32 	%r45, 15, %r4;
	sub.s32 	%r21, 19, %r4;
	setp.lt.u32 	%p2, %r20, 128;
	selp.b32 	%r6, 18, %r21, %p2;
	setp.ge.s32 	%p3, %r45, %r6;
	mov.b64 	%rd70, 0;
	@%p3 bra 	$L__BB2_4;
	add.s32 	%r23, %r6, %r4;
	neg.s32 	%r43, %r23;
	or.b64  	%rd3, %rd2, -9223372036854775808;
	mov.b64 	%rd70, 0;
	mov.b32 	%r42, 0;
	mov.u64 	%rd25, __cudart_i2opi_d;
	mov.u32 	%r44, %r45;
$L__BB2_3:
	.pragma "nounroll";
	mul.wide.s32 	%rd22, %r42, 8;
	add.s64 	%rd23, %rd1, %rd22;
	mul.wide.s32 	%rd24, %r44, 8;
	add.s64 	%rd26, %rd25, %rd24;
	ld.global.nc.u64 	%rd27, [%rd26];
	{
	.reg .u32 %r0, %r1, %r2, %r3, %alo, %ahi, %blo, %bhi, %clo, %chi;
	mov.b64 	{%alo,%ahi}, %rd27;
	mov.b64 	{%blo,%bhi}, %rd3;
	mov.b64 	{%clo,%chi}, %rd70;
	mad.lo.cc.u32 	%r0, %alo, %blo, %clo;
	madc.hi.cc.u32 	%r1, %alo, %blo, %chi;
	madc.hi.u32 	%r2, %alo, %bhi, 0;
	mad.lo.cc.u32 	%r1, %alo, %bhi, %r1;
	madc.hi.cc.u32 	%r2, %ahi, %blo, %r2;
	madc.hi.u32 	%r3, %ahi, %bhi, 0;
	mad.lo.cc.u32 	%r1, %ahi, %blo, %r1;
	madc.lo.cc.u32 	%r2, %ahi, %bhi, %r2;
	addc.u32 	%r3, %r3, 0;
	mov.b64 	%rd28, {%r0,%r1};
	mov.b64 	%rd70, {%r2,%r3};
	}
	st.local.u64 	[%rd23], %rd28;
	add.s32 	%r44, %r44, 1;
	add.s32 	%r43, %r43, 1;
	add.s32 	%r42, %r42, 1;
	setp.ne.s32 	%p4, %r43, -15;
	mov.u32 	%r45, %r6;
	@%p4 bra 	$L__BB2_3;
$L__BB2_4:
	cvt.s64.s32 	%rd29, %r45;
	cvt.u64.u32 	%rd30, %r4;
	add.s64 	%rd31, %rd30, %rd29;
	shl.b64 	%rd32, %rd31, 3;
	add.s64 	%rd33, %rd1, %rd32;
	st.local.u64 	[%rd33+-120], %rd70;
	and.b32  	%r15, %r2, 63;
	ld.local.u64 	%rd72, [%rd1+16];
	ld.local.u64 	%rd71, [%rd1+24];
	setp.eq.s32 	%p5, %r15, 0;
	@%p5 bra 	$L__BB2_6;
	shl.b64 	%rd34, %rd71, %r15;
	shr.u64 	%rd35, %rd72, 1;
	xor.b32  	%r24, %r15, 63;
	shr.u64 	%rd36, %rd35, %r24;
	or.b64  	%rd71, %rd34, %rd36;
	ld.local.u64 	%rd37, [%rd1+8];
	shl.b64 	%rd38, %rd72, %r15;
	shr.u64 	%rd39, %rd37, 1;
	shr.u64 	%rd40, %rd39, %r24;
	or.b64  	%rd72, %rd38, %rd40;
$L__BB2_6:
	and.b32  	%r25, %r1, -2147483648;
	shr.u64 	%rd41, %rd71, 62;
	cvt.u32.u64 	%r26, %rd41;
	mov.b64 	{%r27, %r28}, %rd71;
	mov.b64 	{%r29, %r30}, %rd72;
	shf.l.wrap.b32 	%r31, %r30, %r27, 2;
	shf.l.wrap.b32 	%r32, %r27, %r28, 2;
	mov.b64 	%rd42, {%r31, %r32};
	shl.b64 	%rd43, %rd72, 2;
	shr.u64 	%rd44, %rd42, 63;
	cvt.u32.u64 	%r33, %rd44;
	add.s32 	%r34, %r33, %r26;
	setp.eq.s32 	%p6, %r25, 0;
	neg.s32 	%r35, %r34;
	selp.b32 	%r46, %r34, %r35, %p6;
	setp.gt.s64 	%p7, %rd42, -1;
	mov.b64 	%rd45, 0;
	{
	.reg .u32 %r0, %r1, %r2, %r3, %a0, %a1, %a2, %a3, %b0, %b1, %b2, %b3;
	mov.b64 	{%a0,%a1}, %rd45;
	mov.b64 	{%a2,%a3}, %rd45;
	mov.b64 	{%b0,%b1}, %rd43;
	mov.b64 	{%b2,%b3}, %rd42;
	sub.cc.u32 	%r0, %a0, %b0;
	subc.cc.u32 	%r1, %a1, %b1;
	subc.cc.u32 	%r2, %a2, %b2;
	subc.u32 	%r3, %a3, %b3;
	mov.b64 	%rd46, {%r0,%r1};
	mov.b64 	%rd47, {%r2,%r3};
	}
	xor.b32  	%r36, %r25, -2147483648;
	selp.b64 	%rd73, %rd42, %rd47, %p7;
	selp.b64 	%rd14, %rd43, %rd46, %p7;
	selp.b32 	%r17, %r25, %r36, %p7;
	clz.b64 	%r37, %rd73;
	cvt.u64.u32 	%rd15, %r37;
	setp.eq.s32 	%p8, %r37, 0;
	@%p8 bra 	$L__BB2_8;
	cvt.u32.u64 	%r38, %rd15;
	and.b32  	%r39, %r38, 63;
	shl.b64 	%rd48, %rd73, %r39;
	shr.u64 	%rd49, %rd14, 1;
	not.b32 	%r40, %r38;
	and.b32  	%r41, %r40, 63;
	shr.u64 	%rd50, %rd49, %r41;
	or.b64  	%rd73, %rd48, %rd50;
$L__BB2_8:
	mov.b64 	%rd51, -3958705157555305931;
	{
	.reg .u32 %r0, %r1, %r2, %r3, %alo, %ahi, %blo, %bhi;
	mov.b64 	{%alo,%ahi}, %rd73;
	mov.b64 	{%blo,%bhi}, %rd51;
	mul.lo.u32 	%r0, %alo, %blo;
	mul.hi.u32 	%r1, %alo, %blo;
	mad.lo.cc.u32 	%r1, %alo, %bhi, %r1;
	madc.hi.u32 	%r2, %alo, %bhi, 0;
	mad.lo.cc.u32 	%r1, %ahi, %blo, %r1;
	madc.hi.cc.u32 	%r2, %ahi, %blo, %r2;
	madc.hi.u32 	%r3, %ahi, %bhi, 0;
	mad.lo.cc.u32 	%r2, %ahi, %bhi, %r2;
	addc.u32 	%r3, %r3, 0;
	mov.b64 	%rd52, {%r0,%r1};
	mov.b64 	%rd53, {%r2,%r3};
	}
	setp.gt.s64 	%p9, %rd53, 0;
	{
	.reg .u32 %r0, %r1, %r2, %r3, %a0, %a1, %a2, %a3, %b0, %b1, %b2, %b3;
	mov.b64 	{%a0,%a1}, %rd52;
	mov.b64 	{%a2,%a3}, %rd53;
	mov.b64 	{%b0,%b1}, %rd52;
	mov.b64 	{%b2,%b3}, %rd53;
	add.cc.u32 	%r0, %a0, %b0;
	addc.cc.u32 	%r1, %a1, %b1;
	addc.cc.u32 	%r2, %a2, %b2;
	addc.u32 	%r3, %a3, %b3;
	mov.b64 	%rd54, {%r0,%r1};
	mov.b64 	%rd55, {%r2,%r3};
	}
	selp.b64 	%rd56, %rd55, %rd53, %p9;
	selp.s64 	%rd57, -1, 0, %p9;
	sub.s64 	%rd58, %rd57, %rd15;
	cvt.u64.u32 	%rd59, %r17;
	shl.b64 	%rd60, %rd59, 32;
	add.s64 	%rd61, %rd56, 1;
	shr.u64 	%rd62, %rd61, 10;
	add.s64 	%rd63, %rd62, 1;
	shr.u64 	%rd64, %rd63, 1;
	shl.b64 	%rd65, %rd58, 52;
	add.s64 	%rd66, %rd65, %rd64;
	add.s64 	%rd67, %rd66, 4602678819172646912;
	or.b64  	%rd68, %rd67, %rd60;
	mov.b64 	%fd4, %rd68;
$L__BB2_9:
	st.param.f64 	[func_retval0], %fd4;
	st.param.b32 	[func_retval0+8], %r46;
	ret;

}


// ===== COMPILED SASS (sm_100) =====

	.target	sm_100

	.elftype	@"ET_EXEC"


//--------------------- .note.nv.tkinfo           --------------------------
	.section	.note.nv.tkinfo,"",@"SHT_NOTE"
	.sectionflags	@"SHF_NOTE_NV_TKINFO"
	.tkinfo
        /*0018*/ 	.word	0x00000002
        /*0030*/ 	.string	""
        /*0030*/ 	.string	"ptxas"
        /*0030*/ 	.string	"Cuda compilation tools, release 13.0, V13.0.88"
        /*0030*/ 	.string	"Build cuda_13.0.r13.0/compiler.36424714_0"
        /*0030*/ 	.string	"-arch sm_100 -m 64 "



//--------------------- .note.nv.cuinfo           --------------------------
	.section	.note.nv.cuinfo,"",@"SHT_NOTE"
	.sectionflags	@"SHF_NOTE_NV_CUINFO"
        /*0018*/ 	.short	0x0002
        /*001a*/ 	.short	0x0064
        /*001c*/ 	.short	0x0082
	.zero		2


//--------------------- .nv.info                  --------------------------
	.section	.nv.info,"",@"SHT_CUDA_INFO"
	.align	4


	//----- nvinfo : EIATTR_REGCOUNT
	.align		4
        /*0000*/ 	.byte	0x04, 0x2f
        /*0002*/ 	.short	(.L_17 - .L_16)
	.align		4
.L_16:
        /*0004*/ 	.word	index@(_Z11init_kernelP17curandStateXORWOW)
        /*0008*/ 	.word	0x0000001f


	//----- nvinfo : EIATTR_FRAME_SIZE
	.align		4
.L_17:
        /*000c*/ 	.byte	0x04, 0x11
        /*000e*/ 	.short	(.L_19 - .L_18)
	.align		4
.L_18:
        /*0010*/ 	.word	index@(_Z11init_kernelP17curandStateXORWOW)
        /*0014*/ 	.word	0x00000000


	//----- nvinfo : EIATTR_REGCOUNT
	.align		4
.L_19:
        /*0018*/ 	.byte	0x04, 0x2f
        /*001a*/ 	.short	(.L_21 - .L_20)
	.align		4
.L_20:
        /*001c*/ 	.word	index@(_Z13compute_pixelPhP17curandStateXORWOWf)
        /*0020*/ 	.word	0x00000038


	//----- nvinfo : EIATTR_FRAME_SIZE
	.align		4
.L_21:
        /*0024*/ 	.byte	0x04, 0x11
        /*0026*/ 	.short	(.L_23 - .L_22)
	.align		4
.L_22:
        /*0028*/ 	.word	index@($_Z13compute_pixelPhP17curandStateXORWOWf$__internal_trig_reduction_slowpathd)
        /*002c*/ 	.word	0x00000048


	//----- nvinfo : EIATTR_FRAME_SIZE
	.align		4
.L_23:
        /*0030*/ 	.byte	0x04, 0x11
        /*0032*/ 	.short	(.L_25 - .L_24)
	.align		4
.L_24:
        /*0034*/ 	.word	index@($__internal_2_$__cuda_sm3x_div_rn_noftz_f32_slowpath)
        /*0038*/ 	.word	0x00000048


	//----- nvinfo : EIATTR_FRAME_SIZE
	.align		4
.L_25:
        /*003c*/ 	.byte	0x04, 0x11
        /*003e*/ 	.short	(.L_27 - .L_26)
	.align		4
.L_26:
        /*0040*/ 	.word	index@($__internal_1_$__cuda_sm20_sqrt_rn_f32_slowpath)
        /*0044*/ 	.word	0x00000048


	//----- nvinfo : EIATTR_FRAME_SIZE
	.align		4
.L_27:
        /*0048*/ 	.byte	0x04, 0x11
        /*004a*/ 	.short	(.L_29 - .L_28)
	.align		4
.L_28:
        /*004c*/ 	.word	index@($__internal_0_$__cuda_sm20_div_rn_f64_full)
        /*0050*/ 	.word	0x00000048


	//----- nvinfo : EIATTR_FRAME_SIZE
	.align		4
.L_29:
        /*0054*/ 	.byte	0x04, 0x11
        /*0056*/ 	.short	(.L_31 - .L_30)
	.align		4
.L_30:
        /*0058*/ 	.word	index@(_Z13compute_pixelPhP17curandStateXORWOWf)
        /*005c*/ 	.word	0x00000048


	//----- nvinfo : EIATTR_MIN_STACK_SIZE
	.align		4
.L_31:
        /*0060*/ 	.byte	0x04, 0x12
        /*0062*/ 	.short	(.L_33 - .L_32)
	.align		4
.L_32:
        /*0064*/ 	.word	index@(_Z13compute_pixelPhP17curandStateXORWOWf)
        /*0068*/ 	.word	0x00000048


	//----- nvinfo : EIATTR_MIN_STACK_SIZE
	.align		4
.L_33:
        /*006c*/ 	.byte	0x04, 0x12
        /*006e*/ 	.short	(.L_35 - .L_34)
	.align		4
.L_34:
        /*0070*/ 	.word	index@(_Z11init_kernelP17curandStateXORWOW)
        /*0074*/ 	.word	0x00000000
.L_35:


//--------------------- .nv.compat                --------------------------
	.section	.nv.compat,"",@"SHT_CUDA_COMPAT_INFO"
	.align	4
        /*0000*/ 	.byte	0x02, 0x09, 0x00, 0x00, 0x02, 0x02, 0x01, 0x00, 0x02, 0x05, 0x05, 0x00, 0x03, 0x07, 0x01, 0x01
        /*0010*/ 	.byte	0x02, 0x03, 0x00, 0x00, 0x02, 0x06, 0x01, 0x00, 0x04, 0x0b, 0x08, 0x00, 0x01, 0x00, 0x00, 0x00
        /*0020*/ 	.byte	0x00, 0x00, 0x00, 0x00


//--------------------- .nv.info._Z13compute_pixelPhP17curandStateXORWOWf --------------------------
	.section	.nv.info._Z13compute_pixelPhP17curandStateXORWOWf,"",@"SHT_CUDA_INFO"
	.sectionflags	@""
	.align	4


	//----- nvinfo : EIATTR_CUDA_API_VERSION
	.align		4
        /*0000*/ 	.byte	0x04, 0x37
        /*0002*/ 	.short	(.L_37 - .L_36)
.L_36:
        /*0004*/ 	.word	0x00000082


	//----- nvinfo : EIATTR_KPARAM_INFO
	.align		4
.L_37:
        /*0008*/ 	.byte	0x04, 0x17
        /*000a*/ 	.short	(.L_39 - .L_38)
.L_38:
        /*000c*/ 	.word	0x00000000
        /*0010*/ 	.short	0x0002
        /*0012*/ 	.short	0x0010
        /*0014*/ 	.byte	0x00, 0xf0, 0x11, 0x00


	//----- nvinfo : EIATTR_KPARAM_INFO
	.align		4
.L_39:
        /*0018*/ 	.byte	0x04, 0x17
        /*001a*/ 	.short	(.L_41 - .L_40)
.L_40:
        /*001c*/ 	.word	0x00000000
        /*0020*/ 	.short	0x0001
        /*0022*/ 	.short	0x0008
        /*0024*/ 	.byte	0x00, 0xf5, 0x21, 0x00


	//----- nvinfo : EIATTR_KPARAM_INFO
	.align		4
.L_41:
        /*0028*/ 	.byte	0x04, 0x17
        /*002a*/ 	.short	(.L_43 - .L_42)
.L_42:
        /*002c*/ 	.word	0x00000000
        /*0030*/ 	.short	0x0000
        /*0032*/ 	.short	0x0000
        /*0034*/ 	.byte	0x00, 0xf5, 0x21, 0x00


	//----- nvinfo : EIATTR_SPARSE_MMA_MASK
	.align		4
.L_43:
        /*0038*/ 	.byte	0x03, 0x50
        /*003a*/ 	.short	0x0000


	//----- nvinfo : EIATTR_MAXREG_COUNT
	.align		4
        /*003c*/ 	.byte	0x03, 0x1b
        /*003e*/ 	.short	0x00ff


	//----- nvinfo : EIATTR_MERCURY_ISA_VERSION
	.align		4
        /*0040*/ 	.byte	0x03, 0x5f
        /*0042*/ 	.short	0x0101


	//----- nvinfo : EIATTR_VRC_CTA_INIT_COUNT
	.align		4
        /*0044*/ 	.byte	0x02, 0x4a
	.zero		1
	.zero		1


	//----- nvinfo : EIATTR_EXIT_INSTR_OFFSETS
	.align		4
        /*0048*/ 	.byte	0x04, 0x1c
        /*004a*/ 	.short	(.L_45 - .L_44)


	//   ....[0]....
.L_44:
        /*004c*/ 	.word	0x0000a220


	//----- nvinfo : EIATTR_CRS_STACK_SIZE
	.align		4
.L_45:
        /*0050*/ 	.byte	0x04, 0x1e
        /*0052*/ 	.short	(.L_47 - .L_46)
.L_46:
        /*0054*/ 	.word	0x00000000


	//----- nvinfo : EIATTR_CBANK_PARAM_SIZE
	.align		4
.L_47:
        /*0058*/ 	.byte	0x03, 0x19
        /*005a*/ 	.short	0x0014


	//----- nvinfo : EIATTR_PARAM_CBANK
	.align		4
        /*005c*/ 	.byte	0x04, 0x0a
        /*005e*/ 	.short	(.L_49 - .L_48)
	.align		4
.L_48:
        /*0060*/ 	.word	index@(.nv.constant0._Z13compute_pixelPhP17curandStateXORWOWf)
        /*0064*/ 	.short	0x0380
        /*0066*/ 	.short	0x0014


	//----- nvinfo : EIATTR_SW_WAR
	.align		4
.L_49:
        /*0068*/ 	.byte	0x04, 0x36
        /*006a*/ 	.short	(.L_51 - .L_50)
.L_50:
        /*006c*/ 	.word	0x00000008
.L_51:


//--------------------- .nv.info._Z11init_kernelP17curandStateXORWOW --------------------------
	.section	.nv.info._Z11init_kernelP17curandStateXORWOW,"",@"SHT_CUDA_INFO"
	.sectionflags	@""
	.align	4


	//----- nvinfo : EIATTR_CUDA_API_VERSION
	.align		4
        /*0000*/ 	.byte	0x04, 0x37
        /*0002*/ 	.short	(.L_53 - .L_52)
.L_52:
        /*0004*/ 	.word	0x00000082


	//----- nvinfo : EIATTR_KPARAM_INFO
	.align		4
.L_53:
        /*0008*/ 	.byte	0x04, 0x17
        /*000a*/ 	.short	(.L_55 - .L_54)
.L_54:
        /*000c*/ 	.word	0x00000000
        /*0010*/ 	.short	0x0000
        /*0012*/ 	.short	0x0000
        /*0014*/ 	.byte	0x00, 0xf5, 0x21, 0x00


	//----- nvinfo : EIATTR_SPARSE_MMA_MASK
	.align		4
.L_55:
        /*0018*/ 	.byte	0x03, 0x50
        /*001a*/ 	.short	0x0000


	//----- nvinfo : EIATTR_MAXREG_COUNT
	.align		4
        /*001c*/ 	.byte	0x03, 0x1b
        /*001e*/ 	.short	0x00ff


	//----- nvinfo : EIATTR_MERCURY_ISA_VERSION
	.align		4
        /*0020*/ 	.byte	0x03, 0x5f
        /*0022*/ 	.short	0x0101


	//----- nvinfo : EIATTR_VRC_CTA_INIT_COUNT
	.align		4
        /*0024*/ 	.byte	0x02, 0x4a
	.zero		1
	.zero		1


	//----- nvinfo : EIATTR_EXIT_INSTR_OFFSETS
	.align		4
        /*0028*/ 	.byte	0x04, 0x1c
        /*002a*/ 	.short	(.L_57 - .L_56)


	//   ....[0]....
.L_56:
        /*002c*/ 	.word	0x00000e80


	//----- nvinfo : EIATTR_CRS_STACK_SIZE
	.align		4
.L_57:
        /*0030*/ 	.byte	0x04, 0x1e
        /*0032*/ 	.short	(.L_59 - .L_58)
.L_58:
        /*0034*/ 	.word	0x00000000


	//----- nvinfo : EIATTR_CBANK_PARAM_SIZE
	.align		4
.L_59:
        /*0038*/ 	.byte	0x03, 0x19
        /*003a*/ 	.short	0x0008


	//----- nvinfo : EIATTR_PARAM_CBANK
	.align		4
        /*003c*/ 	.byte	0x04, 0x0a
        /*003e*/ 	.short	(.L_61 - .L_60)
	.align		4
.L_60:
        /*0040*/ 	.word	index@(.nv.constant0._Z11init_kernelP17curandStateXORWOW)
        /*0044*/ 	.short	0x0380
        /*0046*/ 	.short	0x0008


	//----- nvinfo : EIATTR_SW_WAR
	.align		4
.L_61:
        /*0048*/ 	.byte	0x04, 0x36
        /*004a*/ 	.short	(.L_63 - .L_62)
.L_62:
        /*004c*/ 	.word	0x00000008
.L_63:


//--------------------- .nv.callgraph             --------------------------
	.section	.nv.callgraph,"",@"SHT_CUDA_CALLGRAPH"
	.align	4
	.sectionentsize	8
	.align		4
        /*0000*/ 	.word	0x00000000
	.align		4
        /*0004*/ 	.word	0xffffffff
	.align		4
        /*0008*/ 	.word	0x00000000
	.align		4
        /*000c*/ 	.word	0xfffffffe
	.align		4
        /*0010*/ 	.word	0x00000000
	.align		4
        /*0014*/ 	.word	0xfffffffd
	.align		4
        /*0018*/ 	.word	0x00000000
	.align		4
        /*001c*/ 	.word	0xfffffffc


//--------------------- .nv.constant4             --------------------------
	.section	.nv.constant4,"a",@progbits
	.align	8
	.align		8
.nv.constant4:
        /*0000*/ 	.dword	precalc_xorwow_matrix
	.align		8
        /*0008*/ 	.dword	precalc_xorwow_offset_matrix
	.align		8
        /*0010*/ 	.dword	mrg32k3aM1
	.align		8
        /*0018*/ 	.dword	mrg32k3aM2
	.align		8
        /*0020*/ 	.dword	mrg32k3aM1SubSeq
	.align		8
        /*0028*/ 	.dword	mrg32k3aM2SubSeq
	.align		8
        /*0030*/ 	.dword	mrg32k3aM1Seq
	.align		8
        /*0038*/ 	.dword	mrg32k3aM2Seq
	.align		8
        /*0040*/ 	.dword	__cudart_i2opi_f
	.align		8
        /*0048*/ 	.dword	__cudart_i2opi_d
	.align		8
        /*0050*/ 	.dword	__cudart_sin_cos_coeffs


//--------------------- .nv.constant3             --------------------------
	.section	.nv.constant3,"a",@progbits
	.align	8
.nv.constant3:
	.type		__cr_lgamma_table,@object
	.size		__cr_lgamma_table,(CAM_POS - __cr_lgamma_table)
__cr_lgamma_table:
        /*0000*/ 	.byte	0x00, 0x00, 0x00, 0x00, 0x00, 0x00, 0x00, 0x00, 0x00, 0x00, 0x00, 0x00, 0x00, 0x00, 0x00, 0x00
        /*0010*/ 	.byte	0xef, 0x39, 0xfa, 0xfe, 0x42, 0x2e, 0xe6, 0x3f, 0x02, 0x20, 0x2a, 0xfa, 0x0b, 0xab, 0xfc, 0x3f
        /*0020*/ 	.byte	0xf9, 0x2c, 0x92, 0x7c, 0xa7, 0x6c, 0x09, 0x40, 0xc9, 0x79, 0x44, 0x3c, 0x64, 0x26, 0x13, 0x40
        /*0030*/ 	.byte	0xca, 0x01, 0xcf, 0x3a, 0x27, 0x51, 0x1a, 0x40, 0x30, 0xcc, 0x2d, 0xf3, 0xe1, 0x0c, 0x21, 0x40
        /*0040*/ 	.byte	0x0d, 0xb7, 0xfc, 0x82, 0x8e, 0x35, 0x25, 0x40
	.type		CAM_POS,@object
	.size		CAM_POS,(SCREEN_TOP_LEFT - CAM_POS)
CAM_POS:
	.zero		12
	.type		SCREEN_TOP_LEFT,@object
	.size		SCREEN_TOP_LEFT,(SCREEN_BOTTOM_RIGHT - SCREEN_TOP_LEFT)
SCREEN_TOP_LEFT:
	.zero		12
	.type		SCREEN_BOTTOM_RIGHT,@object
	.size		SCREEN_BOTTOM_RIGHT,(LIGHT_POS - SCREEN_BOTTOM_RIGHT)
SCREEN_BOTTOM_RIGHT:
	.zero		12
	.type		LIGHT_POS,@object
	.size		LIGHT_POS,(.L_12 - LIGHT_POS)
LIGHT_POS:
	.zero		12
.L_12:


//--------------------- .text._Z13compute_pixelPhP17curandStateXORWOWf --------------------------
	.section	.text._Z13compute_pixelPhP17curandStateXORWOWf,"ax",@progbits
	.align	128
        .global         _Z13compute_pixelPhP17curandStateXORWOWf
        .type           _Z13compute_pixelPhP17curandStateXORWOWf,@function
        .size           _Z13compute_pixelPhP17curandStateXORWOWf,(.L_x_180 - _Z13compute_pixelPhP17curandStateXORWOWf)
        .other          _Z13compute_pixelPhP17curandStateXORWOWf,@"STO_CUDA_ENTRY STV_DEFAULT"
_Z13compute_pixelPhP17curandStateXORWOWf:
.text._Z13compute_pixelPhP17curandStateXORWOWf:
[----:B------:R-:W0:Y:S01]  /*0000*/  LDC R1, c[0x0][0x37c] ;  /* 0x0000df00ff017b82 */ /* 0x000e220000000800 */
[----:B------:R-:W1:Y:S01]  /*0010*/  MUFU.RCP64H R3, 9 ;  /* 0x4022000000037908 */ /* 0x000e620000001800 */
[----:B------:R-:W-:Y:S02]  /*0020*/  HFMA2 R2, -RZ, RZ, 0, 5.9604644775390625e-08 ;  /* 0x00000001ff027431 */ /* 0x000fe400000001ff */
[----:B------:R-:W-:Y:S01]  /*0030*/  IMAD.MOV.U32 R6, RZ, RZ, 0x0 ;  /* 0x00000000ff067424 */ /* 0x000fe200078e00ff */
[----:B------:R-:W2:Y:S01]  /*0040*/  LDCU UR4, c[0x0][0x390] ;  /* 0x00007200ff0477ac */ /* 0x000ea20008000800 */
[----:B------:R-:W-:Y:S01]  /*0050*/  IMAD.MOV.U32 R7, RZ, RZ, 0x40220000 ;  /* 0x40220000ff077424 */ /* 0x000fe200078e00ff */
[----:B------:R-:W3:Y:S01]  /*0060*/  S2R R13, SR_TID.X ;  /* 0x00000000000d7919 */ /* 0x000ee20000002100 */
[----:B------:R-:W3:Y:S01]  /*0070*/  LDC R12, c[0x0][0x360] ;  /* 0x0000d800ff0c7b82 */ /* 0x000ee20000000800 */
[----:B------:R-:W4:Y:S01]  /*0080*/  LDCU.64 UR8, c[0x0][0x358] ;  /* 0x00006b00ff0877ac */ /* 0x000f220008000a00 */
[----:B0-----:R-:W-:-:S06]  /*0090*/  VIADD R1, R1, 0xffffffb8 ;  /* 0xffffffb801017836 */ /* 0x001fcc0000000000 */
[----:B------:R-:W0:Y:S01]  /*00a0*/  LDC.64 R10, c[0x0][0x388] ;  /* 0x0000e200ff0a7b82 */ /* 0x000e220000000a00 */
[----:B-1----:R-:W-:-:S08]  /*00b0*/  DFMA R4, R2, -R6, 1 ;  /* 0x3ff000000204742b */ /* 0x002fd00000000806 */
[----:B------:R-:W-:-:S08]  /*00c0*/  DFMA R4, R4, R4, R4 ;  /* 0x000000040404722b */ /* 0x000fd00000000004 */
[----:B------:R-:W-:-:S08]  /*00d0*/  DFMA R4, R2, R4, R2 ;  /* 0x000000040204722b */ /* 0x000fd00000000002 */
[C---:B------:R-:W-:Y:S01]  /*00e0*/  DFMA R2, R4.reuse, -R6, 1 ;  /* 0x3ff000000402742b */ /* 0x040fe20000000806 */
[----:B--2---:R-:W1:Y:S01]  /*00f0*/  F2F.F64.F32 R6, UR4 ;  /* 0x0000000400067d10 */ /* 0x004e620008201800 */
[----:B------:R-:W3:Y:S06]  /*0100*/  S2UR UR4, SR_CTAID.X ;  /* 0x00000000000479c3 */ /* 0x000eec0000002500 */
[----:B------:R-:W-:-:S08]  /*0110*/  DFMA R2, R4, R2, R4 ;  /* 0x000000020402722b */ /* 0x000fd00000000004 */
[----:B-1----:R-:W-:Y:S01]  /*0120*/  DMUL R4, R6, R2 ;  /* 0x0000000206047228 */ /* 0x002fe20000000000 */
[----:B------:R-:W-:-:S07]  /*0130*/  FSETP.GEU.AND P1, PT, |R7|, 6.5827683646048100446e-37, PT ;  /* 0x036000000700780b */ /* 0x000fce0003f2e200 */
[----:B------:R-:W-:Y:S01]  /*0140*/  DFMA R8, R4, -9, R6 ;  /* 0xc02200000408782b */ /* 0x000fe20000000006 */
[----:B---3--:R-:W-:Y:S02]  /*0150*/  IMAD R13, R12, UR4, R13 ;  /* 0x000000040c0d7c24 */ /* 0x008fe4000f8e020d */
[----:B------:R-:W-:-:S05]  /*0160*/  IMAD.MOV.U32 R12, RZ, RZ, RZ ;  /* 0x000000ffff0c7224 */ /* 0x000fca00078e00ff */
[----:B------:R-:W-:Y:S01]  /*0170*/  DFMA R2, R2, R8, R4 ;  /* 0x000000080202722b */ /* 0x000fe20000000004 */
[----:B------:R-:W-:-:S05]  /*0180*/  IMAD.HI R0, R13, -0x77777777, R12 ;  /* 0x888888890d007827 */ /* 0x000fca00078e020c */
[----:B------:R-:W-:-:S04]  /*0190*/  SHF.R.U32.HI R5, RZ, 0x1f, R0 ;  /* 0x0000001fff057819 */ /* 0x000fc80000011600 */
[----:B------:R-:W-:Y:S01]  /*01a0*/  FFMA R4, RZ, 2.53125, R3 ;  /* 0x40220000ff047823 */ /* 0x000fe20000000003 */
[----:B------:R-:W-:-:S04]  /*01b0*/  LEA.HI.SX32 R31, R0, R5, 0x16 ;  /* 0x00000005001f7211 */ /* 0x000fc800078fb2ff */
[----:B------:R-:W-:Y:S01]  /*01c0*/  FSETP.GT.AND P0, PT, |R4|, 1.469367938527859385e-39, PT ;  /* 0x001000000400780b */ /* 0x000fe20003f04200 */
[----:B------:R-:W-:Y:S01]  /*01d0*/  IMAD R30, R31, -0x780, R13 ;  /* 0xfffff8801f1e7824 */ /* 0x000fe200078e020d */
[----:B------:R-:W-:Y:S01]  /*01e0*/  I2FP.F32.S32 R31, R31 ;  /* 0x0000001f001f7245 */ /* 0x000fe20000201400 */
[----:B0-----:R-:W-:-:S03]  /*01f0*/  IMAD.WIDE R4, R13, 0x30, R10 ;  /* 0x000000300d047825 */ /* 0x001fc600078e020a */
[----:B------:R-:W-:-:S07]  /*0200*/  I2FP.F32.S32 R30, R30 ;  /* 0x0000001e001e7245 */ /* 0x000fce0000201400 */
[----:B----4-:R-:W-:Y:S05]  /*0210*/  @P0 BRA P1, `(.L_x_0) ;  /* 0x0000000000100947 */ /* 0x010fea0000800000 */
[----:B------:R-:W-:-:S07]  /*0220*/  MOV R0, 0x240 ;  /* 0x0000024000007802 */ /* 0x000fce0000000f00 */
[----:B------:R-:W-:Y:S05]  /*0230*/  CALL.REL.NOINC `($__internal_0_$__cuda_sm20_div_rn_f64_full) ;  /* 0x0000009c00fc7944 */ /* 0x000fea0003c00000 */
[----:B------:R-:W-:Y:S02]  /*0240*/  IMAD.MOV.U32 R2, RZ, RZ, R10 ;  /* 0x000000ffff027224 */ /* 0x000fe400078e000a */
[----:B------:R-:W-:-:S07]  /*0250*/  IMAD.MOV.U32 R3, RZ, RZ, R11 ;  /* 0x000000ffff037224 */ /* 0x000fce00078e000b */
.L_x_0:
[----:B------:R-:W-:Y:S01]  /*0260*/  UMOV UR4, 0x6dc9c883 ;  /* 0x6dc9c88300047882 */ /* 0x000fe20000000000 */
[----:B------:R-:W-:Y:S01]  /*0270*/  UMOV UR5, 0x3fe45f30 ;  /* 0x3fe45f3000057882 */ /* 0x000fe20000000000 */
[C---:B------:R-:W-:Y:S01]  /*0280*/  DSETP.NEU.AND P0, PT, |R2|.reuse, +INF , PT ;  /* 0x7ff000000200742a */ /* 0x040fe20003f0d200 */
[----:B------:R-:W0:Y:S01]  /*0290*/  LDC R28, c[0x3][0x58] ;  /* 0x00c01600ff1c7b82 */ /* 0x000e220000000800 */
[----:B------:R-:W-:Y:S01]  /*02a0*/  DMUL R6, R2, UR4 ;  /* 0x0000000402067c28 */ /* 0x000fe20008000000 */
[----:B------:R-:W-:Y:S01]  /*02b0*/  MOV R13, 0x358637be ;  /* 0x358637be000d7802 */ /* 0x000fe20000000f00 */
[----:B------:R-:W-:Y:S01]  /*02c0*/  IMAD.MOV.U32 R0, RZ, RZ, 0x37cbac00 ;  /* 0x37cbac00ff007424 */ /* 0x000fe200078e00ff */
[----:B------:R-:W5:Y:S04]  /*02d0*/  LDG.E.64 R26, desc[UR8][R4.64] ;  /* 0x00000008041a7981 */ /* 0x000f68000c1e1b00 */
[----:B------:R-:W1:Y:S01]  /*02e0*/  LDC R29, c[0x3][0x54] ;  /* 0x00c01500ff1d7b82 */ /* 0x000e620000000800 */
[----:B------:R-:W5:Y:S02]  /*02f0*/  LDG.E.64 R24, desc[UR8][R4.64+0x8] ;  /* 0x0000080804187981 */ /* 0x000f64000c1e1b00 */
[----:B------:R2:W3:Y:S02]  /*0300*/  F2I.F64 R6, R6 ;  /* 0x0000000600067311 */ /* 0x0004e40000301100 */
[----:B------:R4:W5:Y:S01]  /*0310*/  LDG.E.64 R22, desc[UR8][R4.64+0x10] ;  /* 0x0000100804167981 */ /* 0x000962000c1e1b00 */
[----:B------:R-:W-:Y:S01]  /*0320*/  UMOV UR4, 0x54442d18 ;  /* 0x54442d1800047882 */ /* 0x000fe20000000000 */
[----:B------:R-:W-:Y:S01]  /*0330*/  UMOV UR5, 0x3ff921fb ;  /* 0x3ff921fb00057882 */ /* 0x000fe20000000000 */
[----:B------:R-:W-:Y:S01]  /*0340*/  VOTEU.ANY UP0, P0 ;  /* 0x0000000000ff7886 */ /* 0x000fe20000000100 */
[----:B------:R-:W-:Y:S01]  /*0350*/  PLOP3.LUT P0, PT, PT, PT, UP0, 0x80, 0x8 ;  /* 0x000000000008781c */ /* 0x000fe20003f0f008 */
[C---:B------:R-:W-:Y:S01]  /*0360*/  FFMA R0, R13.reuse, R0, -0.0013887860113754868507 ;  /* 0xbab607ed0d007423 */ /* 0x040fe20000000000 */
[----:B--2---:R-:W-:-:S03]  /*0370*/  FFMA R7, R13, 0.0010000000474974513054, RZ ;  /* 0x3a83126f0d077823 */ /* 0x004fc600000000ff */
[-C--:B------:R-:W-:Y:S01]  /*0380*/  FFMA R0, R0, R13.reuse, 0.041666727513074874878 ;  /* 0x3d2aaabb00007423 */ /* 0x080fe2000000000d */
[----:B----4-:R-:W-:Y:S01]  /*0390*/  DMUL R4, RZ, R2 ;  /* 0x00000002ff047228 */ /* 0x010fe20000000000 */
[----:B---3--:R-:W-:Y:S01]  /*03a0*/  R2UR UR7, R6 ;  /* 0x00000000060772ca */ /* 0x008fe200000e0000 */
[----:B------:R-:W-:Y:S02]  /*03b0*/  IMAD.MOV.U32 R6, RZ, RZ, 0x394d4153 ;  /* 0x394d4153ff067424 */ /* 0x000fe400078e00ff */
[----:B------:R-:W-:-:S03]  /*03c0*/  FFMA R0, R0, R13, -0.4999999701976776123 ;  /* 0xbeffffff00007423 */ /* 0x000fc6000000000d */
[----:B------:R-:W-:Y:S01]  /*03d0*/  DSETP.LTU.OR P1, PT, |R2|, 2.14748364800000000000e+09, !P0 ;  /* 0x41e000000200742a */ /* 0x000fe20004729600 */
[----:B------:R-:W-:-:S04]  /*03e0*/  FFMA R6, R13, -R6, 0.0083327032625675201416 ;  /* 0x3c0885e40d067423 */ /* 0x000fc80000000806 */
[-C--:B------:R-:W-:Y:S02]  /*03f0*/  FFMA R6, R6, R13.reuse, -0.16666662693023681641 ;  /* 0xbe2aaaa806067423 */ /* 0x080fe4000000000d */
[----:B------:R-:W2:Y:S02]  /*0400*/  I2F.F64 R8, UR7 ;  /* 0x0000000700087d12 */ /* 0x000ea40008201c00 */
[----:B------:R-:W-:Y:S01]  /*0410*/  FFMA R7, R7, R6, 0.0010000000474974513054 ;  /* 0x3a83126f07077423 */ /* 0x000fe20000000006 */
[----:B------:R-:W-:Y:S01]  /*0420*/  FFMA R6, R0, R13, 1 ;  /* 0x3f80000000067423 */ /* 0x000fe2000000000d */
[----:B------:R-:W-:Y:S01]  /*0430*/  IMAD.MOV.U32 R0, RZ, RZ, RZ ;  /* 0x000000ffff007224 */ /* 0x000fe200078e00ff */
[----:B------:R-:W-:Y:S01]  /*0440*/  USEL UR7, UR7, URZ, UP0 ;  /* 0x000000ff07077287 */ /* 0x000fe20008000000 */
[----:B--2---:R-:W-:Y:S01]  /*0450*/  DFMA R10, R8, -UR4, R2 ;  /* 0x80000004080a7c2b */ /* 0x004fe20008000002 */
[----:B------:R-:W-:Y:S01]  /*0460*/  UMOV UR4, 0x33145c00 ;  /* 0x33145c0000047882 */ /* 0x000fe20000000000 */
[----:B------:R-:W-:-:S06]  /*0470*/  UMOV UR5, 0x3c91a626 ;  /* 0x3c91a62600057882 */ /* 0x000fcc0000000000 */
[----:B------:R-:W-:Y:S01]  /*0480*/  DFMA R10, R8, -UR4, R10 ;  /* 0x80000004080a7c2b */ /* 0x000fe2000800000a */
[----:B------:R-:W-:Y:S01]  /*0490*/  UMOV UR4, 0x252049c0 ;  /* 0x252049c000047882 */ /* 0x000fe20000000000 */
[----:B------:R-:W-:-:S06]  /*04a0*/  UMOV UR5, 0x397b839a ;  /* 0x397b839a00057882 */ /* 0x000fcc0000000000 */
[----:B------:R-:W-:Y:S01]  /*04b0*/  DFMA R10, R8, -UR4, R10 ;  /* 0x80000004080a7c2b */ /* 0x000fe2000800000a */
[----:B------:R-:W0:Y:S09]  /*04c0*/  LDCU.64 UR4, c[0x3][0x60] ;  /* 0x00c00c00ff0477ac */ /* 0x000e320008000a00 */
[----:B------:R-:W-:-:S02]  /*04d0*/  FSEL R20, R4, R10, !P0 ;  /* 0x0000000a04147208 */ /* 0x000fc40004000000 */
[----:B------:R-:W-:Y:S02]  /*04e0*/  FSEL R21, R5, R11, !P0 ;  /* 0x0000000b05157208 */ /* 0x000fe40004000000 */
[----:B------:R-:W-:Y:S01]  /*04f0*/  CS2R R4, SRZ ;  /* 0x0000000000047805 */ /* 0x000fe2000001ff00 */
[----:B0-----:R-:W-:Y:S01]  /*0500*/  FADD R28, -R28, UR5 ;  /* 0x000000051c1c7e21 */ /* 0x001fe20008000100 */
[----:B-1----:R-:W-:Y:S01]  /*0510*/  FADD R29, -R29, UR4 ;  /* 0x000000041d1d7e21 */ /* 0x002fe20008000100 */
[----:B------:R-:W-:-:S06]  /*0520*/  UMOV UR4, URZ ;  /* 0x000000ff00047c82 */ /* 0x000fcc0008000000 */
.L_x_138:
[----:B-----5:R-:W-:Y:S01]  /*0530*/  SHF.R.U32.HI R8, RZ, 0x2, R27 ;  /* 0x00000002ff087819 */ /* 0x020fe2000001161b */
[----:B------:R-:W-:Y:S01]  /*0540*/  IMAD.MOV.U32 R11, RZ, RZ, 0x3a088889 ;  /* 0x3a088889ff0b7424 */ /* 0x000fe200078e00ff */
[----:B------:R-:W-:Y:S01]  /*0550*/  SHF.L.U32 R9, R23, 0x4, RZ ;  /* 0x0000000417097819 */ /* 0x000fe200000006ff */
[----:B0-----:R-:W0:Y:S01]  /*0560*/  LDCU.64 UR10, c[0x3][0x48] ;  /* 0x00c00900ff0a77ac */ /* 0x001e220008000a00 */
[----:B------:R-:W-:Y:S01]  /*0570*/  LOP3.LUT R8, R8, R27, RZ, 0x3c, !PT ;  /* 0x0000001b08087212 */ /* 0x000fe200078e3cff */
[----:B------:R-:W-:Y:S01]  /*0580*/  BSSY.RECONVERGENT B2, `(.L_x_1) ;  /* 0x0000027000027945 */ /* 0x000fe20003800200 */
[----:B------:R-:W-:Y:S01]  /*0590*/  IMAD.MOV.U32 R17, RZ, RZ, R24 ;  /* 0x000000ffff117224 */ /* 0x000fe200078e0018 */
[----:B-1----:R-:W1:Y:S01]  /*05a0*/  LDCU UR5, c[0x3][0x50] ;  /* 0x00c00a00ff0577ac */ /* 0x002e620008000800 */
[----:B------:R-:W-:Y:S02]  /*05b0*/  IMAD.MOV.U32 R24, RZ, RZ, R22 ;  /* 0x000000ffff187224 */ /* 0x000fe400078e0016 */
[----:B------:R-:W-:Y:S01]  /*05c0*/  IMAD.SHL.U32 R10, R8, 0x2, RZ ;  /* 0x00000002080a7824 */ /* 0x000fe200078e00ff */
[----:B------:R-:W-:Y:S01]  /*05d0*/  UIADD3 UR4, UPT, UPT, UR4, 0x1, URZ ;  /* 0x0000000104047890 */ /* 0x000fe2000fffe0ff */
[----:B------:R-:W-:Y:S01]  /*05e0*/  IMAD.MOV.U32 R27, RZ, RZ, R25 ;  /* 0x000000ffff1b7224 */ /* 0x000fe200078e0019 */
[----:B------:R-:W-:-:S02]  /*05f0*/  MOV R25, R23 ;  /* 0x0000001700197202 */ /* 0x000fc40000000f00 */
[----:B------:R-:W-:Y:S01]  /*0600*/  LOP3.LUT R10, R8, R10, R9, 0x96, !PT ;  /* 0x0000000a080a7212 */ /* 0x000fe200078e9609 */
[----:B------:R-:W-:Y:S01]  /*0610*/  IMAD.MOV.U32 R9, RZ, RZ, 0x2f800000 ;  /* 0x2f800000ff097424 */ /* 0x000fe200078e00ff */
[----:B------:R-:W-:Y:S02]  /*0620*/  UISETP.NE.AND UP0, UPT, UR4, 0xa, UPT ;  /* 0x0000000a0400788c */ /* 0x000fe4000bf05270 */
[----:B------:R-:W-:Y:S02]  /*0630*/  LOP3.LUT R13, R10, R23, RZ, 0x3c, !PT ;  /* 0x000000170a0d7212 */ /* 0x000fe400078e3cff */
[----:B------:R-:W-:Y:S01]  /*0640*/  MOV R10, 0x44f00000 ;  /* 0x44f00000000a7802 */ /* 0x000fe20000000f00 */
[----:B0-----:R-:W-:Y:S01]  /*0650*/  FFMA R33, RZ, UR10, RZ ;  /* 0x0000000aff217c23 */ /* 0x001fe200080000ff */
[--C-:B------:R-:W-:Y:S01]  /*0660*/  IADD3 R8, PT, PT, R26, 0x587c5, R13.reuse ;  /* 0x000587c51a087810 */ /* 0x100fe20007ffe00d */
[----:B------:R-:W-:Y:S02]  /*0670*/  IMAD.MOV.U32 R22, RZ, RZ, R13 ;  /* 0x000000ffff167224 */ /* 0x000fe400078e000d */
[----:B------:R-:W-:Y:S01]  /*0680*/  FFMA R10, R11, -R10, 1 ;  /* 0x3f8000000b0a7423 */ /* 0x000fe2000000080a */
[----:B------:R-:W-:Y:S01]  /*0690*/  I2FP.F32.U32 R8, R8 ;  /* 0x0000000800087245 */ /* 0x000fe20000201000 */
[----:B------:R-:W-:-:S02]  /*06a0*/  FADD R33, R33, UR11 ;  /* 0x0000000b21217e21 */ /* 0x000fc40008000000 */
[----:B------:R-:W-:Y:S02]  /*06b0*/  FFMA R10, R10, R11, 0.00052083336049690842628 ;  /* 0x3a0888890a0a7423 */ /* 0x000fe4000000000b */
[----:B------:R-:W-:Y:S01]  /*06c0*/  FFMA R8, R8, R9, 1.1641532182693481445e-10 ;  /* 0x2f00000008087423 */ /* 0x000fe20000000009 */
[----:B-1----:R-:W-:-:S03]  /*06d0*/  FFMA R33, RZ, UR5, R33 ;  /* 0x00000005ff217c23 */ /* 0x002fc60008000021 */
[----:B------:R-:W-:Y:S01]  /*06e0*/  FADD R9, R8, -0.5 ;  /* 0xbf00000008097421 */ /* 0x000fe20000000000 */
[----:B------:R-:W-:-:S03]  /*06f0*/  FFMA R8, -R7, UR10, RZ ;  /* 0x0000000a07087c23 */ /* 0x000fc600080001ff */
[----:B------:R-:W-:-:S04]  /*0700*/  FADD R9, R30, R9 ;  /* 0x000000091e097221 */ /* 0x000fc80000000000 */
[----:B------:R-:W-:Y:S01]  /*0710*/  FFMA R18, R9, R10, RZ ;  /* 0x0000000a09127223 */ /* 0x000fe200000000ff */
[----:B------:R-:W0:Y:S03]  /*0720*/  FCHK P0, R9, 1920 ;  /* 0x44f0000009007902 */ /* 0x000e260000000000 */
[----:B------:R-:W-:-:S04]  /*0730*/  FFMA R11, R18, -1920, R9 ;  /* 0xc4f00000120b7823 */ /* 0x000fc80000000009 */
[----:B------:R-:W-:Y:S01]  /*0740*/  FFMA R18, R10, R11, R18 ;  /* 0x0000000b0a127223 */ /* 0x000fe20000000012 */
[----:B------:R-:W-:Y:S01]  /*0750*/  FFMA R10, R6, UR10, RZ ;  /* 0x0000000a060a7c23 */ /* 0x000fe200080000ff */
[----:B------:R-:W-:-:S03]  /*0760*/  FFMA R11, RZ, UR11, R8 ;  /* 0x0000000bff0b7c23 */ /* 0x000fc60008000008 */
[----:B------:R-:W-:Y:S01]  /*0770*/  FFMA R10, RZ, UR11, R10 ;  /* 0x0000000bff0a7c23 */ /* 0x000fe2000800000a */
[----:B------:R-:W-:-:S03]  /*0780*/  FFMA R32, R6, UR5, R11 ;  /* 0x0000000506207c23 */ /* 0x000fc6000800000b */
[----:B------:R-:W-:Y:S01]  /*0790*/  FFMA R34, R7, UR5, R10 ;  /* 0x0000000507227c23 */ /* 0x000fe2000800000a */
[----:B0-2---:R-:W-:Y:S06]  /*07a0*/  @!P0 BRA `(.L_x_2) ;  /* 0x0000000000108947 */ /* 0x005fec0003800000 */
[----:B------:R-:W-:Y:S01]  /*07b0*/  IMAD.MOV.U32 R8, RZ, RZ, 0x44f00000 ;  /* 0x44f00000ff087424 */ /* 0x000fe200078e00ff */
[----:B------:R-:W-:-:S07]  /*07c0*/  MOV R10, 0x7e0 ;  /* 0x000007e0000a7802 */ /* 0x000fce0000000f00 */
[----:B------:R-:W-:Y:S05]  /*07d0*/  CALL.REL.NOINC `($__internal_2_$__cuda_sm3x_div_rn_noftz_f32_slowpath) ;  /* 0x000000a0001c7944 */ /* 0x000fea0003c00000 */
[----:B------:R-:W-:-:S07]  /*07e0*/  IMAD.MOV.U32 R18, RZ, RZ, R8 ;  /* 0x000000ffff127224 */ /* 0x000fce00078e0008 */
.L_x_2:
[----:B------:R-:W-:Y:S05]  /*07f0*/  BSYNC.RECONVERGENT B2 ;  /* 0x0000000000027941 */ /* 0x000fea0003800200 */
.L_x_1:
[----:B------:R-:W-:Y:S01]  /*0800*/  SHF.R.U32.HI R10, RZ, 0x2, R17 ;  /* 0x00000002ff0a7819 */ /* 0x000fe20000011611 */
[----:B------:R-:W0:Y:S01]  /*0810*/  S2R R14, SR_TID.X ;  /* 0x00000000000e7919 */ /* 0x000e220000002100 */
[----:B------:R-:W0:Y:S01]  /*0820*/  S2UR UR5, SR_CTAID.X ;  /* 0x00000000000579c3 */ /* 0x000e220000002500 */
[----:B------:R-:W-:Y:S01]  /*0830*/  SHF.L.U32 R11, R22, 0x4, RZ ;  /* 0x00000004160b7819 */ /* 0x000fe200000006ff */
[----:B------:R-:W-:Y:S01]  /*0840*/  VIADD R26, R26, 0xb0f8a ;  /* 0x000b0f8a1a1a7836 */ /* 0x000fe20000000000 */
[----:B------:R-:W-:Y:S01]  /*0850*/  LOP3.LUT R10, R10, R17, RZ, 0x3c, !PT ;  /* 0x000000110a0a7212 */ /* 0x000fe200078e3cff */
[----:B------:R-:W-:Y:S01]  /*0860*/  BSSY.RECONVERGENT B2, `(.L_x_3) ;  /* 0x000001d000027945 */ /* 0x000fe20003800200 */
[----:B------:R-:W-:-:S03]  /*0870*/  MOV R15, 0x2f800000 ;  /* 0x2f800000000f7802 */ /* 0x000fc60000000f00 */
[----:B------:R-:W0:Y:S01]  /*0880*/  LDC R13, c[0x0][0x360] ;  /* 0x0000d800ff0d7b82 */ /* 0x000e220000000800 */
[----:B------:R-:W-:-:S05]  /*0890*/  IMAD.SHL.U32 R12, R10, 0x2, RZ ;  /* 0x000000020a0c7824 */ /* 0x000fca00078e00ff */
[----:B------:R-:W-:Y:S02]  /*08a0*/  LOP3.LUT R11, R10, R12, R11, 0x96, !PT ;  /* 0x0000000c0a0b7212 */ /* 0x000fe400078e960b */
[----:B------:R-:W1:Y:S02]  /*08b0*/  LDC.64 R8, c[0x0][0x388] ;  /* 0x0000e200ff087b82 */ /* 0x000e640000000a00 */
[----:B------:R-:W-:-:S05]  /*08c0*/  LOP3.LUT R23, R11, R22, RZ, 0x3c, !PT ;  /* 0x000000160b177212 */ /* 0x000fca00078e3cff */
[----:B------:R-:W-:-:S05]  /*08d0*/  IMAD.IADD R10, R23, 0x1, R26 ;  /* 0x00000001170a7824 */ /* 0x000fca00078e021a */
[----:B------:R-:W-:Y:S01]  /*08e0*/  I2FP.F32.U32 R12, R10 ;  /* 0x0000000a000c7245 */ /* 0x000fe20000201000 */
[----:B0-----:R-:W-:-:S04]  /*08f0*/  IMAD R11, R13, UR5, R14 ;  /* 0x000000050d0b7c24 */ /* 0x001fc8000f8e020e */
[----:B------:R-:W-:Y:S01]  /*0900*/  FFMA R12, R12, R15, 1.1641532182693481445e-10 ;  /* 0x2f0000000c0c7423 */ /* 0x000fe2000000000f */
[----:B------:R-:W-:-:S03]  /*0910*/  IMAD.MOV.U32 R13, RZ, RZ, 0x3a72b9d6 ;  /* 0x3a72b9d6ff0d7424 */ /* 0x000fc600078e00ff */
[----:B------:R-:W-:Y:S01]  /*0920*/  FADD R12, R12, -0.5 ;  /* 0xbf0000000c0c7421 */ /* 0x000fe20000000000 */
[----:B-1----:R-:W-:-:S04]  /*0930*/  IMAD.WIDE R10, R11, 0x30, R8 ;  /* 0x000000300b0a7825 */ /* 0x002fc800078e0208 */
[----:B------:R-:W-:Y:S01]  /*0940*/  FADD R9, R31, R12 ;  /* 0x0000000c1f097221 */ /* 0x000fe20000000000 */
[----:B------:R-:W-:Y:S01]  /*0950*/  IMAD.MOV.U32 R8, RZ, RZ, 0x44870000 ;  /* 0x44870000ff087424 */ /* 0x000fe200078e00ff */
[----:B------:R0:W-:Y:S02]  /*0960*/  STG.E.64 desc[UR8][R10.64+0x8], R24 ;  /* 0x000008180a007986 */ /* 0x0001e4000c101b08 */
[----:B------:R-:W1:Y:S01]  /*0970*/  FCHK P0, R9, 1080 ;  /* 0x4487000009007902 */ /* 0x000e620000000000 */
[----:B------:R-:W-:Y:S01]  /*0980*/  FFMA R8, R13, -R8, 1 ;  /* 0x3f8000000d087423 */ /* 0x000fe20000000808 */
[----:B------:R0:W-:Y:S03]  /*0990*/  STG.E.64 desc[UR8][R10.64], R26 ;  /* 0x0000001a0a007986 */ /* 0x0001e6000c101b08 */
[----:B------:R-:W-:Y:S01]  /*09a0*/  FFMA R8, R8, R13, 0.00092592590954154729843 ;  /* 0x3a72b9d608087423 */ /* 0x000fe2000000000d */
[----:B------:R0:W-:Y:S03]  /*09b0*/  STG.E.64 desc[UR8][R10.64+0x10], R22 ;  /* 0x000010160a007986 */ /* 0x0001e6000c101b08 */
[----:B------:R-:W-:-:S04]  /*09c0*/  FFMA R12, R9, R8, RZ ;  /* 0x00000008090c7223 */ /* 0x000fc800000000ff */
[----:B------:R-:W-:-:S04]  /*09d0*/  FFMA R13, R12, -1080, R9 ;  /* 0xc48700000c0d7823 */ /* 0x000fc80000000009 */
[----:B------:R-:W-:Y:S01]  /*09e0*/  FFMA R8, R8, R13, R12 ;  /* 0x0000000d08087223 */ /* 0x000fe2000000000c */
[----:B-1----:R-:W-:Y:S06]  /*09f0*/  @!P0 BRA `(.L_x_4) ;  /* 0x00000000000c8947 */ /* 0x002fec0003800000 */
[----:B------:R-:W-:Y:S01]  /*0a00*/  IMAD.MOV.U32 R8, RZ, RZ, 0x44870000 ;  /* 0x44870000ff087424 */ /* 0x000fe200078e00ff */
[----:B0-----:R-:W-:-:S07]  /*0a10*/  MOV R10, 0xa30 ;  /* 0x00000a30000a7802 */ /* 0x001fce0000000f00 */
[----:B------:R-:W-:Y:S05]  /*0a20*/  CALL.REL.NOINC `($__internal_2_$__cuda_sm3x_div_rn_noftz_f32_slowpath) ;  /* 0x0000009c00887944 */ /* 0x000fea0003c00000 */
.L_x_4:
[----:B------:R-:W-:Y:S05]  /*0a30*/  BSYNC.RECONVERGENT B2 ;  /* 0x0000000000027941 */ /* 0x000fea0003800200 */
.L_x_3:
[----:B------:R-:W1:Y:S01]  /*0a40*/  LDCU UR6, c[0x3][0x58] ;  /* 0x00c00b00ff0677ac */ /* 0x000e620008000800 */
[----:B------:R-:W-:Y:S01]  /*0a50*/  BSSY.RECONVERGENT B0, `(.L_x_5) ;  /* 0x0000013000007945 */ /* 0x000fe20003800200 */
[----:B------:R-:W2:Y:S01]  /*0a60*/  LDCU UR5, c[0x3][0x54] ;  /* 0x00c00a80ff0577ac */ /* 0x000ea20008000800 */
[----:B-1----:R-:W-:Y:S01]  /*0a70*/  FFMA R17, R28, R8, UR6 ;  /* 0x000000061c117e23 */ /* 0x002fe20008000008 */
[----:B--2---:R-:W-:-:S03]  /*0a80*/  FFMA R15, R29, R18, UR5 ;  /* 0x000000051d0f7e23 */ /* 0x004fc60008000012 */
[----:B------:R-:W-:-:S04]  /*0a90*/  FMUL R8, R17, R17 ;  /* 0x0000001111087220 */ /* 0x000fc80000400000 */
[----:B------:R-:W-:-:S04]  /*0aa0*/  FFMA R8, R15, R15, R8 ;  /* 0x0000000f0f087223 */ /* 0x000fc80000000008 */
[----:B------:R-:W-:-:S04]  /*0ab0*/  FADD R9, R8, 1 ;  /* 0x3f80000008097421 */ /* 0x000fc80000000000 */
[----:B------:R1:W2:Y:S01]  /*0ac0*/  MUFU.RSQ R8, R9 ;  /* 0x0000000900087308 */ /* 0x0002a20000001400 */
[----:B0-----:R-:W-:-:S04]  /*0ad0*/  IADD3 R10, PT, PT, R9, -0xd000000, RZ ;  /* 0xf3000000090a7810 */ /* 0x001fc80007ffe0ff */
[----:B------:R-:W-:-:S13]  /*0ae0*/  ISETP.GT.U32.AND P0, PT, R10, 0x727fffff, PT ;  /* 0x727fffff0a00780c */ /* 0x000fda0003f04070 */
[----:B-12---:R-:W-:Y:S05]  /*0af0*/  @!P0 BRA `(.L_x_6) ;  /* 0x0000000000108947 */ /* 0x006fea0003800000 */
[----:B------:R-:W-:-:S07]  /*0b00*/  MOV R8, 0xb20 ;  /* 0x00000b2000087802 */ /* 0x000fce0000000f00 */
[----:B------:R-:W-:Y:S05]  /*0b10*/  CALL.REL.NOINC `($__internal_1_$__cuda_sm20_sqrt_rn_f32_slowpath) ;  /* 0x0000009800f87944 */ /* 0x000fea0003c00000 */
[----:B------:R-:W-:Y:S01]  /*0b20*/  IMAD.MOV.U32 R36, RZ, RZ, R14 ;  /* 0x000000ffff247224 */ /* 0x000fe200078e000e */
[----:B------:R-:W-:Y:S06]  /*0b30*/  BRA `(.L_x_7) ;  /* 0x0000000000107947 */ /* 0x000fec0003800000 */
.L_x_6:
[----:B------:R-:W-:Y:S01]  /*0b40*/  FMUL.FTZ R36, R9, R8 ;  /* 0x0000000809247220 */ /* 0x000fe20000410000 */
[----:B------:R-:W-:-:S03]  /*0b50*/  FMUL.FTZ R8, R8, 0.5 ;  /* 0x3f00000008087820 */ /* 0x000fc60000410000 */
[----:B------:R-:W-:-:S04]  /*0b60*/  FFMA R9, -R36, R36, R9 ;  /* 0x0000002424097223 */ /* 0x000fc80000000109 */
[----:B------:R-:W-:-:S07]  /*0b70*/  FFMA R36, R9, R8, R36 ;  /* 0x0000000809247223 */ /* 0x000fce0000000024 */
.L_x_7:
[----:B------:R-:W-:Y:S05]  /*0b80*/  BSYNC.RECONVERGENT B0 ;  /* 0x0000000000007941 */ /* 0x000fea0003800200 */
.L_x_5:
[----:B------:R-:W0:Y:S01]  /*0b90*/  MUFU.RCP R9, R36 ;  /* 0x0000002400097308 */ /* 0x000e220000001000 */
[----:B------:R-:W-:Y:S07]  /*0ba0*/  BSSY.RECONVERGENT B2, `(.L_x_8) ;  /* 0x000000d000027945 */ /* 0x000fee0003800200 */
[----:B------:R-:W1:Y:S01]  /*0bb0*/  FCHK P0, R15, R36 ;  /* 0x000000240f007302 */ /* 0x000e620000000000 */
[----:B0-----:R-:W-:-:S04]  /*0bc0*/  FFMA R8, R9, -R36, 1 ;  /* 0x3f80000009087423 */ /* 0x001fc80000000824 */
[----:B------:R-:W-:-:S04]  /*0bd0*/  FFMA R8, R9, R8, R9 ;  /* 0x0000000809087223 */ /* 0x000fc80000000009 */
[----:B------:R-:W-:-:S04]  /*0be0*/  FFMA R19, R15, R8, RZ ;  /* 0x000000080f137223 */ /* 0x000fc800000000ff */
[----:B------:R-:W-:-:S04]  /*0bf0*/  FFMA R9, R19, -R36, R15 ;  /* 0x8000002413097223 */ /* 0x000fc8000000000f */
[----:B------:R-:W-:Y:S01]  /*0c00*/  FFMA R19, R8, R9, R19 ;  /* 0x0000000908137223 */ /* 0x000fe20000000013 */
[----:B-1----:R-:W-:Y:S06]  /*0c10*/  @!P0 BRA `(.L_x_9) ;  /* 0x0000000000148947 */ /* 0x002fec0003800000 */
[----:B------:R-:W-:Y:S01]  /*0c20*/  IMAD.MOV.U32 R9, RZ, RZ, R15 ;  /* 0x000000ffff097224 */ /* 0x000fe200078e000f */
[----:B------:R-:W-:Y:S01]  /*0c30*/  MOV R10, 0xc60 ;  /* 0x00000c60000a7802 */ /* 0x000fe20000000f00 */
[----:B------:R-:W-:-:S07]  /*0c40*/  IMAD.MOV.U32 R8, RZ, RZ, R36 ;  /* 0x000000ffff087224 */ /* 0x000fce00078e0024 */
[----:B------:R-:W-:Y:S05]  /*0c50*/  CALL.REL.NOINC `($__internal_2_$__cuda_sm3x_div_rn_noftz_f32_slowpath) ;  /* 0x0000009800fc7944 */ /* 0x000fea0003c00000 */
[----:B------:R-:W-:-:S07]  /*0c60*/  MOV R19, R8 ;  /* 0x0000000800137202 */ /* 0x000fce0000000f00 */
.L_x_9:
[----:B------:R-:W-:Y:S05]  /*0c70*/  BSYNC.RECONVERGENT B2 ;  /* 0x0000000000027941 */ /* 0x000fea0003800200 */
.L_x_8:
        /* <DEDUP_REMOVED lines=13> */
[----:B------:R-:W-:-:S07]  /*0d50*/  IMAD.MOV.U32 R18, RZ, RZ, R8 ;  /* 0x000000ffff127224 */ /* 0x000fce00078e0008 */
.L_x_11:
[----:B------:R-:W-:Y:S05]  /*0d60*/  BSYNC.RECONVERGENT B2 ;  /* 0x0000000000027941 */ /* 0x000fea0003800200 */
.L_x_10:
[----:B------:R-:W0:Y:S01]  /*0d70*/  MUFU.RCP R9, R36 ;  /* 0x0000002400097308 */ /* 0x000e220000001000 */
[----:B------:R-:W-:Y:S01]  /*0d80*/  UMOV UR5, 0x3f800000 ;  /* 0x3f80000000057882 */ /* 0x000fe20000000000 */
[----:B------:R-:W-:Y:S01]  /*0d90*/  BSSY.RECONVERGENT B2, `(.L_x_12) ;  /* 0x000000d000027945 */ /* 0x000fe20003800200 */
[----:B------:R-:W-:-:S05]  /*0da0*/  MOV R11, UR5 ;  /* 0x00000005000b7c02 */ /* 0x000fca0008000f00 */
[----:B------:R-:W1:Y:S01]  /*0db0*/  FCHK P0, -R11, R36 ;  /* 0x000000240b007302 */ /* 0x000e620000000100 */
[----:B0-----:R-:W-:-:S04]  /*0dc0*/  FFMA R8, R9, -R36, 1 ;  /* 0x3f80000009087423 */ /* 0x001fc80000000824 */
[----:B------:R-:W-:-:S04]  /*0dd0*/  FFMA R8, R9, R8, R9 ;  /* 0x0000000809087223 */ /* 0x000fc80000000009 */
[----:B------:R-:W-:-:S04]  /*0de0*/  FFMA R9, R8, -1, RZ ;  /* 0xbf80000008097823 */ /* 0x000fc800000000ff */
[----:B------:R-:W-:-:S04]  /*0df0*/  FFMA R10, R9, -R36, -1 ;  /* 0xbf800000090a7423 */ /* 0x000fc80000000824 */
[----:B------:R-:W-:Y:S01]  /*0e00*/  FFMA R8, R8, R10, R9 ;  /* 0x0000000a08087223 */ /* 0x000fe20000000009 */
[----:B-1----:R-:W-:Y:S06]  /*0e10*/  @!P0 BRA `(.L_x_13) ;  /* 0x0000000000108947 */ /* 0x002fec0003800000 */
[----:B------:R-:W-:Y:S01]  /*0e20*/  IMAD.MOV.U32 R8, RZ, RZ, R36 ;  /* 0x000000ffff087224 */ /* 0x000fe200078e0024 */
[----:B------:R-:W-:Y:S01]  /*0e30*/  MOV R10, 0xe60 ;  /* 0x00000e60000a7802 */ /* 0x000fe20000000f00 */
[----:B------:R-:W-:-:S07]  /*0e40*/  IMAD.MOV.U32 R9, RZ, RZ, -0x40800000 ;  /* 0xbf800000ff097424 */ /* 0x000fce00078e00ff */
[----:B------:R-:W-:Y:S05]  /*0e50*/  CALL.REL.NOINC `($__internal_2_$__cuda_sm3x_div_rn_noftz_f32_slowpath) ;  /* 0x00000098007c7944 */ /* 0x000fea0003c00000 */
.L_x_13:
[----:B------:R-:W-:Y:S05]  /*0e60*/  BSYNC.RECONVERGENT B2 ;  /* 0x0000000000027941 */ /* 0x000fea0003800200 */
.L_x_12:
[C---:B------:R-:W-:Y:S01]  /*0e70*/  FFMA R9, R19.reuse, R6, RZ ;  /* 0x0000000613097223 */ /* 0x040fe200000000ff */
[----:B------:R-:W-:Y:S01]  /*0e80*/  FFMA R11, RZ, R19, RZ ;  /* 0x00000013ff0b7223 */ /* 0x000fe200000000ff */
[-C--:B------:R-:W-:Y:S01]  /*0e90*/  FFMA R19, R19, -R7.reuse, RZ ;  /* 0x8000000713137223 */ /* 0x080fe200000000ff */
[----:B------:R-:W-:Y:S01]  /*0ea0*/  BSSY.RECONVERGENT B2, `(.L_x_14) ;  /* 0x00008f0000027945 */ /* 0x000fe20003800200 */
[-C--:B------:R-:W-:Y:S01]  /*0eb0*/  FFMA R9, RZ, R18.reuse, R9 ;  /* 0x00000012ff097223 */ /* 0x080fe20000000009 */
[----:B------:R-:W-:Y:S01]  /*0ec0*/  FADD R11, R11, R18 ;  /* 0x000000120b0b7221 */ /* 0x000fe20000000000 */
[----:B------:R-:W-:Y:S01]  /*0ed0*/  FFMA R19, RZ, R18, R19 ;  /* 0x00000012ff137223 */ /* 0x000fe20000000013 */
[----:B------:R-:W-:Y:S02]  /*0ee0*/  IMAD.MOV.U32 R38, RZ, RZ, RZ ;  /* 0x000000ffff267224 */ /* 0x000fe400078e00ff */
[C---:B------:R-:W-:Y:S01]  /*0ef0*/  FFMA R35, R8.reuse, R7, R9 ;  /* 0x0000000708237223 */ /* 0x040fe20000000009 */
[----:B------:R-:W-:Y:S01]  /*0f00*/  FFMA R36, RZ, R8, R11 ;  /* 0x00000008ff247223 */ /* 0x000fe2000000000b */
[----:B------:R-:W-:-:S07]  /*0f10*/  FFMA R37, R8, R6, R19 ;  /* 0x0000000608257223 */ /* 0x000fce0000000013 */
.L_x_70:
[----:B------:R-:W-:Y:S01]  /*0f20*/  MOV R39, UR7 ;  /* 0x0000000700277c02 */ /* 0x000fe20008000f00 */
[----:B------:R-:W-:Y:S02]  /*0f30*/  IMAD.MOV.U32 R44, RZ, RZ, R20 ;  /* 0x000000ffff2c7224 */ /* 0x000fe400078e0014 */
[----:B------:R-:W-:Y:S01]  /*0f40*/  IMAD.MOV.U32 R45, RZ, RZ, R21 ;  /* 0x000000ffff2d7224 */ /* 0x000fe200078e0015 */
[----:B01----:R-:W-:Y:S06]  /*0f50*/  @P1 BRA `(.L_x_15) ;  /* 0x0000000000201947 */ /* 0x003fec0003800000 */
[----:B------:R-:W-:Y:S01]  /*0f60*/  BSSY.RECONVERGENT B0, `(.L_x_16) ;  /* 0x0000005000007945 */ /* 0x000fe20003800200 */
[----:B------:R-:W-:Y:S01]  /*0f70*/  IMAD.MOV.U32 R8, RZ, RZ, R2 ;  /* 0x000000ffff087224 */ /* 0x000fe200078e0002 */
[----:B------:R-:W-:Y:S02]  /*0f80*/  MOV R14, R3 ;  /* 0x00000003000e7202 */ /* 0x000fe40000000f00 */
[----:B------:R-:W-:-:S07]  /*0f90*/  MOV R16, 0xfb0 ;  /* 0x00000fb000107802 */ /* 0x000fce0000000f00 */
[----:B------:R-:W-:Y:S05]  /*0fa0*/  CALL.REL.NOINC `($_Z13compute_pixelPhP17curandStateXORWOWf$__internal_trig_reduction_slowpathd) ;  /* 0x0000009c00c07944 */ /* 0x000fea0003c00000 */
[----:B------:R-:W-:Y:S05]  /*0fb0*/  BSYNC.RECONVERGENT B0 ;  /* 0x0000000000007941 */ /* 0x000fea0003800200 */
.L_x_16:
[----:B------:R-:W-:Y:S02]  /*0fc0*/  IMAD.MOV.U32 R44, RZ, RZ, R8 ;  /* 0x000000ffff2c7224 */ /* 0x000fe400078e0008 */
[----:B------:R-:W-:-:S07]  /*0fd0*/  IMAD.MOV.U32 R45, RZ, RZ, R9 ;  /* 0x000000ffff2d7224 */ /* 0x000fce00078e0009 */
.L_x_15:
[----:B------:R-:W0:Y:S01]  /*0fe0*/  LDCU.64 UR10, c[0x4][0x50] ;  /* 0x01000a00ff0a77ac */ /* 0x000e220008000a00 */
[----:B------:R-:W-:-:S05]  /*0ff0*/  IMAD.SHL.U32 R8, R39, 0x40, RZ ;  /* 0x0000004027087824 */ /* 0x000fca00078e00ff */
[----:B------:R-:W-:-:S04]  /*1000*/  LOP3.LUT R8, R8, 0x40, RZ, 0xc0, !PT ;  /* 0x0000004008087812 */ /* 0x000fc800078ec0ff */
[----:B0-----:R-:W-:-:S04]  /*1010*/  IADD3 R46, P0, PT, R8, UR10, RZ ;  /* 0x0000000a082e7c10 */ /* 0x001fc8000ff1e0ff */
[----:B------:R-:W-:-:S05]  /*1020*/  IADD3.X R47, PT, PT, RZ, UR11, RZ, P0, !PT ;  /* 0x0000000bff2f7c10 */ /* 0x000fca00087fe4ff */
[----:B------:R-:W2:Y:S04]  /*1030*/  LDG.E.128.CONSTANT R8, desc[UR8][R46.64] ;  /* 0x000000082e087981 */ /* 0x000ea8000c1e9d00 */
[----:B------:R-:W3:Y:S04]  /*1040*/  LDG.E.128.CONSTANT R12, desc[UR8][R46.64+0x10] ;  /* 0x000010082e0c7981 */ /* 0x000ee8000c1e9d00 */
[----:B------:R-:W4:Y:S01]  /*1050*/  LDG.E.128.CONSTANT R16, desc[UR8][R46.64+0x20] ;  /* 0x000020082e107981 */ /* 0x000f22000c1e9d00 */
[----:B------:R-:W-:Y:S01]  /*1060*/  LOP3.LUT R40, R39, 0x1, RZ, 0xc0, !PT ;  /* 0x0000000127287812 */ /* 0x000fe200078ec0ff */
[----:B------:R-:W-:Y:S01]  /*1070*/  IMAD.MOV.U32 R41, RZ, RZ, 0x3da8ff83 ;  /* 0x3da8ff83ff297424 */ /* 0x000fe200078e00ff */
[----:B------:R-:W-:Y:S01]  /*1080*/  DMUL R42, R44, R44 ;  /* 0x0000002c2c2a7228 */ /* 0x000fe20000000000 */
[----:B------:R-:W-:Y:S01]  /*1090*/  BSSY.RECONVERGENT B3, `(.L_x_17) ;  /* 0x00003fe000037945 */ /* 0x000fe20003800200 */
[----:B------:R-:W-:Y:S01]  /*10a0*/  ISETP.NE.U32.AND P0, PT, R40, 0x1, PT ;  /* 0x000000012800780c */ /* 0x000fe20003f05070 */
[----:B------:R-:W-:-:S03]  /*10b0*/  IMAD.MOV.U32 R40, RZ, RZ, 0x20fd8164 ;  /* 0x20fd8164ff287424 */ /* 0x000fc600078e00ff */
[----:B------:R-:W-:Y:S02]  /*10c0*/  FSEL R41, -R41, 0.11223486810922622681, !P0 ;  /* 0x3de5db6529297808 */ /* 0x000fe40004000100 */
[----:B------:R-:W-:-:S06]  /*10d0*/  FSEL R40, R40, -8.06006814911005101289e+34, !P0 ;  /* 0xf9785eba28287808 */ /* 0x000fcc0004000000 */
[----:B--2---:R-:W-:Y:S01]  /*10e0*/  DFMA R8, R42, R40, R8 ;  /* 0x000000282a08722b */ /* 0x004fe20000000008 */
[----:B------:R-:W-:-:S07]  /*10f0*/  IMAD.MOV.U32 R41, RZ, RZ, R33 ;  /* 0x000000ffff297224 */ /* 0x000fce00078e0021 */
[----:B------:R-:W-:-:S08]  /*1100*/  DFMA R8, R42, R8, R10 ;  /* 0x000000082a08722b */ /* 0x000fd0000000000a */
[----:B---3--:R-:W-:-:S08]  /*1110*/  DFMA R8, R42, R8, R12 ;  /* 0x000000082a08722b */ /* 0x008fd0000000000c */
[----:B------:R-:W-:-:S08]  /*1120*/  DFMA R8, R42, R8, R14 ;  /* 0x000000082a08722b */ /* 0x000fd0000000000e */
[----:B----4-:R-:W-:Y:S01]  /*1130*/  DFMA R8, R42, R8, R16 ;  /* 0x000000082a08722b */ /* 0x010fe20000000010 */
[----:B------:R-:W-:-:S07]  /*1140*/  IMAD.MOV.U32 R16, RZ, RZ, R32 ;  /* 0x000000ffff107224 */ /* 0x000fce00078e0020 */
[----:B------:R-:W-:-:S08]  /*1150*/  DFMA R8, R42, R8, R18 ;  /* 0x000000082a08722b */ /* 0x000fd00000000012 */
[----:B------:R-:W-:Y:S02]  /*1160*/  DFMA R10, R8, R44, R44 ;  /* 0x0000002c080a722b */ /* 0x000fe4000000002c */
[----:B------:R-:W-:Y:S01]  /*1170*/  DFMA R8, R42, R8, 1 ;  /* 0x3ff000002a08742b */ /* 0x000fe20000000008 */
[----:B------:R-:W-:Y:S01]  /*1180*/  IMAD.MOV.U32 R44, RZ, RZ, 0x3f800000 ;  /* 0x3f800000ff2c7424 */ /* 0x000fe200078e00ff */
[----:B------:R-:W-:Y:S01]  /*1190*/  MOV R43, RZ ;  /* 0x000000ff002b7202 */ /* 0x000fe20000000f00 */
[----:B------:R-:W-:-:S07]  /*11a0*/  IMAD.MOV.U32 R42, RZ, RZ, R34 ;  /* 0x000000ffff2a7224 */ /* 0x000fce00078e0022 */
[----:B------:R-:W-:Y:S02]  /*11b0*/  FSEL R10, R8, R10, !P0 ;  /* 0x0000000a080a7208 */ /* 0x000fe40004000000 */
[----:B------:R-:W-:Y:S02]  /*11c0*/  FSEL R11, R9, R11, !P0 ;  /* 0x0000000b090b7208 */ /* 0x000fe40004000000 */
[----:B------:R-:W-:-:S04]  /*11d0*/  LOP3.LUT P0, RZ, R39, 0x2, RZ, 0xc0, !PT ;  /* 0x0000000227ff7812 */ /* 0x000fc8000780c0ff */
[----:B------:R-:W-:-:S10]  /*11e0*/  DADD R8, RZ, -R10 ;  /* 0x00000000ff087229 */ /* 0x000fd4000000080a */
[----:B------:R-:W-:Y:S02]  /*11f0*/  FSEL R8, R10, R8, !P0 ;  /* 0x000000080a087208 */ /* 0x000fe40004000000 */
[----:B------:R-:W-:-:S04]  /*1200*/  FSEL R9, R11, R9, !P0 ;  /* 0x000000090b097208 */ /* 0x000fc80004000000 */
[----:B------:R-:W0:Y:S02]  /*1210*/  F2F.F32.F64 R17, R8 ;  /* 0x0000000800117310 */ /* 0x000e240000301000 */
[----:B0-----:R-:W-:-:S07]  /*1220*/  MOV R40, R17 ;  /* 0x0000001100287202 */ /* 0x001fce0000000f00 */
.L_x_65:
[----:B------:R-:W-:Y:S01]  /*1230*/  FMUL R8, R42, R42 ;  /* 0x0000002a2a087220 */ /* 0x000fe20000400000 */
[----:B------:R-:W-:Y:S03]  /*1240*/  BSSY.RECONVERGENT B0, `(.L_x_18) ;  /* 0x0000011000007945 */ /* 0x000fe60003800200 */
[----:B------:R-:W-:-:S04]  /*1250*/  FFMA R9, R41, R41, R8 ;  /* 0x0000002929097223 */ /* 0x000fc80000000008 */
[----:B------:R-:W-:-:S04]  /*1260*/  FFMA R9, R16, R16, R9 ;  /* 0x0000001010097223 */ /* 0x000fc80000000009 */
[----:B------:R-:W-:-:S04]  /*1270*/  FFMA R8, R40, R40, R9 ;  /* 0x0000002828087223 */ /* 0x000fc80000000009 */
[----:B------:R-:W-:Y:S01]  /*1280*/  VIADD R10, R8, 0xf3000000 ;  /* 0xf3000000080a7836 */ /* 0x000fe20000000000 */
[----:B01----:R0:W1:Y:S04]  /*1290*/  MUFU.RSQ R9, R8 ;  /* 0x0000000800097308 */ /* 0x0030680000001400 */
[----:B------:R-:W-:-:S13]  /*12a0*/  ISETP.GT.U32.AND P0, PT, R10, 0x727fffff, PT ;  /* 0x727fffff0a00780c */ /* 0x000fda0003f04070 */
[----:B01----:R-:W-:Y:S05]  /*12b0*/  @!P0 BRA `(.L_x_19) ;  /* 0x0000000000148947 */ /* 0x003fea0003800000 */
[----:B------:R-:W-:Y:S01]  /*12c0*/  IMAD.MOV.U32 R9, RZ, RZ, R8 ;  /* 0x000000ffff097224 */ /* 0x000fe200078e0008 */
[----:B------:R-:W-:-:S07]  /*12d0*/  MOV R8, 0x12f0 ;  /* 0x000012f000087802 */ /* 0x000fce0000000f00 */
[----:B------:R-:W-:Y:S05]  /*12e0*/  CALL.REL.NOINC `($__internal_1_$__cuda_sm20_sqrt_rn_f32_slowpath) ;  /* 0x0000009400047944 */ /* 0x000fea0003c00000 */
[----:B------:R-:W-:Y:S01]  /*12f0*/  IMAD.MOV.U32 R39, RZ, RZ, R14 ;  /* 0x000000ffff277224 */ /* 0x000fe200078e000e */
[----:B------:R-:W-:Y:S06]  /*1300*/  BRA `(.L_x_20) ;  /* 0x0000000000107947 */ /* 0x000fec0003800000 */
.L_x_19:
[----:B------:R-:W-:Y:S01]  /*1310*/  FMUL.FTZ R39, R8, R9 ;  /* 0x0000000908277220 */ /* 0x000fe20000410000 */
[----:B------:R-:W-:-:S03]  /*1320*/  FMUL.FTZ R9, R9, 0.5 ;  /* 0x3f00000009097820 */ /* 0x000fc60000410000 */
[----:B------:R-:W-:-:S04]  /*1330*/  FFMA R8, -R39, R39, R8 ;  /* 0x0000002727087223 */ /* 0x000fc80000000108 */
[----:B------:R-:W-:-:S07]  /*1340*/  FFMA R39, R8, R9, R39 ;  /* 0x0000000908277223 */ /* 0x000fce0000000027 */
.L_x_20:
[----:B------:R-:W-:Y:S05]  /*1350*/  BSYNC.RECONVERGENT B0 ;  /* 0x0000000000007941 */ /* 0x000fea0003800200 */
.L_x_18:
[----:B------:R-:W-:-:S13]  /*1360*/  FSETP.GT.AND P0, PT, R39, 100, PT ;  /* 0x42c800002700780b */ /* 0x000fda0003f04000 */
[----:B------:R-:W-:Y:S05]  /*1370*/  @P0 BRA `(.L_x_21) ;  /* 0x0000003c003c0947 */ /* 0x000fea0003800000 */
        /* <DEDUP_REMOVED lines=9> */
[----:B------:R-:W-:Y:S01]  /*1410*/  MOV R9, R16 ;  /* 0x0000001000097202 */ /* 0x000fe20000000f00 */
[----:B------:R-:W-:Y:S01]  /*1420*/  IMAD.MOV.U32 R8, RZ, RZ, R39 ;  /* 0x000000ffff087224 */ /* 0x000fe200078e0027 */
[----:B------:R-:W-:-:S07]  /*1430*/  MOV R10, 0x1450 ;  /* 0x00001450000a7802 */ /* 0x000fce0000000f00 */
[----:B------:R-:W-:Y:S05]  /*1440*/  CALL.REL.NOINC `($__internal_2_$__cuda_sm3x_div_rn_noftz_f32_slowpath) ;  /* 0x0000009400007944 */ /* 0x000fea0003c00000 */
[----:B------:R-:W-:-:S07]  /*1450*/  IMAD.MOV.U32 R18, RZ, RZ, R8 ;  /* 0x000000ffff127224 */ /* 0x000fce00078e0008 */
.L_x_23:
[----:B------:R-:W-:Y:S05]  /*1460*/  BSYNC.RECONVERGENT B4 ;  /* 0x0000000000047941 */ /* 0x000fea0003800200 */
.L_x_22:
        /* <DEDUP_REMOVED lines=10> */
[----:B------:R-:W-:Y:S02]  /*1510*/  MOV R8, R42 ;  /* 0x0000002a00087202 */ /* 0x000fe40000000f00 */
[----:B------:R-:W-:-:S07]  /*1520*/  MOV R10, 0x1540 ;  /* 0x00001540000a7802 */ /* 0x000fce0000000f00 */
[----:B------:R-:W-:Y:S05]  /*1530*/  CALL.REL.NOINC `($__internal_2_$__cuda_sm3x_div_rn_noftz_f32_slowpath) ;  /* 0x0000009000c47944 */ /* 0x000fea0003c00000 */
[----:B------:R-:W-:-:S07]  /*1540*/  IMAD.MOV.U32 R19, RZ, RZ, R8 ;  /* 0x000000ffff137224 */ /* 0x000fce00078e0008 */
.L_x_25:
[----:B------:R-:W-:Y:S05]  /*1550*/  BSYNC.RECONVERGENT B4 ;  /* 0x0000000000047941 */ /* 0x000fea0003800200 */
.L_x_24:
[----:B------:R-:W-:Y:S01]  /*1560*/  FMUL R8, R42, R42 ;  /* 0x0000002a2a087220 */ /* 0x000fe20000400000 */
[----:B------:R-:W-:Y:S03]  /*1570*/  BSSY.RECONVERGENT B0, `(.L_x_26) ;  /* 0x000000f000007945 */ /* 0x000fe60003800200 */
[----:B------:R-:W-:-:S04]  /*1580*/  FFMA R8, R41, R41, R8 ;  /* 0x0000002929087223 */ /* 0x000fc80000000008 */
[----:B------:R-:W-:Y:S01]  /*1590*/  VIADD R9, R8, 0xf3000000 ;  /* 0xf300000008097836 */ /* 0x000fe20000000000 */
[----:B------:R0:W1:Y:S04]  /*15a0*/  MUFU.RSQ R10, R8 ;  /* 0x00000008000a7308 */ /* 0x0000680000001400 */
[----:B------:R-:W-:-:S13]  /*15b0*/  ISETP.GT.U32.AND P0, PT, R9, 0x727fffff, PT ;  /* 0x727fffff0900780c */ /* 0x000fda0003f04070 */
[----:B01----:R-:W-:Y:S05]  /*15c0*/  @!P0 BRA `(.L_x_27) ;  /* 0x0000000000148947 */ /* 0x003fea0003800000 */
[----:B------:R-:W-:Y:S01]  /*15d0*/  IMAD.MOV.U32 R9, RZ, RZ, R8 ;  /* 0x000000ffff097224 */ /* 0x000fe200078e0008 */
[----:B------:R-:W-:-:S07]  /*15e0*/  MOV R8, 0x1600 ;  /* 0x0000160000087802 */ /* 0x000fce0000000f00 */
[----:B------:R-:W-:Y:S05]  /*15f0*/  CALL.REL.NOINC `($__internal_1_$__cuda_sm20_sqrt_rn_f32_slowpath) ;  /* 0x0000009000407944 */ /* 0x000fea0003c00000 */
[----:B------:R-:W-:Y:S01]  /*1600*/  MOV R9, R14 ;  /* 0x0000000e00097202 */ /* 0x000fe20000000f00 */
[----:B------:R-:W-:Y:S06]  /*1610*/  BRA `(.L_x_28) ;  /* 0x0000000000107947 */ /* 0x000fec0003800000 */
.L_x_27:
[----:B------:R-:W-:Y:S01]  /*1620*/  FMUL.FTZ R9, R8, R10 ;  /* 0x0000000a08097220 */ /* 0x000fe20000410000 */
[----:B------:R-:W-:-:S03]  /*1630*/  FMUL.FTZ R10, R10, 0.5 ;  /* 0x3f0000000a0a7820 */ /* 0x000fc60000410000 */
[----:B------:R-:W-:-:S04]  /*1640*/  FFMA R8, -R9, R9, R8 ;  /* 0x0000000909087223 */ /* 0x000fc80000000108 */
[----:B------:R-:W-:-:S07]  /*1650*/  FFMA R9, R8, R10, R9 ;  /* 0x0000000a08097223 */ /* 0x000fce0000000009 */
.L_x_28:
[----:B------:R-:W-:Y:S05]  /*1660*/  BSYNC.RECONVERGENT B0 ;  /* 0x0000000000007941 */ /* 0x000fea0003800200 */
.L_x_26:
        /* <DEDUP_REMOVED lines=10> */
[----:B------:R-:W-:-:S07]  /*1710*/  MOV R10, 0x1730 ;  /* 0x00001730000a7802 */ /* 0x000fce0000000f00 */
[----:B------:R-:W-:Y:S05]  /*1720*/  CALL.REL.NOINC `($__internal_2_$__cuda_sm3x_div_rn_noftz_f32_slowpath) ;  /* 0x0000009000487944 */ /* 0x000fea0003c00000 */
.L_x_30:
[----:B------:R-:W-:Y:S05]  /*1730*/  BSYNC.RECONVERGENT B4 ;  /* 0x0000000000047941 */ /* 0x000fea0003800200 */
.L_x_29:
[C---:B------:R-:W-:Y:S01]  /*1740*/  FMUL R10, |R39|.reuse, 16777216 ;  /* 0x4b800000270a7820 */ /* 0x040fe20000400200 */
[C---:B------:R-:W-:Y:S01]  /*1750*/  FSETP.GEU.AND P0, PT, |R39|.reuse, 1.175494350822287508e-38, PT ;  /* 0x008000002700780b */ /* 0x040fe20003f0e200 */
[----:B------:R-:W-:Y:S01]  /*1760*/  HFMA2 R41, -RZ, RZ, 0.771484375, 0.21533203125 ;  /* 0x3a2c32e4ff297431 */ /* 0x000fe200000001ff */
[----:B------:R-:W-:Y:S01]  /*1770*/  FSETP.NEU.AND P2, PT, R39, 1, PT ;  /* 0x3f8000002700780b */ /* 0x000fe20003f4d000 */
[----:B------:R-:W-:Y:S01]  /*1780*/  BSSY.RECONVERGENT B0, `(.L_x_31) ;  /* 0x0000044000007945 */ /* 0x000fe20003800200 */
[----:B------:R-:W-:-:S05]  /*1790*/  FSEL R10, R10, |R39|, !P0 ;  /* 0x400000270a0a7208 */ /* 0x000fca0004000000 */
[----:B------:R-:W-:-:S05]  /*17a0*/  VIADD R9, R10, 0xc0cafb0d ;  /* 0xc0cafb0d0a097836 */ /* 0x000fca0000000000 */
[----:B------:R-:W-:Y:S02]  /*17b0*/  LOP3.LUT R11, R9, 0xff800000, RZ, 0xc0, !PT ;  /* 0xff800000090b7812 */ /* 0x000fe400078ec0ff */
[----:B------:R-:W-:Y:S02]  /*17c0*/  FSEL R9, RZ, -24, P0 ;  /* 0xc1c00000ff097808 */ /* 0x000fe40000000000 */
[----:B------:R-:W-:Y:S01]  /*17d0*/  I2FP.F32.S32 R12, R11 ;  /* 0x0000000b000c7245 */ /* 0x000fe20000201400 */
[----:B------:R-:W-:-:S04]  /*17e0*/  IMAD.IADD R10, R10, 0x1, -R11 ;  /* 0x000000010a0a7824 */ /* 0x000fc800078e0a0b */
[C---:B------:R-:W-:Y:S01]  /*17f0*/  FADD R14, R10.reuse, 1 ;  /* 0x3f8000000a0e7421 */ /* 0x040fe20000000000 */
[----:B------:R-:W-:Y:S01]  /*1800*/  FADD R13, R10, -1 ;  /* 0xbf8000000a0d7421 */ /* 0x000fe20000000000 */
[----:B------:R-:W-:-:S03]  /*1810*/  FFMA R11, R12, 1.1920928955078125e-07, R9 ;  /* 0x340000000c0b7823 */ /* 0x000fc60000000009 */
[----:B------:R-:W-:Y:S01]  /*1820*/  FADD R15, R13, R13 ;  /* 0x0000000d0d0f7221 */ /* 0x000fe20000000000 */
[----:B------:R-:W0:Y:S03]  /*1830*/  MUFU.RCP R14, R14 ;  /* 0x0000000e000e7308 */ /* 0x000e260000001000 */
[----:B0-----:R-:W-:-:S04]  /*1840*/  FMUL R10, R14, R15 ;  /* 0x0000000f0e0a7220 */ /* 0x001fc80000400000 */
[----:B------:R-:W-:Y:S01]  /*1850*/  FADD R15, R13, -R10 ;  /* 0x8000000a0d0f7221 */ /* 0x000fe20000000000 */
[CC--:B------:R-:W-:Y:S01]  /*1860*/  FMUL R12, R10.reuse, R10.reuse ;  /* 0x0000000a0a0c7220 */ /* 0x0c0fe20000400000 */
[----:B------:R-:W-:Y:S02]  /*1870*/  FFMA R9, R10, 1.4426950216293334961, R11 ;  /* 0x3fb8aa3b0a097823 */ /* 0x000fe4000000000b */
[----:B------:R-:W-:Y:S01]  /*1880*/  FADD R16, R15, R15 ;  /* 0x0000000f0f107221 */ /* 0x000fe20000000000 */
[C---:B------:R-:W-:Y:S01]  /*1890*/  FFMA R15, R12.reuse, R41, 0.0032181653659790754318 ;  /* 0x3b52e7db0c0f7423 */ /* 0x040fe20000000029 */
[----:B------:R-:W-:Y:S02]  /*18a0*/  FADD R11, R11, -R9 ;  /* 0x800000090b0b7221 */ /* 0x000fe40000000000 */
[----:B------:R-:W-:Y:S01]  /*18b0*/  FFMA R13, R13, -R10, R16 ;  /* 0x8000000a0d0d7223 */ /* 0x000fe20000000010 */
[----:B------:R-:W-:Y:S01]  /*18c0*/  FFMA R15, R12, R15, 0.018033718690276145935 ;  /* 0x3c93bb730c0f7423 */ /* 0x000fe2000000000f */
[----:B------:R-:W-:-:S02]  /*18d0*/  FFMA R16, R10, 1.4426950216293334961, R11 ;  /* 0x3fb8aa3b0a107823 */ /* 0x000fc4000000000b */
[----:B------:R-:W-:Y:S01]  /*18e0*/  FMUL R13, R14, R13 ;  /* 0x0000000d0e0d7220 */ /* 0x000fe20000400000 */
[----:B------:R-:W-:-:S03]  /*18f0*/  FFMA R15, R12, R15, 0.12022458761930465698 ;  /* 0x3df6384f0c0f7423 */ /* 0x000fc6000000000f */
[----:B------:R-:W-:Y:S01]  /*1900*/  FFMA R11, R13, 1.4426950216293334961, R16 ;  /* 0x3fb8aa3b0d0b7823 */ /* 0x000fe20000000010 */
[----:B------:R-:W-:-:S03]  /*1910*/  FMUL R15, R12, R15 ;  /* 0x0000000f0c0f7220 */ /* 0x000fc60000400000 */
[----:B------:R-:W-:Y:S01]  /*1920*/  FFMA R12, R10, 1.9251366722983220825e-08, R11 ;  /* 0x32a55e340a0c7823 */ /* 0x000fe2000000000b */
[----:B------:R-:W-:-:S04]  /*1930*/  FMUL R11, R15, 3 ;  /* 0x404000000f0b7820 */ /* 0x000fc80000400000 */
[----:B------:R-:W-:-:S04]  /*1940*/  FFMA R12, R13, R11, R12 ;  /* 0x0000000b0d0c7223 */ /* 0x000fc8000000000c */
[----:B------:R-:W-:-:S04]  /*1950*/  FFMA R12, R10, R15, R12 ;  /* 0x0000000f0a0c7223 */ /* 0x000fc8000000000c */
[----:B------:R-:W-:-:S04]  /*1960*/  FADD R10, R9, R12 ;  /* 0x0000000c090a7221 */ /* 0x000fc80000000000 */
[----:B------:R-:W-:Y:S01]  /*1970*/  FMUL R13, R10, 7 ;  /* 0x40e000000a0d7820 */ /* 0x000fe20000400000 */
[----:B------:R-:W-:Y:S01]  /*1980*/  FADD R11, -R9, R10 ;  /* 0x0000000a090b7221 */ /* 0x000fe20000000100 */
[----:B------:R-:W-:Y:S02]  /*1990*/  IMAD.MOV.U32 R9, RZ, RZ, 0x391fcb8e ;  /* 0x391fcb8eff097424 */ /* 0x000fe400078e00ff */
[----:B------:R-:W0:Y:S01]  /*19a0*/  FRND R14, R13 ;  /* 0x0000000d000e7307 */ /* 0x000e220000201000 */
[----:B------:R-:W-:Y:S01]  /*19b0*/  FADD R11, R12, -R11 ;  /* 0x8000000b0c0b7221 */ /* 0x000fe20000000000 */
[----:B------:R-:W-:Y:S01]  /*19c0*/  FFMA R12, R10, 7, -R13 ;  /* 0x40e000000a0c7823 */ /* 0x000fe2000000080d */
[----:B------:R-:W-:-:S03]  /*19d0*/  FSETP.GEU.AND P3, PT, R13, RZ, PT ;  /* 0x000000ff0d00720b */ /* 0x000fc60003f6e000 */
[----:B------:R-:W-:Y:S02]  /*19e0*/  FFMA R12, R11, 7, R12 ;  /* 0x40e000000b0c7823 */ /* 0x000fe4000000000c */
[----:B------:R-:W1:Y:S01]  /*19f0*/  F2I.NTZ R16, R13 ;  /* 0x0000000d00107305 */ /* 0x000e620000203100 */
[----:B0-----:R-:W-:Y:S01]  /*1a00*/  FADD R15, R13, -R14 ;  /* 0x8000000e0d0f7221 */ /* 0x001fe20000000000 */
[----:B------:R-:W-:-:S03]  /*1a10*/  FSETP.GT.AND P0, PT, R14, RZ, PT ;  /* 0x000000ff0e00720b */ /* 0x000fc60003f04000 */
[----:B------:R-:W-:Y:S01]  /*1a20*/  FADD R12, R12, R15 ;  /* 0x0000000f0c0c7221 */ /* 0x000fe20000000000 */
[----:B------:R-:W-:Y:S02]  /*1a30*/  SEL R41, RZ, 0x83000000, P0 ;  /* 0x83000000ff297807 */ /* 0x000fe40000000000 */
[----:B------:R-:W-:Y:S01]  /*1a40*/  FSETP.GT.AND P0, PT, |R13|, 152, PT ;  /* 0x431800000d00780b */ /* 0x000fe20003f04200 */
[C---:B------:R-:W-:Y:S02]  /*1a50*/  FFMA R15, R12.reuse, R9, 0.0013391353422775864601 ;  /* 0x3aaf85ed0c0f7423 */ /* 0x040fe40000000009 */
[----:B------:R-:W-:Y:S02]  /*1a60*/  VIADD R14, R41, 0x7f000000 ;  /* 0x7f000000290e7836 */ /* 0x000fe40000000000 */
[----:B------:R-:W-:Y:S01]  /*1a70*/  FFMA R15, R12, R15, 0.0096188392490148544312 ;  /* 0x3c1d98560c0f7423 */ /* 0x000fe2000000000f */
[----:B-1----:R-:W-:-:S03]  /*1a80*/  IMAD R41, R16, 0x800000, -R41 ;  /* 0x0080000010297824 */ /* 0x002fc600078e0a29 */
[----:B------:R-:W-:-:S04]  /*1a90*/  FFMA R15, R12, R15, 0.055503588169813156128 ;  /* 0x3d6357bb0c0f7423 */ /* 0x000fc8000000000f */
[----:B------:R-:W-:-:S04]  /*1aa0*/  FFMA R15, R12, R15, 0.24022644758224487305 ;  /* 0x3e75fdec0c0f7423 */ /* 0x000fc8000000000f */
[----:B------:R-:W-:-:S04]  /*1ab0*/  FFMA R15, R12, R15, 0.69314718246459960938 ;  /* 0x3f3172180c0f7423 */ /* 0x000fc8000000000f */
[----:B------:R-:W-:-:S04]  /*1ac0*/  FFMA R15, R12, R15, 1 ;  /* 0x3f8000000c0f7423 */ /* 0x000fc8000000000f */
[----:B------:R-:W-:-:S04]  /*1ad0*/  FMUL R14, R15, R14 ;  /* 0x0000000e0f0e7220 */ /* 0x000fc80000400000 */
[----:B------:R-:W-:Y:S01]  /*1ae0*/  FMUL R41, R14, R41 ;  /* 0x000000290e297220 */ /* 0x000fe20000400000 */
[----:B------:R-:W-:Y:S02]  /*1af0*/  MOV R14, 0x3f800000 ;  /* 0x3f800000000e7802 */ /* 0x000fe40000000f00 */
[----:B------:R-:W-:Y:S01]  /*1b00*/  @P0 FSEL R41, RZ, +INF , !P3 ;  /* 0x7f800000ff290808 */ /* 0x000fe20005800000 */
[----:B------:R-:W-:Y:S06]  /*1b10*/  @!P2 BRA `(.L_x_32) ;  /* 0x000000000028a947 */ /* 0x000fec0003800000 */
[----:B------:R-:W-:-:S13]  /*1b20*/  FSETP.NAN.AND P0, PT, |R39|, |R39|, PT ;  /* 0x400000272700720b */ /* 0x000fda0003f08200 */
[----:B------:R-:W-:Y:S01]  /*1b30*/  @P0 FADD R14, R39, 7 ;  /* 0x40e00000270e0421 */ /* 0x000fe20000000000 */
[----:B------:R-:W-:Y:S06]  /*1b40*/  @P0 BRA `(.L_x_32) ;  /* 0x00000000001c0947 */ /* 0x000fec0003800000 */
[----:B------:R-:W-:-:S04]  /*1b50*/  FSETP.NEU.AND P0, PT, |R39|, +INF , PT ;  /* 0x7f8000002700780b */ /* 0x000fc80003f0d200 */
[----:B------:R-:W-:-:S13]  /*1b60*/  FSETP.NEU.AND P0, PT, R39, RZ, P0 ;  /* 0x000000ff2700720b */ /* 0x000fda000070d000 */
[----:B------:R-:W-:Y:S01]  /*1b70*/  @!P0 FADD R14, R39, R39 ;  /* 0x00000027270e8221 */ /* 0x000fe20000000000 */
[----:B------:R-:W-:Y:S06]  /*1b80*/  @!P0 BRA `(.L_x_32) ;  /* 0x00000000000c8947 */ /* 0x000fec0003800000 */
[----:B------:R-:W-:Y:S01]  /*1b90*/  FSETP.GEU.AND P0, PT, R39, RZ, PT ;  /* 0x000000ff2700720b */ /* 0x000fe20003f0e000 */
[----:B------:R-:W-:-:S12]  /*1ba0*/  IMAD.MOV.U32 R14, RZ, RZ, R41 ;  /* 0x000000ffff0e7224 */ /* 0x000fd800078e0029 */
[----:B------:R-:W-:-:S07]  /*1bb0*/  @!P0 FADD R14, -R41, -RZ ;  /* 0x800000ff290e8221 */ /* 0x000fce0000000100 */
.L_x_32:
[----:B------:R-:W-:Y:S05]  /*1bc0*/  BSYNC.RECONVERGENT B0 ;  /* 0x0000000000007941 */ /* 0x000fea0003800200 */
.L_x_31:
[----:B------:R-:W0:Y:S01]  /*1bd0*/  MUFU.RCP R13, |R8| ;  /* 0x40000008000d7308 */ /* 0x000e220000001000 */
[----:B------:R-:W-:Y:S01]  /*1be0*/  IMAD.MOV.U32 R15, RZ, RZ, 0x3f000000 ;  /* 0x3f000000ff0f7424 */ /* 0x000fe200078e00ff */
[----:B------:R-:W-:Y:S01]  /*1bf0*/  FSETP.GT.AND P5, PT, |R8|, 1, PT ;  /* 0x3f8000000800780b */ /* 0x000fe20003fa4200 */
[----:B------:R-:W-:Y:S01]  /*1c00*/  IMAD.MOV.U32 R12, RZ, RZ, 0x3b2090aa ;  /* 0x3b2090aaff0c7424 */ /* 0x000fe200078e00ff */
[----:B------:R-:W-:Y:S01]  /*1c10*/  FSETP.GT.AND P4, PT, |R19|, 1, PT ;  /* 0x3f8000001300780b */ /* 0x000fe20003f84200 */
[C---:B------:R-:W-:Y:S01]  /*1c20*/  FFMA R16, |R18|.reuse, -R15, 0.5 ;  /* 0x3f00000012107423 */ /* 0x040fe20000000a0f */
[C---:B------:R-:W-:Y:S01]  /*1c30*/  FSETP.NEU.AND P3, PT, |R18|.reuse, 1, PT ;  /* 0x3f8000001200780b */ /* 0x040fe20003f6d200 */
[----:B------:R-:W-:Y:S01]  /*1c40*/  BSSY.RECONVERGENT B0, `(.L_x_33) ;  /* 0x0000061000007945 */ /* 0x000fe20003800200 */
[----:B------:R-:W-:Y:S01]  /*1c50*/  FSETP.GT.AND P0, PT, |R18|, 0.56000000238418579102, PT ;  /* 0x3f0f5c291200780b */ /* 0x000fe20003f04200 */
[----:B------:R-:W1:Y:S01]  /*1c60*/  MUFU.RSQ R15, R16 ;  /* 0x00000010000f7308 */ /* 0x000e620000001400 */
[----:B------:R-:W-:-:S02]  /*1c70*/  FSETP.NAN.AND P6, PT, |R8|, |R8|, PT ;  /* 0x400000080800720b */ /* 0x000fc40003fc8200 */
[----:B0-----:R-:W-:-:S05]  /*1c80*/  FSEL R13, R13, |R8|, P5 ;  /* 0x400000080d0d7208 */ /* 0x001fca0002800000 */
[----:B------:R-:W-:-:S04]  /*1c90*/  FMUL R41, R13, R13 ;  /* 0x0000000d0d297220 */ /* 0x000fc80000400000 */
[----:B------:R-:W-:Y:S01]  /*1ca0*/  FFMA R40, R41, R12, -0.014396979473531246185 ;  /* 0xbc6be14f29287423 */ /* 0x000fe2000000000c */
[----:B-1----:R-:W-:-:S03]  /*1cb0*/  FMUL R45, R15, -0.5 ;  /* 0xbf0000000f2d7820 */ /* 0x002fc60000400000 */
[----:B------:R-:W-:-:S04]  /*1cc0*/  FFMA R40, R41, R40, 0.039849750697612762451 ;  /* 0x3d23397e29287423 */ /* 0x000fc80000000028 */
[C---:B------:R-:W-:Y:S01]  /*1cd0*/  FFMA R42, R41.reuse, R40, -0.072529748082160949707 ;  /* 0xbd948a7a292a7423 */ /* 0x040fe20000000028 */
[----:B------:R-:W-:Y:S01]  /*1ce0*/  FMUL R40, R16, R15 ;  /* 0x0000000f10287220 */ /* 0x000fe20000400000 */
[----:B------:R-:W-:Y:S02]  /*1cf0*/  FMUL R15, R14, 8 ;  /* 0x410000000e0f7820 */ /* 0x000fe40000400000 */
[----:B------:R-:W0:Y:S01]  /*1d00*/  MUFU.RCP R14, |R19| ;  /* 0x40000013000e7308 */ /* 0x000e220000001000 */
[C---:B------:R-:W-:Y:S01]  /*1d10*/  FFMA R42, R41.reuse, R42, 0.10518480092287063599 ;  /* 0x3dd76b21292a7423 */ /* 0x040fe2000000002a */
[----:B------:R-:W-:Y:S01]  /*1d20*/  FFMA R44, R44, R15, 1 ;  /* 0x3f8000002c2c7423 */ /* 0x000fe2000000000f */
[----:B------:R-:W-:Y:S01]  /*1d30*/  FMUL R15, R10, 8 ;  /* 0x410000000a0f7820 */ /* 0x000fe20000400000 */
[----:B------:R-:W-:Y:S01]  /*1d40*/  FFMA R45, R40, R45, 0.5 ;  /* 0x3f000000282d7423 */ /* 0x000fe2000000002d */
[C---:B------:R-:W-:Y:S02]  /*1d50*/  FFMA R42, R41.reuse, R42, -0.14171802997589111328 ;  /* 0xbe111e88292a7423 */ /* 0x040fe4000000002a */
[----:B------:R-:W-:Y:S01]  /*1d60*/  FFMA R16, R10, 8, -R15 ;  /* 0x410000000a107823 */ /* 0x000fe2000000080f */
[----:B------:R-:W-:Y:S01]  /*1d70*/  FFMA R45, R40, R45, R40 ;  /* 0x0000002d282d7223 */ /* 0x000fe20000000028 */
[----:B------:R-:W-:Y:S01]  /*1d80*/  FFMA R42, R41, R42, 0.19988775253295898438 ;  /* 0x3e4caf60292a7423 */ /* 0x000fe2000000002a */
[----:B------:R-:W1:Y:S01]  /*1d90*/  FRND R10, R15 ;  /* 0x0000000f000a7307 */ /* 0x000e620000201000 */
[----:B------:R-:W-:-:S02]  /*1da0*/  FFMA R16, R11, 8, R16 ;  /* 0x410000000b107823 */ /* 0x000fc40000000010 */
[----:B------:R-:W-:Y:S01]  /*1db0*/  FFMA R42, R41, R42, -0.33332940936088562012 ;  /* 0xbeaaaa27292a7423 */ /* 0x000fe2000000002a */
[----:B------:R-:W-:Y:S02]  /*1dc0*/  FSEL R45, R45, RZ, P3 ;  /* 0x000000ff2d2d7208 */ /* 0x000fe40001800000 */
[----:B------:R-:W-:Y:S01]  /*1dd0*/  FSETP.GT.AND P3, PT, R18, 0.56000000238418579102, PT ;  /* 0x3f0f5c291200780b */ /* 0x000fe20003f64000 */
[----:B------:R-:W-:Y:S01]  /*1de0*/  FMUL R42, R41, R42 ;  /* 0x0000002a292a7220 */ /* 0x000fe20000400000 */
[----:B0-----:R-:W-:Y:S01]  /*1df0*/  FSEL R11, R14, |R19|, P4 ;  /* 0x400000130e0b7208 */ /* 0x001fe20002000000 */
[----:B------:R-:W-:Y:S01]  /*1e00*/  HFMA2 R14, -RZ, RZ, 1.9599609375, 20144 ;  /* 0x3fd774ebff0e7431 */ /* 0x000fe200000001ff */
[----:B------:R-:W-:Y:S01]  /*1e10*/  FSEL R45, R45, |R18|, P0 ;  /* 0x400000122d2d7208 */ /* 0x000fe20000000000 */
[----:B------:R-:W-:Y:S02]  /*1e20*/  FFMA R47, R13, R42, R13 ;  /* 0x0000002a0d2f7223 */ /* 0x000fe4000000000d */
[----:B------:R-:W-:Y:S01]  /*1e30*/  FMUL R41, R11, R11 ;  /* 0x0000000b0b297220 */ /* 0x000fe20000400000 */
[----:B------:R-:W-:Y:S01]  /*1e40*/  LOP3.LUT R18, R45, 0x80000000, R18, 0xb8, !PT ;  /* 0x800000002d127812 */ /* 0x000fe200078eb812 */
[----:B-1----:R-:W-:Y:S01]  /*1e50*/  FADD R13, R15, -R10 ;  /* 0x8000000a0f0d7221 */ /* 0x002fe20000000000 */
[----:B------:R-:W-:-:S02]  /*1e60*/  IMAD.MOV.U32 R45, RZ, RZ, 0x3d10ecef ;  /* 0x3d10ecefff2d7424 */ /* 0x000fc400078e00ff */
[C---:B------:R-:W-:Y:S01]  /*1e70*/  FFMA R12, R41.reuse, R12, -0.014396979473531246185 ;  /* 0xbc6be14f290c7423 */ /* 0x040fe2000000000c */
[----:B------:R-:W-:Y:S01]  /*1e80*/  @P5 FFMA R47, R14, 0.93318945169448852539, -R47 ;  /* 0x3f6ee5810e2f5823 */ /* 0x000fe2000000082f */
[----:B------:R-:W-:Y:S02]  /*1e90*/  FMUL R40, R18, R18 ;  /* 0x0000001212287220 */ /* 0x000fe40000400000 */
[----:B------:R-:W-:Y:S01]  /*1ea0*/  FFMA R12, R41, R12, 0.039849750697612762451 ;  /* 0x3d23397e290c7423 */ /* 0x000fe2000000000c */
[----:B------:R-:W-:Y:S02]  /*1eb0*/  FSETP.GT.AND P5, PT, R10, RZ, PT ;  /* 0x000000ff0a00720b */ /* 0x000fe40003fa4000 */
[----:B------:R-:W-:Y:S01]  /*1ec0*/  LOP3.LUT R42, R47, 0x80000000, R8, 0xb8, !PT ;  /* 0x800000002f2a7812 */ /* 0x000fe200078eb808 */
[----:B------:R-:W-:Y:S01]  /*1ed0*/  FADD R8, R16, R13 ;  /* 0x0000000d10087221 */ /* 0x000fe20000000000 */
[----:B------:R-:W-:Y:S01]  /*1ee0*/  FFMA R13, R40, R45, 0.016980519518256187439 ;  /* 0x3c8b1abb280d7423 */ /* 0x000fe2000000002d */
[C---:B------:R-:W-:Y:S01]  /*1ef0*/  FFMA R12, R41.reuse, R12, -0.072529748082160949707 ;  /* 0xbd948a7a290c7423 */ /* 0x040fe2000000000c */
[----:B------:R-:W-:Y:S01]  /*1f00*/  FSEL R47, R42, R47, !P6 ;  /* 0x0000002f2a2f7208 */ /* 0x000fe20007000000 */
[----:B------:R-:W-:Y:S01]  /*1f10*/  FFMA R9, R8, R9, 0.0013391353422775864601 ;  /* 0x3aaf85ed08097423 */ /* 0x000fe20000000009 */
[C---:B------:R-:W-:Y:S01]  /*1f20*/  FFMA R13, R40.reuse, R13, 0.030762933194637298584 ;  /* 0x3cfc028c280d7423 */ /* 0x040fe2000000000d */
[----:B------:R-:W-:Y:S01]  /*1f30*/  FFMA R42, R41, R12, 0.10518480092287063599 ;  /* 0x3dd76b21292a7423 */ /* 0x000fe2000000000c */
[----:B------:R-:W-:Y:S01]  /*1f40*/  F2I.NTZ R16, R15 ;  /* 0x0000000f00107305 */ /* 0x000fe20000203100 */
[----:B------:R-:W-:Y:S01]  /*1f50*/  FMUL R12, R47, 8 ;  /* 0x410000002f0c7820 */ /* 0x000fe20000400000 */
[----:B------:R-:W-:Y:S01]  /*1f60*/  FFMA R13, R40, R13, 0.044709417968988418579 ;  /* 0x3d372139280d7423 */ /* 0x000fe2000000000d */
[C---:B------:R-:W-:Y:S01]  /*1f70*/  FFMA R42, R41.reuse, R42, -0.14171802997589111328 ;  /* 0xbe111e88292a7423 */ /* 0x040fe2000000002a */
[----:B------:R-:W-:Y:S01]  /*1f80*/  FFMA R9, R8, R9, 0.0096188392490148544312 ;  /* 0x3c1d985608097423 */ /* 0x000fe20000000009 */
[----:B------:R-:W-:Y:S01]  /*1f90*/  FMUL R46, R12, 0.63661974668502807617 ;  /* 0x3f22f9830c2e7820 */ /* 0x000fe20000400000 */
[----:B------:R-:W-:Y:S01]  /*1fa0*/  FFMA R45, R40, R13, 0.074989043176174163818 ;  /* 0x3d9993db282d7423 */ /* 0x000fe2000000000d */
[C---:B------:R-:W-:Y:S01]  /*1fb0*/  FFMA R42, R41.reuse, R42, 0.19988775253295898438 ;  /* 0x3e4caf60292a7423 */ /* 0x040fe2000000002a */
[----:B------:R-:W-:Y:S01]  /*1fc0*/  FFMA R9, R8, R9, 0.055503588169813156128 ;  /* 0x3d6357bb08097423 */ /* 0x000fe20000000009 */
[----:B------:R-:W0:Y:S01]  /*1fd0*/  F2I.NTZ R13, R46 ;  /* 0x0000002e000d7305 */ /* 0x000e220000203100 */
[----:B------:R-:W-:Y:S01]  /*1fe0*/  FFMA R45, R40, R45, 0.16666707396507263184 ;  /* 0x3e2aaac6282d7423 */ /* 0x000fe2000000002d */
[----:B------:R-:W-:Y:S01]  /*1ff0*/  FFMA R42, R41, R42, -0.33332940936088562012 ;  /* 0xbeaaaa27292a7423 */ /* 0x000fe2000000002a */
[----:B------:R-:W-:Y:S01]  /*2000*/  FFMA R9, R8, R9, 0.24022644758224487305 ;  /* 0x3e75fdec08097423 */ /* 0x000fe20000000009 */
[----:B------:R-:W-:Y:S01]  /*2010*/  FSETP.NAN.AND P6, PT, |R19|, |R19|, PT ;  /* 0x400000131300720b */ /* 0x000fe20003fc8200 */
[----:B------:R-:W-:Y:S01]  /*2020*/  FMUL R47, R40, R45 ;  /* 0x0000002d282f7220 */ /* 0x000fe20000400000 */
[----:B------:R-:W-:Y:S01]  /*2030*/  FMUL R42, R41, R42 ;  /* 0x0000002a292a7220 */ /* 0x000fe20000400000 */
[----:B------:R-:W-:Y:S01]  /*2040*/  SEL R45, RZ, 0x83000000, P5 ;  /* 0x83000000ff2d7807 */ /* 0x000fe20002800000 */
[----:B------:R-:W-:Y:S01]  /*2050*/  FFMA R9, R8, R9, 0.69314718246459960938 ;  /* 0x3f31721808097423 */ /* 0x000fe20000000009 */
[----:B------:R-:W-:Y:S01]  /*2060*/  FFMA R18, R18, R47, R18 ;  /* 0x0000002f12127223 */ /* 0x000fe20000000012 */
[----:B------:R-:W-:Y:S01]  /*2070*/  FFMA R41, R11, R42, R11 ;  /* 0x0000002a0b297223 */ /* 0x000fe2000000000b */
[----:B------:R-:W-:Y:S01]  /*2080*/  FSETP.GEU.AND P5, PT, R15, RZ, PT ;  /* 0x000000ff0f00720b */ /* 0x000fe20003fae000 */
[----:B------:R-:W-:-:S02]  /*2090*/  VIADD R10, R45, 0x7f000000 ;  /* 0x7f0000002d0a7836 */ /* 0x000fc40000000000 */
[----:B------:R-:W-:Y:S01]  /*20a0*/  FFMA R9, R8, R9, 1 ;  /* 0x3f80000008097423 */ /* 0x000fe20000000009 */
[----:B------:R-:W-:Y:S01]  /*20b0*/  @P4 FFMA R41, R14, 0.93318945169448852539, -R41 ;  /* 0x3f6ee5810e294823 */ /* 0x000fe20000000829 */
[----:B0-----:R-:W-:Y:S01]  /*20c0*/  I2FP.F32.S32 R47, R13 ;  /* 0x0000000d002f7245 */ /* 0x001fe20000201400 */
[----:B------:R-:W-:Y:S01]  /*20d0*/  IMAD R16, R16, 0x800000, -R45 ;  /* 0x0080000010107824 */ /* 0x000fe200078e0a2d */
[----:B------:R-:W-:Y:S01]  /*20e0*/  FSETP.GT.AND P4, PT, |R15|, 152, PT ;  /* 0x431800000f00780b */ /* 0x000fe20003f84200 */
[----:B------:R-:W-:Y:S01]  /*20f0*/  FMUL R9, R9, R10 ;  /* 0x0000000a09097220 */ /* 0x000fe20000400000 */
[----:B------:R-:W-:Y:S01]  /*2100*/  FSEL R11, R18, -R18, P0 ;  /* 0x80000012120b7208 */ /* 0x000fe20000000000 */
[----:B------:R-:W-:Y:S01]  /*2110*/  FFMA R10, R47, -1.5707962512969970703, R12 ;  /* 0xbfc90fda2f0a7823 */ /* 0x000fe2000000000c */
[----:B------:R-:W-:Y:S01]  /*2120*/  LOP3.LUT R8, R41, 0x80000000, R19, 0xb8, !PT ;  /* 0x8000000029087812 */ /* 0x000fe200078eb813 */
[----:B------:R-:W-:Y:S01]  /*2130*/  FMUL R9, R9, R16 ;  /* 0x0000001009097220 */ /* 0x000fe20000400000 */
[----:B------:R-:W-:Y:S01]  /*2140*/  MOV R46, 0x3f800000 ;  /* 0x3f800000002e7802 */ /* 0x000fe20000000f00 */
[----:B------:R-:W-:Y:S01]  /*2150*/  @!P3 FFMA R18, R14, 0.93318945169448852539, R11 ;  /* 0x3f6ee5810e12b823 */ /* 0x000fe2000000000b */
[----:B------:R-:W-:Y:S01]  /*2160*/  FFMA R10, R47, -7.5497894158615963534e-08, R10 ;  /* 0xb3a221682f0a7823 */ /* 0x000fe2000000000a */
[----:B------:R-:W-:-:S02]  /*2170*/  FSETP.GE.AND P3, PT, |R12|, 105615, PT ;  /* 0x47ce47800c00780b */ /* 0x000fc40003f66200 */
[----:B------:R-:W-:Y:S01]  /*2180*/  FSEL R8, R8, R41, !P6 ;  /* 0x0000002908087208 */ /* 0x000fe20007000000 */
[----:B------:R-:W-:Y:S01]  /*2190*/  FFMA R47, R47, -5.3903029534742383927e-15, R10 ;  /* 0xa7c234c52f2f7823 */ /* 0x000fe2000000000a */
[----:B------:R-:W-:Y:S01]  /*21a0*/  @P0 FADD R18, R18, R18 ;  /* 0x0000001212120221 */ /* 0x000fe20000000000 */
[----:B------:R-:W-:Y:S01]  /*21b0*/  @P4 FSEL R9, RZ, +INF , !P5 ;  /* 0x7f800000ff094808 */ /* 0x000fe20006800000 */
[----:B------:R-:W-:Y:S07]  /*21c0*/  @!P2 BRA `(.L_x_34) ;  /* 0x000000000020a947 */ /* 0x000fee0003800000 */
[----:B------:R-:W-:-:S13]  /*21d0*/  FSETP.NAN.AND P0, PT, |R39|, |R39|, PT ;  /* 0x400000272700720b */ /* 0x000fda0003f08200 */
[----:B------:R-:W-:Y:S01]  /*21e0*/  @P0 FADD R46, R39, 8 ;  /* 0x41000000272e0421 */ /* 0x000fe20000000000 */
[----:B------:R-:W-:Y:S06]  /*21f0*/  @P0 BRA `(.L_x_34) ;  /* 0x0000000000140947 */ /* 0x000fec0003800000 */
[----:B------:R-:W-:Y:S01]  /*2200*/  FSETP.NEU.AND P0, PT, |R39|, +INF , PT ;  /* 0x7f8000002700780b */ /* 0x000fe20003f0d200 */
[----:B------:R-:W-:-:S03]  /*2210*/  IMAD.MOV.U32 R46, RZ, RZ, R9 ;  /* 0x000000ffff2e7224 */ /* 0x000fc600078e0009 */
[----:B------:R-:W-:-:S13]  /*2220*/  FSETP.NEU.AND P0, PT, R39, RZ, P0 ;  /* 0x000000ff2700720b */ /* 0x000fda000070d000 */
[----:B------:R-:W-:-:S05]  /*2230*/  @!P0 FADD R10, R39, R39 ;  /* 0x00000027270a8221 */ /* 0x000fca0000000000 */
[----:B------:R-:W-:-:S07]  /*2240*/  @!P0 LOP3.LUT R46, R10, 0x7fffffff, RZ, 0xc0, !PT ;  /* 0x7fffffff0a2e8812 */ /* 0x000fce00078ec0ff */
.L_x_34:
[----:B------:R-:W-:Y:S05]  /*2250*/  BSYNC.RECONVERGENT B0 ;  /* 0x0000000000007941 */ /* 0x000fea0003800200 */
.L_x_33:
[----:B------:R-:W-:Y:S01]  /*2260*/  BSSY.RECONVERGENT B0, `(.L_x_35) ;  /* 0x000003d000007945 */ /* 0x000fe20003800200 */
[----:B------:R-:W-:Y:S01]  /*2270*/  FMUL R16, R8, 8 ;  /* 0x4100000008107820 */ /* 0x000fe20000400000 */
[----:B------:R-:W-:Y:S02]  /*2280*/  IMAD.MOV.U32 R45, RZ, RZ, R13 ;  /* 0x000000ffff2d7224 */ /* 0x000fe400078e000d */
[----:B------:R-:W-:Y:S01]  /*2290*/  FMUL R40, R18, 8 ;  /* 0x4100000012287820 */ /* 0x000fe20000400000 */
[----:B------:R-:W-:Y:S01]  /*22a0*/  IMAD.MOV.U32 R8, RZ, RZ, R47 ;  /* 0x000000ffff087224 */ /* 0x000fe200078e002f */
[----:B------:R-:W-:Y:S06]  /*22b0*/  @!P3 BRA `(.L_x_36) ;  /* 0x0000000000dcb947 */ /* 0x000fec0003800000 */
[----:B------:R-:W-:-:S13]  /*22c0*/  FSETP.NEU.AND P0, PT, |R12|, +INF , PT ;  /* 0x7f8000000c00780b */ /* 0x000fda0003f0d200 */
[----:B------:R-:W-:Y:S01]  /*22d0*/  @!P0 FMUL R8, RZ, R12 ;  /* 0x0000000cff088220 */ /* 0x000fe20000400000 */
[----:B------:R-:W-:Y:S01]  /*22e0*/  @!P0 MOV R13, RZ ;  /* 0x000000ff000d8202 */ /* 0x000fe20000000f00 */
[----:B------:R-:W-:Y:S06]  /*22f0*/  @!P0 BRA `(.L_x_36) ;  /* 0x0000000000cc8947 */ /* 0x000fec0003800000 */
[----:B------:R-:W-:Y:S01]  /*2300*/  IMAD.SHL.U32 R8, R12, 0x100, RZ ;  /* 0x000001000c087824 */ /* 0x000fe200078e00ff */
[----:B------:R-:W0:Y:S01]  /*2310*/  LDCU.64 UR10, c[0x4][0x40] ;  /* 0x01000800ff0a77ac */ /* 0x000e220008000a00 */
[----:B------:R-:W-:Y:S02]  /*2320*/  IMAD.MOV.U32 R14, RZ, RZ, RZ ;  /* 0x000000ffff0e7224 */ /* 0x000fe400078e00ff */
[----:B------:R-:W-:Y:S01]  /*2330*/  IMAD.MOV.U32 R13, RZ, RZ, R1 ;  /* 0x000000ffff0d7224 */ /* 0x000fe200078e0001 */
[----:B------:R-:W-:Y:S01]  /*2340*/  LOP3.LUT R15, R8, 0x80000000, RZ, 0xfc, !PT ;  /* 0x80000000080f7812 */ /* 0x000fe200078efcff */
[----:B------:R-:W-:Y:S01]  /*2350*/  UMOV UR6, URZ ;  /* 0x000000ff00067c82 */ /* 0x000fe20008000000 */
[----:B------:R-:W-:-:S05]  /*2360*/  UMOV UR5, URZ ;  /* 0x000000ff00057c82 */ /* 0x000fca0008000000 */
.L_x_37:
[----:B0-----:R-:W-:Y:S01]  /*2370*/  MOV R8, UR10 ;  /* 0x0000000a00087c02 */ /* 0x001fe20008000f00 */
[----:B------:R-:W-:-:S05]  /*2380*/  IMAD.U32 R9, RZ, RZ, UR11 ;  /* 0x0000000bff097e24 */ /* 0x000fca000f8e00ff */
[----:B------:R-:W2:Y:S01]  /*2390*/  LDG.E.CONSTANT R8, desc[UR8][R8.64] ;  /* 0x0000000808087981 */ /* 0x000ea2000c1e9900 */
[----:B------:R-:W-:Y:S02]  /*23a0*/  UIADD3 UR10, UP1, UPT, UR10, 0x4, URZ ;  /* 0x000000040a0a7890 */ /* 0x000fe4000ff3e0ff */
[----:B------:R-:W-:Y:S02]  /*23b0*/  UIADD3 UR5, UPT, UPT, UR5, 0x1, URZ ;  /* 0x0000000105057890 */ /* 0x000fe4000fffe0ff */
[----:B------:R-:W-:Y:S02]  /*23c0*/  UIADD3.X UR11, UPT, UPT, URZ, UR11, URZ, UP1, !UPT ;  /* 0x0000000bff0b7290 */ /* 0x000fe40008ffe4ff */
[----:B------:R-:W-:Y:S01]  /*23d0*/  UISETP.NE.AND UP1, UPT, UR5, 0x6, UPT ;  /* 0x000000060500788c */ /* 0x000fe2000bf25270 */
[----:B--2---:R-:W-:-:S03]  /*23e0*/  IMAD.WIDE.U32 R10, R8, R15, RZ ;  /* 0x0000000f080a7225 */ /* 0x004fc600078e00ff */
[----:B------:R-:W-:-:S04]  /*23f0*/  IADD3 R10, P0, PT, R10, R14, RZ ;  /* 0x0000000e0a0a7210 */ /* 0x000fc80007f1e0ff */
[----:B------:R-:W-:Y:S01]  /*2400*/  IADD3.X R14, PT, PT, R11, UR6, RZ, P0, !PT ;  /* 0x000000060b0e7c10 */ /* 0x000fe200087fe4ff */
[----:B------:R0:W-:Y:S02]  /*2410*/  STL [R13], R10 ;  /* 0x0000000a0d007387 */ /* 0x0001e40000100800 */
[----:B0-----:R-:W-:Y:S01]  /*2420*/  VIADD R13, R13, 0x4 ;  /* 0x000000040d0d7836 */ /* 0x001fe20000000000 */
[----:B------:R-:W-:Y:S06]  /*2430*/  BRA.U UP1, `(.L_x_37) ;  /* 0xfffffffd01cc7547 */ /* 0x000fec000b83ffff */
[----:B------:R-:W-:Y:S01]  /*2440*/  SHF.R.U32.HI R9, RZ, 0x17, R12 ;  /* 0x00000017ff097819 */ /* 0x000fe2000001160c */
[----:B------:R0:W-:Y:S03]  /*2450*/  STL [R1+0x18], R14 ;  /* 0x0000180e01007387 */ /* 0x0001e60000100800 */
[C---:B------:R-:W-:Y:S02]  /*2460*/  LOP3.LUT R8, R9.reuse, 0xe0, RZ, 0xc0, !PT ;  /* 0x000000e009087812 */ /* 0x040fe400078ec0ff */
[----:B------:R-:W-:-:S03]  /*2470*/  LOP3.LUT P0, RZ, R9, 0x1f, RZ, 0xc0, !PT ;  /* 0x0000001f09ff7812 */ /* 0x000fc6000780c0ff */
[----:B------:R-:W-:-:S05]  /*2480*/  VIADD R8, R8, 0xffffff80 ;  /* 0xffffff8008087836 */ /* 0x000fca0000000000 */
[----:B------:R-:W-:-:S05]  /*2490*/  SHF.R.U32.HI R8, RZ, 0x5, R8 ;  /* 0x00000005ff087819 */ /* 0x000fca0000011608 */
[----:B------:R-:W-:-:S05]  /*24a0*/  IMAD R11, R8, -0x4, R1 ;  /* 0xfffffffc080b7824 */ /* 0x000fca00078e0201 */
[----:B------:R-:W2:Y:S04]  /*24b0*/  LDL R13, [R11+0x18] ;  /* 0x000018000b0d7983 */ /* 0x000ea80000100800 */
[----:B------:R-:W2:Y:S04]  /*24c0*/  LDL R8, [R11+0x14] ;  /* 0x000014000b087983 */ /* 0x000ea80000100800 */
[----:B------:R-:W3:Y:S01]  /*24d0*/  @P0 LDL R10, [R11+0x10] ;  /* 0x000010000b0a0983 */ /* 0x000ee20000100800 */
[----:B------:R-:W-:Y:S01]  /*24e0*/  @P0 LOP3.LUT R9, R9, 0x1f, RZ, 0xc0, !PT ;  /* 0x0000001f09090812 */ /* 0x000fe200078ec0ff */
[----:B------:R-:W-:Y:S01]  /*24f0*/  UMOV UR10, 0x54442d19 ;  /* 0x54442d19000a7882 */ /* 0x000fe20000000000 */
[----:B------:R-:W-:-:S02]  /*2500*/  UMOV UR11, 0x3bf921fb ;  /* 0x3bf921fb000b7882 */ /* 0x000fc40000000000 */
[-C--:B--2---:R-:W-:Y:S02]  /*2510*/  @P0 SHF.L.W.U32.HI R13, R8, R9.reuse, R13 ;  /* 0x00000009080d0219 */ /* 0x084fe40000010e0d */
[----:B---3--:R-:W-:Y:S02]  /*2520*/  @P0 SHF.L.W.U32.HI R8, R10, R9, R8 ;  /* 0x000000090a080219 */ /* 0x008fe40000010e08 */
[----:B------:R-:W-:Y:S02]  /*2530*/  ISETP.GE.AND P0, PT, R12, RZ, PT ;  /* 0x000000ff0c00720c */ /* 0x000fe40003f06270 */
[C---:B------:R-:W-:Y:S02]  /*2540*/  SHF.L.W.U32.HI R15, R8.reuse, 0x2, R13 ;  /* 0x00000002080f7819 */ /* 0x040fe40000010e0d */
[----:B------:R-:W-:Y:S02]  /*2550*/  SHF.L.U32 R8, R8, 0x2, RZ ;  /* 0x0000000208087819 */ /* 0x000fe400000006ff */
[----:B------:R-:W-:-:S02]  /*2560*/  SHF.R.S32.HI R9, RZ, 0x1f, R15 ;  /* 0x0000001fff097819 */ /* 0x000fc4000001140f */
[----:B0-----:R-:W-:Y:S02]  /*2570*/  SHF.R.U32.HI R14, RZ, 0x1e, R13 ;  /* 0x0000001eff0e7819 */ /* 0x001fe4000001160d */
[C---:B------:R-:W-:Y:S02]  /*2580*/  LOP3.LUT R8, R9.reuse, R8, RZ, 0x3c, !PT ;  /* 0x0000000809087212 */ /* 0x040fe400078e3cff */
[----:B------:R-:W-:Y:S02]  /*2590*/  LOP3.LUT R9, R9, R15, RZ, 0x3c, !PT ;  /* 0x0000000f09097212 */ /* 0x000fe400078e3cff */
[C---:B------:R-:W-:Y:S02]  /*25a0*/  LEA.HI R13, R15.reuse, R14, RZ, 0x1 ;  /* 0x0000000e0f0d7211 */ /* 0x040fe400078f08ff */
[----:B------:R-:W-:Y:S02]  /*25b0*/  LOP3.LUT R18, R15, R12, RZ, 0x3c, !PT ;  /* 0x0000000c0f127212 */ /* 0x000fe400078e3cff */
[----:B------:R-:W0:Y:S01]  /*25c0*/  I2F.F64.S64 R8, R8 ;  /* 0x0000000800087312 */ /* 0x000e220000301c00 */
[----:B------:R-:W-:Y:S01]  /*25d0*/  IMAD.MOV R14, RZ, RZ, -R13 ;  /* 0x000000ffff0e7224 */ /* 0x000fe200078e0a0d */
[----:B------:R-:W-:-:S03]  /*25e0*/  ISETP.GE.AND P2, PT, R18, RZ, PT ;  /* 0x000000ff1200720c */ /* 0x000fc60003f46270 */
[----:B------:R-:W-:Y:S01]  /*25f0*/  @!P0 IMAD.MOV.U32 R13, RZ, RZ, R14 ;  /* 0x000000ffff0d8224 */ /* 0x000fe200078e000e */
[----:B0-----:R-:W-:-:S10]  /*2600*/  DMUL R10, R8, UR10 ;  /* 0x0000000a080a7c28 */ /* 0x001fd40008000000 */
[----:B------:R-:W0:Y:S02]  /*2610*/  F2F.F32.F64 R10, R10 ;  /* 0x0000000a000a7310 */ /* 0x000e240000301000 */
[----:B0-----:R-:W-:-:S07]  /*2620*/  FSEL R8, -R10, R10, !P2 ;  /* 0x0000000a0a087208 */ /* 0x001fce0005000100 */
.L_x_36:
[----:B------:R-:W-:Y:S05]  /*2630*/  BSYNC.RECONVERGENT B0 ;  /* 0x0000000000007941 */ /* 0x000fea0003800200 */
.L_x_35:
[----:B------:R-:W-:Y:S01]  /*2640*/  FMUL R49, R40, 0.63661974668502807617 ;  /* 0x3f22f98328317820 */ /* 0x000fe20000400000 */
[----:B------:R-:W-:Y:S02]  /*2650*/  IMAD.MOV.U32 R19, RZ, RZ, 0x37cbac00 ;  /* 0x37cbac00ff137424 */ /* 0x000fe400078e00ff */
[----:B------:R-:W-:Y:S01]  /*2660*/  FMUL R10, R8, R8 ;  /* 0x00000008080a7220 */ /* 0x000fe20000400000 */
[----:B------:R-:W-:Y:S01]  /*2670*/  LOP3.LUT R9, R13, 0x1, RZ, 0xc0, !PT ;  /* 0x000000010d097812 */ /* 0x000fe200078ec0ff */
[----:B------:R-:W-:Y:S01]  /*2680*/  IMAD.MOV.U32 R15, RZ, RZ, 0x3effffff ;  /* 0x3effffffff0f7424 */ /* 0x000fe200078e00ff */
[----:B------:R-:W-:Y:S01]  /*2690*/  MOV R18, 0x3d2aaabb ;  /* 0x3d2aaabb00127802 */ /* 0x000fe20000000f00 */
[----:B------:R-:W0:Y:S01]  /*26a0*/  F2I.NTZ R49, R49 ;  /* 0x0000003100317305 */ /* 0x000e220000203100 */
[----:B------:R-:W-:Y:S01]  /*26b0*/  FFMA R11, R10, R19, -0.0013887860113754868507 ;  /* 0xbab607ed0a0b7423 */ /* 0x000fe20000000013 */
[----:B------:R-:W-:Y:S01]  /*26c0*/  ISETP.NE.U32.AND P0, PT, R9, 0x1, PT ;  /* 0x000000010900780c */ /* 0x000fe20003f05070 */
[----:B------:R-:W-:Y:S01]  /*26d0*/  BSSY.RECONVERGENT B0, `(.L_x_38) ;  /* 0x0000046000007945 */ /* 0x000fe20003800200 */
[----:B------:R-:W-:-:S02]  /*26e0*/  FSETP.GE.AND P2, PT, |R40|, 105615, PT ;  /* 0x47ce47802800780b */ /* 0x000fc40003f46200 */
[----:B------:R-:W-:Y:S02]  /*26f0*/  FSEL R11, R11, -0.00019574658654164522886, !P0 ;  /* 0xb94d41530b0b7808 */ /* 0x000fe40004000000 */
[----:B------:R-:W-:Y:S02]  /*2700*/  FSEL R41, R18, 0.0083327032625675201416, !P0 ;  /* 0x3c0885e412297808 */ /* 0x000fe40004000000 */
[----:B------:R-:W-:-:S03]  /*2710*/  FSEL R51, -R15, -0.16666662693023681641, !P0 ;  /* 0xbe2aaaa80f337808 */ /* 0x000fc60004000100 */
[----:B------:R-:W-:Y:S01]  /*2720*/  FFMA R11, R10, R11, R41 ;  /* 0x0000000b0a0b7223 */ /* 0x000fe20000000029 */
[----:B------:R-:W-:Y:S02]  /*2730*/  FSEL R41, R8, 1, P0 ;  /* 0x3f80000008297808 */ /* 0x000fe40000000000 */
[----:B0-----:R-:W-:Y:S01]  /*2740*/  I2FP.F32.S32 R9, R49 ;  /* 0x0000003100097245 */ /* 0x001fe20000201400 */
[C---:B------:R-:W-:Y:S01]  /*2750*/  FFMA R11, R10.reuse, R11, R51 ;  /* 0x0000000b0a0b7223 */ /* 0x040fe20000000033 */
[----:B------:R-:W-:Y:S01]  /*2760*/  LOP3.LUT P0, RZ, R13, 0x2, RZ, 0xc0, !PT ;  /* 0x000000020dff7812 */ /* 0x000fe2000780c0ff */
[----:B------:R-:W-:Y:S01]  /*2770*/  FFMA R10, R10, R41, RZ ;  /* 0x000000290a0a7223 */ /* 0x000fe200000000ff */
[----:B------:R-:W-:Y:S02]  /*2780*/  IMAD.MOV.U32 R13, RZ, RZ, R49 ;  /* 0x000000ffff0d7224 */ /* 0x000fe400078e0031 */
[----:B------:R-:W-:Y:S01]  /*2790*/  FFMA R8, R9, -1.5707962512969970703, R40 ;  /* 0xbfc90fda09087823 */ /* 0x000fe20000000028 */
[----:B------:R-:W-:-:S03]  /*27a0*/  FFMA R41, R10, R11, R41 ;  /* 0x0000000b0a297223 */ /* 0x000fc60000000029 */
[----:B------:R-:W-:-:S04]  /*27b0*/  FFMA R8, R9, -7.5497894158615963534e-08, R8 ;  /* 0xb3a2216809087823 */ /* 0x000fc80000000008 */
[----:B------:R-:W-:Y:S01]  /*27c0*/  FFMA R14, R9, -5.3903029534742383927e-15, R8 ;  /* 0xa7c234c5090e7823 */ /* 0x000fe20000000008 */
[----:B------:R-:W-:-:S03]  /*27d0*/  @P0 FADD R41, RZ, -R41 ;  /* 0x80000029ff290221 */ /* 0x000fc60000000000 */
[----:B------:R-:W-:Y:S01]  /*27e0*/  IMAD.MOV.U32 R8, RZ, RZ, R14 ;  /* 0x000000ffff087224 */ /* 0x000fe200078e000e */
[----:B------:R-:W-:Y:S06]  /*27f0*/  @!P2 BRA `(.L_x_39) ;  /* 0x0000000000cca947 */ /* 0x000fec0003800000 */
[----:B------:R-:W-:-:S13]  /*2800*/  FSETP.NEU.AND P0, PT, |R40|, +INF , PT ;  /* 0x7f8000002800780b */ /* 0x000fda0003f0d200 */
[----:B------:R-:W-:Y:S01]  /*2810*/  @!P0 FMUL R8, RZ, R40 ;  /* 0x00000028ff088220 */ /* 0x000fe20000400000 */
[----:B------:R-:W-:Y:S01]  /*2820*/  @!P0 MOV R49, RZ ;  /* 0x000000ff00318202 */ /* 0x000fe20000000f00 */
[----:B------:R-:W-:Y:S06]  /*2830*/  @!P0 BRA `(.L_x_39) ;  /* 0x0000000000bc8947 */ /* 0x000fec0003800000 */
[----:B------:R-:W-:Y:S01]  /*2840*/  IMAD.SHL.U32 R49, R40, 0x100, RZ ;  /* 0x0000010028317824 */ /* 0x000fe200078e00ff */
[----:B------:R-:W-:Y:S01]  /*2850*/  UMOV UR5, URZ ;  /* 0x000000ff00057c82 */ /* 0x000fe20008000000 */
[----:B------:R-:W-:Y:S02]  /*2860*/  IMAD.MOV.U32 R48, RZ, RZ, RZ ;  /* 0x000000ffff307224 */ /* 0x000fe400078e00ff */
[----:B------:R-:W-:Y:S01]  /*2870*/  IMAD.MOV.U32 R42, RZ, RZ, RZ ;  /* 0x000000ffff2a7224 */ /* 0x000fe200078e00ff */
[----:B------:R-:W-:-:S07]  /*2880*/  LOP3.LUT R49, R49, 0x80000000, RZ, 0xfc, !PT ;  /* 0x8000000031317812 */ /* 0x000fce00078efcff */
.L_x_40:
[----:B0-----:R-:W0:Y:S02]  /*2890*/  LDC.64 R8, c[0x4][0x40] ;  /* 0x01001000ff087b82 */ /* 0x001e240000000a00 */
[----:B0-----:R-:W-:-:S05]  /*28a0*/  IMAD.WIDE.U32 R10, R42, 0x4, R8 ;  /* 0x000000042a0a7825 */ /* 0x001fca00078e0008 */
[----:B------:R-:W2:Y:S01]  /*28b0*/  LDG.E.CONSTANT R8, desc[UR8][R10.64] ;  /* 0x000000080a087981 */ /* 0x000ea2000c1e9900 */
[C---:B------:R-:W-:Y:S01]  /*28c0*/  LEA R50, R42.reuse, R1, 0x2 ;  /* 0x000000012a327211 */ /* 0x040fe200078e10ff */
[----:B------:R-:W-:-:S05]  /*28d0*/  VIADD R42, R42, 0x1 ;  /* 0x000000012a2a7836 */ /* 0x000fca0000000000 */
[----:B------:R-:W-:Y:S01]  /*28e0*/  ISETP.NE.AND P0, PT, R42, 0x6, PT ;  /* 0x000000062a00780c */ /* 0x000fe20003f05270 */
[----:B--2---:R-:W-:-:S03]  /*28f0*/  IMAD.WIDE.U32 R8, R8, R49, RZ ;  /* 0x0000003108087225 */ /* 0x004fc600078e00ff */
[----:B------:R-:W-:-:S04]  /*2900*/  IADD3 R51, P2, PT, R8, R48, RZ ;  /* 0x0000003008337210 */ /* 0x000fc80007f5e0ff */
[----:B------:R-:W-:Y:S01]  /*2910*/  IADD3.X R48, PT, PT, R9, UR5, RZ, P2, !PT ;  /* 0x0000000509307c10 */ /* 0x000fe200097fe4ff */
[----:B------:R0:W-:Y:S04]  /*2920*/  STL [R50], R51 ;  /* 0x0000003332007387 */ /* 0x0001e80000100800 */
[----:B------:R-:W-:Y:S05]  /*2930*/  @P0 BRA `(.L_x_40) ;  /* 0xfffffffc00d40947 */ /* 0x000fea000383ffff */
[----:B------:R-:W-:Y:S01]  /*2940*/  SHF.R.U32.HI R11, RZ, 0x17, R40 ;  /* 0x00000017ff0b7819 */ /* 0x000fe20000011628 */
[----:B------:R1:W-:Y:S03]  /*2950*/  STL [R1+0x18], R48 ;  /* 0x0000183001007387 */ /* 0x0003e60000100800 */
[C---:B------:R-:W-:Y:S02]  /*2960*/  LOP3.LUT R8, R11.reuse, 0xe0, RZ, 0xc0, !PT ;  /* 0x000000e00b087812 */ /* 0x040fe400078ec0ff */
[----:B------:R-:W-:-:S03]  /*2970*/  LOP3.LUT P0, RZ, R11, 0x1f, RZ, 0xc0, !PT ;  /* 0x0000001f0bff7812 */ /* 0x000fc6000780c0ff */
[----:B------:R-:W-:-:S05]  /*2980*/  VIADD R8, R8, 0xffffff80 ;  /* 0xffffff8008087836 */ /* 0x000fca0000000000 */
[----:B------:R-:W-:-:S05]  /*2990*/  SHF.R.U32.HI R8, RZ, 0x5, R8 ;  /* 0x00000005ff087819 */ /* 0x000fca0000011608 */
[----:B0-----:R-:W-:-:S05]  /*29a0*/  IMAD R50, R8, -0x4, R1 ;  /* 0xfffffffc08327824 */ /* 0x001fca00078e0201 */
        /* <DEDUP_REMOVED lines=9> */
[C-C-:B------:R-:W-:Y:S01]  /*2a40*/  SHF.L.W.U32.HI R49, R9.reuse, 0x2, R42.reuse ;  /* 0x0000000209317819 */ /* 0x140fe20000010e2a */
[----:B------:R-:W-:Y:S01]  /*2a50*/  IMAD.SHL.U32 R9, R9, 0x4, RZ ;  /* 0x0000000409097824 */ /* 0x000fe200078e00ff */
[----:B------:R-:W-:Y:S02]  /*2a60*/  SHF.R.U32.HI R42, RZ, 0x1e, R42 ;  /* 0x0000001eff2a7819 */ /* 0x000fe4000001162a */
[----:B------:R-:W-:-:S02]  /*2a70*/  SHF.R.S32.HI R10, RZ, 0x1f, R49 ;  /* 0x0000001fff0a7819 */ /* 0x000fc40000011431 */
[C---:B-1----:R-:W-:Y:S02]  /*2a80*/  LOP3.LUT R48, R49.reuse, R40, RZ, 0x3c, !PT ;  /* 0x0000002831307212 */ /* 0x042fe400078e3cff */
[C---:B------:R-:W-:Y:S02]  /*2a90*/  LOP3.LUT R8, R10.reuse, R9, RZ, 0x3c, !PT ;  /* 0x000000090a087212 */ /* 0x040fe400078e3cff */
[----:B------:R-:W-:Y:S02]  /*2aa0*/  LOP3.LUT R9, R10, R49, RZ, 0x3c, !PT ;  /* 0x000000310a097212 */ /* 0x000fe400078e3cff */
[----:B------:R-:W-:Y:S02]  /*2ab0*/  LEA.HI R49, R49, R42, RZ, 0x1 ;  /* 0x0000002a31317211 */ /* 0x000fe400078f08ff */
[----:B------:R-:W-:Y:S02]  /*2ac0*/  ISETP.GE.AND P2, PT, R48, RZ, PT ;  /* 0x000000ff3000720c */ /* 0x000fe40003f46270 */
[----:B------:R-:W0:Y:S01]  /*2ad0*/  I2F.F64.S64 R8, R8 ;  /* 0x0000000800087312 */ /* 0x000e220000301c00 */
[----:B------:R-:W-:-:S05]  /*2ae0*/  IADD3 R42, PT, PT, -R49, RZ, RZ ;  /* 0x000000ff312a7210 */ /* 0x000fca0007ffe1ff */
[----:B------:R-:W-:Y:S01]  /*2af0*/  @!P0 IMAD.MOV.U32 R49, RZ, RZ, R42 ;  /* 0x000000ffff318224 */ /* 0x000fe200078e002a */
[----:B0-----:R-:W-:-:S10]  /*2b00*/  DMUL R10, R8, UR10 ;  /* 0x0000000a080a7c28 */ /* 0x001fd40008000000 */
[----:B------:R-:W0:Y:S02]  /*2b10*/  F2F.F32.F64 R10, R10 ;  /* 0x0000000a000a7310 */ /* 0x000e240000301000 */
[----:B0-----:R-:W-:-:S07]  /*2b20*/  FSEL R8, -R10, R10, !P2 ;  /* 0x0000000a0a087208 */ /* 0x001fce0005000100 */
.L_x_39:
[----:B------:R-:W-:Y:S05]  /*2b30*/  BSYNC.RECONVERGENT B0 ;  /* 0x0000000000007941 */ /* 0x000fea0003800200 */
.L_x_38:
[----:B------:R-:W-:Y:S01]  /*2b40*/  LOP3.LUT R10, R49, 0x1, RZ, 0xc0, !PT ;  /* 0x00000001310a7812 */ /* 0x000fe200078ec0ff */
[----:B------:R-:W-:Y:S01]  /*2b50*/  FMUL R42, R16, 0.63661974668502807617 ;  /* 0x3f22f983102a7820 */ /* 0x000fe20000400000 */
[----:B------:R-:W-:Y:S01]  /*2b60*/  FMUL R9, R8, R8 ;  /* 0x0000000808097220 */ /* 0x000fe20000400000 */
[----:B------:R-:W-:Y:S01]  /*2b70*/  FSETP.GE.AND P2, PT, |R16|, 105615, PT ;  /* 0x47ce47801000780b */ /* 0x000fe20003f46200 */
[----:B------:R-:W-:Y:S01]  /*2b80*/  BSSY.RECONVERGENT B0, `(.L_x_41) ;  /* 0x000004a000007945 */ /* 0x000fe20003800200 */
[----:B------:R-:W-:Y:S01]  /*2b90*/  ISETP.NE.U32.AND P0, PT, R10, 0x1, PT ;  /* 0x000000010a00780c */ /* 0x000fe20003f05070 */
[----:B------:R-:W-:Y:S01]  /*2ba0*/  FFMA R10, R9, R19, -0.0013887860113754868507 ;  /* 0xbab607ed090a7423 */ /* 0x000fe20000000013 */
[----:B------:R-:W0:Y:S02]  /*2bb0*/  F2I.NTZ R42, R42 ;  /* 0x0000002a002a7305 */ /* 0x000e240000203100 */
[----:B------:R-:W-:Y:S02]  /*2bc0*/  FSEL R48, R18, 0.0083327032625675201416, P0 ;  /* 0x3c0885e412307808 */ /* 0x000fe40000000000 */
[----:B------:R-:W-:-:S02]  /*2bd0*/  FSEL R10, R10, -0.00019574658654164522886, P0 ;  /* 0xb94d41530a0a7808 */ /* 0x000fc40000000000 */
[----:B------:R-:W-:Y:S02]  /*2be0*/  FSEL R8, R8, 1, !P0 ;  /* 0x3f80000008087808 */ /* 0x000fe40004000000 */
[----:B------:R-:W-:Y:S01]  /*2bf0*/  FSEL R50, -R15, -0.16666662693023681641, P0 ;  /* 0xbe2aaaa80f327808 */ /* 0x000fe20000000100 */
[----:B------:R-:W-:Y:S01]  /*2c00*/  FFMA R48, R9, R10, R48 ;  /* 0x0000000a09307223 */ /* 0x000fe20000000030 */
[----:B------:R-:W-:Y:S02]  /*2c10*/  VIADD R10, R49, 0x1 ;  /* 0x00000001310a7836 */ /* 0x000fe40000000000 */
[----:B------:R-:W-:Y:S01]  /*2c20*/  FMUL R49, R41, R46 ;  /* 0x0000002e29317220 */ /* 0x000fe20000400000 */
[C---:B------:R-:W-:Y:S01]  /*2c30*/  FFMA R48, R9.reuse, R48, R50 ;  /* 0x0000003009307223 */ /* 0x040fe20000000032 */
[----:B------:R-:W-:Y:S01]  /*2c40*/  FFMA R9, R9, R8, RZ ;  /* 0x0000000809097223 */ /* 0x000fe200000000ff */
[----:B------:R-:W-:Y:S02]  /*2c50*/  LOP3.LUT P0, RZ, R10, 0x2, RZ, 0xc0, !PT ;  /* 0x000000020aff7812 */ /* 0x000fe4000780c0ff */
[----:B0-----:R-:W-:Y:S01]  /*2c60*/  I2FP.F32.S32 R11, R42 ;  /* 0x0000002a000b7245 */ /* 0x001fe20000201400 */
[----:B------:R-:W-:Y:S01]  /*2c70*/  FFMA R8, R9, R48, R8 ;  /* 0x0000003009087223 */ /* 0x000fe20000000008 */
[----:B------:R-:W-:-:S03]  /*2c80*/  IMAD.MOV.U32 R48, RZ, RZ, R42 ;  /* 0x000000ffff307224 */ /* 0x000fc600078e002a */
[----:B------:R-:W-:-:S04]  /*2c90*/  FFMA R10, R11, -1.5707962512969970703, R16 ;  /* 0xbfc90fda0b0a7823 */ /* 0x000fc80000000010 */
[C---:B------:R-:W-:Y:S02]  /*2ca0*/  FFMA R10, R11.reuse, -7.5497894158615963534e-08, R10 ;  /* 0xb3a221680b0a7823 */ /* 0x040fe4000000000a */
[----:B------:R-:W-:Y:S02]  /*2cb0*/  @P0 FADD R8, RZ, -R8 ;  /* 0x80000008ff080221 */ /* 0x000fe40000000000 */
[----:B------:R-:W-:Y:S02]  /*2cc0*/  FFMA R41, R11, -5.3903029534742383927e-15, R10 ;  /* 0xa7c234c50b297823 */ /* 0x000fe4000000000a */
[----:B------:R-:W-:-:S03]  /*2cd0*/  FMUL R49, R8, R49 ;  /* 0x0000003108317220 */ /* 0x000fc60000400000 */
[----:B------:R-:W-:Y:S01]  /*2ce0*/  MOV R8, R41 ;  /* 0x0000002900087202 */ /* 0x000fe20000000f00 */
[----:B------:R-:W-:Y:S06]  /*2cf0*/  @!P2 BRA `(.L_x_42) ;  /* 0x0000000000c8a947 */ /* 0x000fec0003800000 */
[----:B------:R-:W-:-:S13]  /*2d00*/  FSETP.NEU.AND P0, PT, |R16|, +INF , PT ;  /* 0x7f8000001000780b */ /* 0x000fda0003f0d200 */
[----:B------:R-:W-:Y:S01]  /*2d10*/  @!P0 FMUL R8, RZ, R16 ;  /* 0x00000010ff088220 */ /* 0x000fe20000400000 */
[----:B------:R-:W-:Y:S01]  /*2d20*/  @!P0 IMAD.MOV.U32 R42, RZ, RZ, RZ ;  /* 0x000000ffff2a8224 */ /* 0x000fe200078e00ff */
[----:B------:R-:W-:Y:S06]  /*2d30*/  @!P0 BRA `(.L_x_42) ;  /* 0x0000000000b88947 */ /* 0x000fec0003800000 */
[----:B------:R-:W-:Y:S01]  /*2d40*/  IMAD.SHL.U32 R42, R16, 0x100, RZ ;  /* 0x00000100102a7824 */ /* 0x000fe200078e00ff */
[----:B------:R-:W-:Y:S01]  /*2d50*/  CS2R R50, SRZ ;  /* 0x0000000000327805 */ /* 0x000fe2000001ff00 */
[----:B------:R-:W-:-:S03]  /*2d60*/  UMOV UR5, URZ ;  /* 0x000000ff00057c82 */ /* 0x000fc60008000000 */
[----:B------:R-:W-:-:S07]  /*2d70*/  LOP3.LUT R42, R42, 0x80000000, RZ, 0xfc, !PT ;  /* 0x800000002a2a7812 */ /* 0x000fce00078efcff */
.L_x_43:
[----:B0-----:R-:W0:Y:S02]  /*2d80*/  LDC.64 R8, c[0x4][0x40] ;  /* 0x01001000ff087b82 */ /* 0x001e240000000a00 */
[----:B0-----:R-:W-:-:S05]  /*2d90*/  IMAD.WIDE.U32 R10, R51, 0x4, R8 ;  /* 0x00000004330a7825 */ /* 0x001fca00078e0008 */
[----:B------:R-:W2:Y:S01]  /*2da0*/  LDG.E.CONSTANT R9, desc[UR8][R10.64] ;  /* 0x000000080a097981 */ /* 0x000ea2000c1e9900 */
[C---:B------:R-:W-:Y:S01]  /*2db0*/  IMAD R52, R51.reuse, 0x4, R1 ;  /* 0x0000000433347824 */ /* 0x040fe200078e0201 */
[----:B------:R-:W-:-:S04]  /*2dc0*/  IADD3 R51, PT, PT, R51, 0x1, RZ ;  /* 0x0000000133337810 */ /* 0x000fc80007ffe0ff */
        /* <DEDUP_REMOVED lines=26> */
[C---:B------:R-:W-:Y:S02]  /*2f70*/  LEA.HI R42, R51.reuse, R42, RZ, 0x1 ;  /* 0x0000002a332a7211 */ /* 0x040fe400078f08ff */
[C---:B------:R-:W-:Y:S02]  /*2f80*/  LOP3.LUT R8, R10.reuse, R9, RZ, 0x3c, !PT ;  /* 0x000000090a087212 */ /* 0x040fe400078e3cff */
[----:B------:R-:W-:Y:S01]  /*2f90*/  LOP3.LUT R9, R10, R51, RZ, 0x3c, !PT ;  /* 0x000000330a097212 */ /* 0x000fe200078e3cff */
[----:B-1----:R-:W-:Y:S01]  /*2fa0*/  IMAD.MOV R50, RZ, RZ, -R42 ;  /* 0x000000ffff327224 */ /* 0x002fe200078e0a2a */
[----:B------:R-:W-:-:S04]  /*2fb0*/  LOP3.LUT R51, R51, R16, RZ, 0x3c, !PT ;  /* 0x0000001033337212 */ /* 0x000fc800078e3cff */
[----:B------:R-:W0:Y:S01]  /*2fc0*/  I2F.F64.S64 R8, R8 ;  /* 0x0000000800087312 */ /* 0x000e220000301c00 */
[----:B------:R-:W-:Y:S02]  /*2fd0*/  ISETP.GE.AND P2, PT, R51, RZ, PT ;  /* 0x000000ff3300720c */ /* 0x000fe40003f46270 */
[----:B------:R-:W-:Y:S01]  /*2fe0*/  @!P0 MOV R42, R50 ;  /* 0x00000032002a8202 */ /* 0x000fe20000000f00 */
[----:B0-----:R-:W-:-:S10]  /*2ff0*/  DMUL R10, R8, UR10 ;  /* 0x0000000a080a7c28 */ /* 0x001fd40008000000 */
[----:B------:R-:W0:Y:S02]  /*3000*/  F2F.F32.F64 R10, R10 ;  /* 0x0000000a000a7310 */ /* 0x000e240000301000 */
[----:B0-----:R-:W-:-:S07]  /*3010*/  FSEL R8, -R10, R10, !P2 ;  /* 0x0000000a0a087208 */ /* 0x001fce0005000100 */
.L_x_42:
[----:B------:R-:W-:Y:S05]  /*3020*/  BSYNC.RECONVERGENT B0 ;  /* 0x0000000000007941 */ /* 0x000fea0003800200 */
.L_x_41:
[C---:B------:R-:W-:Y:S01]  /*3030*/  LOP3.LUT R9, R42.reuse, 0x1, RZ, 0xc0, !PT ;  /* 0x000000012a097812 */ /* 0x040fe200078ec0ff */
[----:B------:R-:W-:Y:S01]  /*3040*/  VIADD R11, R42, 0x1 ;  /* 0x000000012a0b7836 */ /* 0x000fe20000000000 */
[----:B------:R-:W-:Y:S01]  /*3050*/  BSSY.RECONVERGENT B0, `(.L_x_44) ;  /* 0x0000045000007945 */ /* 0x000fe20003800200 */
[----:B------:R-:W-:Y:S01]  /*3060*/  IMAD.MOV.U32 R50, RZ, RZ, R45 ;  /* 0x000000ffff327224 */ /* 0x000fe200078e002d */
[----:B------:R-:W-:Y:S01]  /*3070*/  ISETP.NE.U32.AND P0, PT, R9, 0x1, PT ;  /* 0x000000010900780c */ /* 0x000fe20003f05070 */
[----:B------:R-:W-:Y:S01]  /*3080*/  FMUL R9, R8, R8 ;  /* 0x0000000808097220 */ /* 0x000fe20000400000 */
[----:B------:R-:W-:Y:S02]  /*3090*/  LOP3.LUT P2, RZ, R11, 0x2, RZ, 0xc0, !PT ;  /* 0x000000020bff7812 */ /* 0x000fe4000784c0ff */
[----:B------:R-:W-:Y:S01]  /*30a0*/  FSEL R42, R18, 0.0083327032625675201416, P0 ;  /* 0x3c0885e4122a7808 */ /* 0x000fe20000000000 */
[----:B------:R-:W-:Y:S01]  /*30b0*/  FFMA R10, R9, R19, -0.0013887860113754868507 ;  /* 0xbab607ed090a7423 */ /* 0x000fe20000000013 */
[----:B------:R-:W-:-:S02]  /*30c0*/  FSEL R11, -R15, -0.16666662693023681641, P0 ;  /* 0xbe2aaaa80f0b7808 */ /* 0x000fc40000000100 */
[----:B------:R-:W-:Y:S02]  /*30d0*/  FSEL R8, R8, 1, !P0 ;  /* 0x3f80000008087808 */ /* 0x000fe40004000000 */
[----:B------:R-:W-:Y:S02]  /*30e0*/  FSEL R10, R10, -0.00019574658654164522886, P0 ;  /* 0xb94d41530a0a7808 */ /* 0x000fe40000000000 */
[----:B------:R-:W-:-:S03]  /*30f0*/  FSETP.GE.AND P0, PT, |R12|, 105615, PT ;  /* 0x47ce47800c00780b */ /* 0x000fc60003f06200 */
[----:B------:R-:W-:-:S04]  /*3100*/  FFMA R10, R9, R10, R42 ;  /* 0x0000000a090a7223 */ /* 0x000fc8000000002a */
[C---:B------:R-:W-:Y:S01]  /*3110*/  FFMA R10, R9.reuse, R10, R11 ;  /* 0x0000000a090a7223 */ /* 0x040fe2000000000b */
[----:B------:R-:W-:-:S04]  /*3120*/  FFMA R9, R9, R8, RZ ;  /* 0x0000000809097223 */ /* 0x000fc800000000ff */
[----:B------:R-:W-:Y:S01]  /*3130*/  FFMA R8, R9, R10, R8 ;  /* 0x0000000a09087223 */ /* 0x000fe20000000008 */
[----:B------:R-:W-:-:S03]  /*3140*/  IMAD.MOV.U32 R9, RZ, RZ, R47 ;  /* 0x000000ffff097224 */ /* 0x000fc600078e002f */
[----:B------:R-:W-:-:S04]  /*3150*/  @P2 FADD R8, RZ, -R8 ;  /* 0x80000008ff082221 */ /* 0x000fc80000000000 */
[----:B------:R-:W-:Y:S01]  /*3160*/  FFMA R42, R49, R8, R34 ;  /* 0x00000008312a7223 */ /* 0x000fe20000000022 */
[----:B------:R-:W-:Y:S06]  /*3170*/  @!P0 BRA `(.L_x_45) ;  /* 0x0000000000c88947 */ /* 0x000fec0003800000 */
[----:B------:R-:W-:-:S13]  /*3180*/  FSETP.NEU.AND P0, PT, |R12|, +INF , PT ;  /* 0x7f8000000c00780b */ /* 0x000fda0003f0d200 */
[----:B------:R-:W-:Y:S01]  /*3190*/  @!P0 FMUL R9, RZ, R12 ;  /* 0x0000000cff098220 */ /* 0x000fe20000400000 */
[----:B------:R-:W-:Y:S01]  /*31a0*/  @!P0 MOV R50, RZ ;  /* 0x000000ff00328202 */ /* 0x000fe20000000f00 */
[----:B------:R-:W-:Y:S06]  /*31b0*/  @!P0 BRA `(.L_x_45) ;  /* 0x0000000000b88947 */ /* 0x000fec0003800000 */
[----:B------:R-:W-:Y:S01]  /*31c0*/  IMAD.SHL.U32 R49, R12, 0x100, RZ ;  /* 0x000001000c317824 */ /* 0x000fe200078e00ff */
[----:B------:R-:W-:Y:S01]  /*31d0*/  CS2R R50, SRZ ;  /* 0x0000000000327805 */ /* 0x000fe2000001ff00 */
[----:B------:R-:W-:-:S03]  /*31e0*/  UMOV UR5, URZ ;  /* 0x000000ff00057c82 */ /* 0x000fc60008000000 */
[----:B------:R-:W-:-:S07]  /*31f0*/  LOP3.LUT R49, R49, 0x80000000, RZ, 0xfc, !PT ;  /* 0x8000000031317812 */ /* 0x000fce00078efcff */
.L_x_46:
[----:B0-----:R-:W0:Y:S02]  /*3200*/  LDC.64 R8, c[0x4][0x40] ;  /* 0x01001000ff087b82 */ /* 0x001e240000000a00 */
[----:B0-----:R-:W-:-:S05]  /*3210*/  IMAD.WIDE.U32 R10, R51, 0x4, R8 ;  /* 0x00000004330a7825 */ /* 0x001fca00078e0008 */
[----:B------:R-:W2:Y:S01]  /*3220*/  LDG.E.CONSTANT R8, desc[UR8][R10.64] ;  /* 0x000000080a087981 */ /* 0x000ea2000c1e9900 */
[C---:B------:R-:W-:Y:S02]  /*3230*/  IMAD R52, R51.reuse, 0x4, R1 ;  /* 0x0000000433347824 */ /* 0x040fe400078e0201 */
        /* <DEDUP_REMOVED lines=10> */
[----:B------:R-:W-:Y:S02]  /*32e0*/  LOP3.LUT P0, RZ, R10, 0x1f, RZ, 0xc0, !PT ;  /* 0x0000001f0aff7812 */ /* 0x000fe4000780c0ff */
[----:B------:R-:W-:-:S04]  /*32f0*/  IADD3 R8, PT, PT, R8, -0x80, RZ ;  /* 0xffffff8008087810 */ /* 0x000fc80007ffe0ff */
[----:B------:R-:W-:-:S05]  /*3300*/  SHF.R.U32.HI R8, RZ, 0x5, R8 ;  /* 0x00000005ff087819 */ /* 0x000fca0000011608 */
[----:B------:R-:W-:-:S05]  /*3310*/  IMAD R11, R8, -0x4, R1 ;  /* 0xfffffffc080b7824 */ /* 0x000fca00078e0201 */
[----:B------:R-:W2:Y:S04]  /*3320*/  LDL R49, [R11+0x18] ;  /* 0x000018000b317983 */ /* 0x000ea80000100800 */
[----:B------:R-:W2:Y:S04]  /*3330*/  LDL R8, [R11+0x14] ;  /* 0x000014000b087983 */ /* 0x000ea80000100800 */
[----:B------:R-:W3:Y:S01]  /*3340*/  @P0 LDL R9, [R11+0x10] ;  /* 0x000010000b090983 */ /* 0x000ee20000100800 */
[----:B------:R-:W-:Y:S01]  /*3350*/  @P0 LOP3.LUT R10, R10, 0x1f, RZ, 0xc0, !PT ;  /* 0x0000001f0a0a0812 */ /* 0x000fe200078ec0ff */
[----:B------:R-:W-:Y:S01]  /*3360*/  UMOV UR10, 0x54442d19 ;  /* 0x54442d19000a7882 */ /* 0x000fe20000000000 */
[----:B------:R-:W-:Y:S01]  /*3370*/  UMOV UR11, 0x3bf921fb ;  /* 0x3bf921fb000b7882 */ /* 0x000fe20000000000 */
[----:B------:R-:W-:-:S02]  /*3380*/  ISETP.GE.AND P2, PT, R12, RZ, PT ;  /* 0x000000ff0c00720c */ /* 0x000fc40003f46270 */
[-C--:B--2---:R-:W-:Y:S02]  /*3390*/  @P0 SHF.L.W.U32.HI R49, R8, R10.reuse, R49 ;  /* 0x0000000a08310219 */ /* 0x084fe40000010e31 */
[----:B---3--:R-:W-:Y:S02]  /*33a0*/  @P0 SHF.L.W.U32.HI R8, R9, R10, R8 ;  /* 0x0000000a09080219 */ /* 0x008fe40000010e08 */
[--C-:B-1----:R-:W-:Y:S02]  /*33b0*/  SHF.R.U32.HI R50, RZ, 0x1e, R49.reuse ;  /* 0x0000001eff327819 */ /* 0x102fe40000011631 */
[C---:B------:R-:W-:Y:S01]  /*33c0*/  SHF.L.W.U32.HI R51, R8.reuse, 0x2, R49 ;  /* 0x0000000208337819 */ /* 0x040fe20000010e31 */
[----:B------:R-:W-:-:S03]  /*33d0*/  IMAD.SHL.U32 R8, R8, 0x4, RZ ;  /* 0x0000000408087824 */ /* 0x000fc600078e00ff */
[----:B------:R-:W-:Y:S02]  /*33e0*/  SHF.R.S32.HI R9, RZ, 0x1f, R51 ;  /* 0x0000001fff097819 */ /* 0x000fe40000011433 */
[----:B------:R-:W-:Y:S02]  /*33f0*/  LEA.HI R50, R51, R50, RZ, 0x1 ;  /* 0x0000003233327211 */ /* 0x000fe400078f08ff */
[C---:B------:R-:W-:Y:S02]  /*3400*/  LOP3.LUT R8, R9.reuse, R8, RZ, 0x3c, !PT ;  /* 0x0000000809087212 */ /* 0x040fe400078e3cff */
[----:B------:R-:W-:Y:S01]  /*3410*/  LOP3.LUT R9, R9, R51, RZ, 0x3c, !PT ;  /* 0x0000003309097212 */ /* 0x000fe200078e3cff */
[----:B------:R-:W-:Y:S01]  /*3420*/  IMAD.MOV R49, RZ, RZ, -R50 ;  /* 0x000000ffff317224 */ /* 0x000fe200078e0a32 */
[----:B------:R-:W-:-:S03]  /*3430*/  LOP3.LUT R51, R51, R12, RZ, 0x3c, !PT ;  /* 0x0000000c33337212 */ /* 0x000fc600078e3cff */
[----:B------:R-:W-:Y:S01]  /*3440*/  @!P2 IMAD.MOV.U32 R50, RZ, RZ, R49 ;  /* 0x000000ffff32a224 */ /* 0x000fe200078e0031 */
[----:B------:R-:W1:Y:S01]  /*3450*/  I2F.F64.S64 R8, R8 ;  /* 0x0000000800087312 */ /* 0x000e620000301c00 */
[----:B------:R-:W-:Y:S01]  /*3460*/  ISETP.GE.AND P0, PT, R51, RZ, PT ;  /* 0x000000ff3300720c */ /* 0x000fe20003f06270 */
[----:B-1----:R-:W-:-:S10]  /*3470*/  DMUL R10, R8, UR10 ;  /* 0x0000000a080a7c28 */ /* 0x002fd40008000000 */
[----:B------:R-:W1:Y:S02]  /*3480*/  F2F.F32.F64 R10, R10 ;  /* 0x0000000a000a7310 */ /* 0x000e640000301000 */
[----:B-1----:R-:W-:-:S07]  /*3490*/  FSEL R9, -R10, R10, !P0 ;  /* 0x0000000a0a097208 */ /* 0x002fce0004000100 */
.L_x_45:
[----:B------:R-:W-:Y:S05]  /*34a0*/  BSYNC.RECONVERGENT B0 ;  /* 0x0000000000007941 */ /* 0x000fea0003800200 */
.L_x_44:
[C---:B------:R-:W-:Y:S01]  /*34b0*/  LOP3.LUT R10, R50.reuse, 0x1, RZ, 0xc0, !PT ;  /* 0x00000001320a7812 */ /* 0x040fe200078ec0ff */
[----:B------:R-:W-:Y:S01]  /*34c0*/  FMUL R8, R9, R9 ;  /* 0x0000000909087220 */ /* 0x000fe20000400000 */
[----:B------:R-:W-:Y:S01]  /*34d0*/  LOP3.LUT P2, RZ, R50, 0x2, RZ, 0xc0, !PT ;  /* 0x0000000232ff7812 */ /* 0x000fe2000784c0ff */
[----:B------:R-:W-:Y:S01]  /*34e0*/  BSSY.RECONVERGENT B0, `(.L_x_47) ;  /* 0x0000041000007945 */ /* 0x000fe20003800200 */
[----:B------:R-:W-:Y:S01]  /*34f0*/  ISETP.NE.U32.AND P0, PT, R10, 0x1, PT ;  /* 0x000000010a00780c */ /* 0x000fe20003f05070 */
[----:B------:R-:W-:-:S03]  /*3500*/  FFMA R10, R8, R19, -0.0013887860113754868507 ;  /* 0xbab607ed080a7423 */ /* 0x000fc60000000013 */
[----:B------:R-:W-:Y:S02]  /*3510*/  FSEL R49, R18, 0.0083327032625675201416, !P0 ;  /* 0x3c0885e412317808 */ /* 0x000fe40004000000 */
[----:B------:R-:W-:Y:S02]  /*3520*/  FSEL R11, R10, -0.00019574658654164522886, !P0 ;  /* 0xb94d41530a0b7808 */ /* 0x000fe40004000000 */
[----:B------:R-:W-:-:S03]  /*3530*/  FSEL R10, -R15, -0.16666662693023681641, !P0 ;  /* 0xbe2aaaa80f0a7808 */ /* 0x000fc60004000100 */
[----:B------:R-:W-:Y:S01]  /*3540*/  FFMA R11, R8, R11, R49 ;  /* 0x0000000b080b7223 */ /* 0x000fe20000000031 */
[----:B------:R-:W-:Y:S02]  /*3550*/  FSEL R49, R9, 1, P0 ;  /* 0x3f80000009317808 */ /* 0x000fe40000000000 */
[----:B------:R-:W-:Y:S01]  /*3560*/  FSETP.GE.AND P0, PT, |R16|, 105615, PT ;  /* 0x47ce47801000780b */ /* 0x000fe20003f06200 */
[C---:B------:R-:W-:Y:S02]  /*3570*/  FFMA R10, R8.reuse, R11, R10 ;  /* 0x0000000b080a7223 */ /* 0x040fe4000000000a */
[----:B------:R-:W-:-:S04]  /*3580*/  FFMA R8, R8, R49, RZ ;  /* 0x0000003108087223 */ /* 0x000fc800000000ff */
[----:B------:R-:W-:-:S04]  /*3590*/  FFMA R49, R8, R10, R49 ;  /* 0x0000000a08317223 */ /* 0x000fc80000000031 */
[----:B------:R-:W-:Y:S02]  /*35a0*/  @P2 FADD R49, RZ, -R49 ;  /* 0x80000031ff312221 */ /* 0x000fe40000000000 */
[----:B------:R-:W-:Y:S05]  /*35b0*/  @!P0 BRA `(.L_x_48) ;  /* 0x0000000000cc8947 */ /* 0x000fea0003800000 */
        /* <DEDUP_REMOVED lines=9> */
.L_x_49:
[----:B-1----:R-:W1:Y:S02]  /*3650*/  LDC.64 R8, c[0x4][0x40] ;  /* 0x01001000ff087b82 */ /* 0x002e640000000a00 */
[----:B-1----:R-:W-:-:S05]  /*3660*/  IMAD.WIDE.U32 R10, R50, 0x4, R8 ;  /* 0x00000004320a7825 */ /* 0x002fca00078e0008 */
        /* <DEDUP_REMOVED lines=11> */
[C---:B-1----:R-:W-:Y:S02]  /*3720*/  LOP3.LUT R8, R10.reuse, 0xe0, RZ, 0xc0, !PT ;  /* 0x000000e00a087812 */ /* 0x042fe400078ec0ff */
[----:B------:R-:W-:-:S03]  /*3730*/  LOP3.LUT P0, RZ, R10, 0x1f, RZ, 0xc0, !PT ;  /* 0x0000001f0aff7812 */ /* 0x000fc6000780c0ff */
[----:B------:R-:W-:-:S05]  /*3740*/  VIADD R8, R8, 0xffffff80 ;  /* 0xffffff8008087836 */ /* 0x000fca0000000000 */
[----:B------:R-:W-:-:S05]  /*3750*/  SHF.R.U32.HI R8, RZ, 0x5, R8 ;  /* 0x00000005ff087819 */ /* 0x000fca0000011608 */
[----:B------:R-:W-:-:S05]  /*3760*/  IMAD R11, R8, -0x4, R1 ;  /* 0xfffffffc080b7824 */ /* 0x000fca00078e0201 */
[----:B------:R-:W3:Y:S04]  /*3770*/  LDL R41, [R11+0x18] ;  /* 0x000018000b297983 */ /* 0x000ee80000100800 */
[----:B------:R-:W3:Y:S04]  /*3780*/  LDL R8, [R11+0x14] ;  /* 0x000014000b087983 */ /* 0x000ee80000100800 */
[----:B------:R-:W4:Y:S01]  /*3790*/  @P0 LDL R9, [R11+0x10] ;  /* 0x000010000b090983 */ /* 0x000f220000100800 */
[----:B------:R-:W-:Y:S01]  /*37a0*/  @P0 LOP3.LUT R10, R10, 0x1f, RZ, 0xc0, !PT ;  /* 0x0000001f0a0a0812 */ /* 0x000fe200078ec0ff */
[----:B------:R-:W-:Y:S01]  /*37b0*/  UMOV UR10, 0x54442d19 ;  /* 0x54442d19000a7882 */ /* 0x000fe20000000000 */
[----:B------:R-:W-:Y:S01]  /*37c0*/  UMOV UR11, 0x3bf921fb ;  /* 0x3bf921fb000b7882 */ /* 0x000fe20000000000 */
[----:B------:R-:W-:-:S02]  /*37d0*/  ISETP.GE.AND P2, PT, R16, RZ, PT ;  /* 0x000000ff1000720c */ /* 0x000fc40003f46270 */
[-C--:B---3--:R-:W-:Y:S02]  /*37e0*/  @P0 SHF.L.W.U32.HI R41, R8, R10.reuse, R41 ;  /* 0x0000000a08290219 */ /* 0x088fe40000010e29 */
[----:B----4-:R-:W-:Y:S02]  /*37f0*/  @P0 SHF.L.W.U32.HI R8, R9, R10, R8 ;  /* 0x0000000a09080219 */ /* 0x010fe40000010e08 */
[--C-:B--2---:R-:W-:Y:S02]  /*3800*/  SHF.R.U32.HI R48, RZ, 0x1e, R41.reuse ;  /* 0x0000001eff307819 */ /* 0x104fe40000011629 */
[C---:B------:R-:W-:Y:S01]  /*3810*/  SHF.L.W.U32.HI R51, R8.reuse, 0x2, R41 ;  /* 0x0000000208337819 */ /* 0x040fe20000010e29 */
[----:B------:R-:W-:-:S03]  /*3820*/  IMAD.SHL.U32 R8, R8, 0x4, RZ ;  /* 0x0000000408087824 */ /* 0x000fc600078e00ff */
[----:B------:R-:W-:Y:S02]  /*3830*/  SHF.R.S32.HI R9, RZ, 0x1f, R51 ;  /* 0x0000001fff097819 */ /* 0x000fe40000011433 */
[----:B------:R-:W-:Y:S02]  /*3840*/  LOP3.LUT R16, R51, R16, RZ, 0x3c, !PT ;  /* 0x0000001033107212 */ /* 0x000fe400078e3cff */
[C---:B------:R-:W-:Y:S02]  /*3850*/  LOP3.LUT R8, R9.reuse, R8, RZ, 0x3c, !PT ;  /* 0x0000000809087212 */ /* 0x040fe400078e3cff */
[----:B------:R-:W-:Y:S02]  /*3860*/  LOP3.LUT R9, R9, R51, RZ, 0x3c, !PT ;  /* 0x0000003309097212 */ /* 0x000fe400078e3cff */
[----:B------:R-:W-:Y:S02]  /*3870*/  LEA.HI R48, R51, R48, RZ, 0x1 ;  /* 0x0000003033307211 */ /* 0x000fe400078f08ff */
[----:B------:R-:W-:-:S02]  /*3880*/  ISETP.GE.AND P0, PT, R16, RZ, PT ;  /* 0x000000ff1000720c */ /* 0x000fc40003f06270 */
[----:B------:R-:W1:Y:S01]  /*3890*/  I2F.F64.S64 R8, R8 ;  /* 0x0000000800087312 */ /* 0x000e620000301c00 */
[----:B------:R-:W-:-:S05]  /*38a0*/  IADD3 R16, PT, PT, -R48, RZ, RZ ;  /* 0x000000ff30107210 */ /* 0x000fca0007ffe1ff */
[----:B------:R-:W-:Y:S01]  /*38b0*/  @!P2 IMAD.MOV.U32 R48, RZ, RZ, R16 ;  /* 0x000000ffff30a224 */ /* 0x000fe200078e0010 */
[----:B-1----:R-:W-:-:S10]  /*38c0*/  DMUL R10, R8, UR10 ;  /* 0x0000000a080a7c28 */ /* 0x002fd40008000000 */
[----:B------:R-:W1:Y:S02]  /*38d0*/  F2F.F32.F64 R10, R10 ;  /* 0x0000000a000a7310 */ /* 0x000e640000301000 */
[----:B-1----:R-:W-:-:S07]  /*38e0*/  FSEL R41, -R10, R10, !P0 ;  /* 0x0000000a0a297208 */ /* 0x002fce0004000100 */
.L_x_48:
[----:B------:R-:W-:Y:S05]  /*38f0*/  BSYNC.RECONVERGENT B0 ;  /* 0x0000000000007941 */ /* 0x000fea0003800200 */
.L_x_47:
[----:B------:R-:W-:Y:S01]  /*3900*/  FMUL R8, R41, R41 ;  /* 0x0000002929087220 */ /* 0x000fe20000400000 */
[C---:B------:R-:W-:Y:S01]  /*3910*/  LOP3.LUT R10, R48.reuse, 0x1, RZ, 0xc0, !PT ;  /* 0x00000001300a7812 */ /* 0x040fe200078ec0ff */
[----:B------:R-:W-:Y:S01]  /*3920*/  FMUL R49, R49, R46 ;  /* 0x0000002e31317220 */ /* 0x000fe20000400000 */
[----:B------:R-:W-:Y:S01]  /*3930*/  LOP3.LUT P2, RZ, R48, 0x2, RZ, 0xc0, !PT ;  /* 0x0000000230ff7812 */ /* 0x000fe2000784c0ff */
[----:B------:R-:W-:Y:S01]  /*3940*/  FFMA R9, R8, R19, -0.0013887860113754868507 ;  /* 0xbab607ed08097423 */ /* 0x000fe20000000013 */
[----:B------:R-:W-:Y:S01]  /*3950*/  ISETP.NE.U32.AND P0, PT, R10, 0x1, PT ;  /* 0x000000010a00780c */ /* 0x000fe20003f05070 */
[----:B------:R-:W-:Y:S03]  /*3960*/  BSSY.RECONVERGENT B0, `(.L_x_50) ;  /* 0x0000041000007945 */ /* 0x000fe60003800200 */
[----:B------:R-:W-:Y:S02]  /*3970*/  FSEL R9, R9, -0.00019574658654164522886, !P0 ;  /* 0xb94d415309097808 */ /* 0x000fe40004000000 */
[----:B------:R-:W-:-:S02]  /*3980*/  FSEL R11, R18, 0.0083327032625675201416, !P0 ;  /* 0x3c0885e4120b7808 */ /* 0x000fc40004000000 */
[----:B------:R-:W-:Y:S02]  /*3990*/  FSEL R10, -R15, -0.16666662693023681641, !P0 ;  /* 0xbe2aaaa80f0a7808 */ /* 0x000fe40004000100 */
[----:B------:R-:W-:Y:S01]  /*39a0*/  FSEL R41, R41, 1, P0 ;  /* 0x3f80000029297808 */ /* 0x000fe20000000000 */
[----:B------:R-:W-:Y:S01]  /*39b0*/  FFMA R9, R8, R9, R11 ;  /* 0x0000000908097223 */ /* 0x000fe2000000000b */
[----:B------:R-:W-:-:S03]  /*39c0*/  FSETP.GE.AND P0, PT, |R40|, 105615, PT ;  /* 0x47ce47802800780b */ /* 0x000fc60003f06200 */
[C---:B------:R-:W-:Y:S01]  /*39d0*/  FFMA R9, R8.reuse, R9, R10 ;  /* 0x0000000908097223 */ /* 0x040fe2000000000a */
[----:B------:R-:W-:-:S04]  /*39e0*/  FFMA R8, R8, R41, RZ ;  /* 0x0000002908087223 */ /* 0x000fc800000000ff */
[----:B------:R-:W-:Y:S01]  /*39f0*/  FFMA R8, R8, R9, R41 ;  /* 0x0000000908087223 */ /* 0x000fe20000000029 */
[----:B------:R-:W-:-:S03]  /*3a00*/  IMAD.MOV.U32 R41, RZ, RZ, R13 ;  /* 0x000000ffff297224 */ /* 0x000fc600078e000d */
[----:B------:R-:W-:-:S04]  /*3a10*/  @P2 FADD R8, RZ, -R8 ;  /* 0x80000008ff082221 */ /* 0x000fc80000000000 */
[----:B------:R-:W-:Y:S01]  /*3a20*/  FMUL R16, R8, R49 ;  /* 0x0000003108107220 */ /* 0x000fe20000400000 */
[----:B------:R-:W-:Y:S01]  /*3a30*/  IMAD.MOV.U32 R8, RZ, RZ, R14 ;  /* 0x000000ffff087224 */ /* 0x000fe200078e000e */
        /* <DEDUP_REMOVED lines=9> */
.L_x_52:
[----:B-1----:R-:W1:Y:S02]  /*3ad0*/  LDC.64 R8, c[0x4][0x40] ;  /* 0x01001000ff087b82 */ /* 0x002e640000000a00 */
[----:B-1----:R-:W-:-:S05]  /*3ae0*/  IMAD.WIDE.U32 R10, R49, 0x4, R8 ;  /* 0x00000004310a7825 */ /* 0x002fca00078e0008 */
        /* <DEDUP_REMOVED lines=29> */
[----:B------:R-:W-:Y:S02]  /*3cc0*/  LEA.HI R41, R49, R48, RZ, 0x1 ;  /* 0x0000003031297211 */ /* 0x000fe400078f08ff */
[C---:B------:R-:W-:Y:S02]  /*3cd0*/  LOP3.LUT R8, R9.reuse, R8, RZ, 0x3c, !PT ;  /* 0x0000000809087212 */ /* 0x040fe400078e3cff */
[----:B------:R-:W-:Y:S01]  /*3ce0*/  LOP3.LUT R9, R9, R49, RZ, 0x3c, !PT ;  /* 0x0000003109097212 */ /* 0x000fe200078e3cff */
[----:B------:R-:W-:Y:S01]  /*3cf0*/  IMAD.MOV R48, RZ, RZ, -R41 ;  /* 0x000000ffff307224 */ /* 0x000fe200078e0a29 */
[----:B-1----:R-:W-:-:S03]  /*3d00*/  LOP3.LUT R50, R49, R40, RZ, 0x3c, !PT ;  /* 0x0000002831327212 */ /* 0x002fc600078e3cff */
[----:B------:R-:W-:Y:S01]  /*3d10*/  @!P2 IMAD.MOV.U32 R41, RZ, RZ, R48 ;  /* 0x000000ffff29a224 */ /* 0x000fe200078e0030 */
[----:B------:R-:W1:Y:S01]  /*3d20*/  I2F.F64.S64 R8, R8 ;  /* 0x0000000800087312 */ /* 0x000e620000301c00 */
[----:B------:R-:W-:Y:S01]  /*3d30*/  ISETP.GE.AND P0, PT, R50, RZ, PT ;  /* 0x000000ff3200720c */ /* 0x000fe20003f06270 */
[----:B-1----:R-:W-:-:S10]  /*3d40*/  DMUL R10, R8, UR10 ;  /* 0x0000000a080a7c28 */ /* 0x002fd40008000000 */
[----:B------:R-:W1:Y:S02]  /*3d50*/  F2F.F32.F64 R10, R10 ;  /* 0x0000000a000a7310 */ /* 0x000e640000301000 */
[----:B-1----:R-:W-:-:S07]  /*3d60*/  FSEL R8, -R10, R10, !P0 ;  /* 0x0000000a0a087208 */ /* 0x002fce0004000100 */
.L_x_51:
[----:B------:R-:W-:Y:S05]  /*3d70*/  BSYNC.RECONVERGENT B0 ;  /* 0x0000000000007941 */ /* 0x000fea0003800200 */
.L_x_50:
[----:B------:R-:W-:Y:S01]  /*3d80*/  FMUL R9, R8, R8 ;  /* 0x0000000808097220 */ /* 0x000fe20000400000 */
[----:B------:R-:W-:Y:S01]  /*3d90*/  LOP3.LUT R11, R41, 0x1, RZ, 0xc0, !PT ;  /* 0x00000001290b7812 */ /* 0x000fe200078ec0ff */
[----:B------:R-:W-:Y:S01]  /*3da0*/  BSSY.RECONVERGENT B0, `(.L_x_53) ;  /* 0x0000045000007945 */ /* 0x000fe20003800200 */
[----:B------:R-:W-:Y:S02]  /*3db0*/  IMAD.MOV.U32 R49, RZ, RZ, R45 ;  /* 0x000000ffff317224 */ /* 0x000fe400078e002d */
[----:B------:R-:W-:Y:S01]  /*3dc0*/  FFMA R10, R9, R19, -0.0013887860113754868507 ;  /* 0xbab607ed090a7423 */ /* 0x000fe20000000013 */
[----:B------:R-:W-:Y:S02]  /*3dd0*/  ISETP.NE.U32.AND P0, PT, R11, 0x1, PT ;  /* 0x000000010b00780c */ /* 0x000fe40003f05070 */
[----:B------:R-:W-:Y:S02]  /*3de0*/  IADD3 R11, PT, PT, R41, 0x1, RZ ;  /* 0x00000001290b7810 */ /* 0x000fe40007ffe0ff */
[----:B------:R-:W-:-:S02]  /*3df0*/  FSEL R10, R10, -0.00019574658654164522886, P0 ;  /* 0xb94d41530a0a7808 */ /* 0x000fc40000000000 */
[----:B------:R-:W-:Y:S02]  /*3e00*/  FSEL R48, R18, 0.0083327032625675201416, P0 ;  /* 0x3c0885e412307808 */ /* 0x000fe40000000000 */
[----:B------:R-:W-:Y:S02]  /*3e10*/  LOP3.LUT P2, RZ, R11, 0x2, RZ, 0xc0, !PT ;  /* 0x000000020bff7812 */ /* 0x000fe4000784c0ff */
[----:B------:R-:W-:Y:S01]  /*3e20*/  FSEL R11, -R15, -0.16666662693023681641, P0 ;  /* 0xbe2aaaa80f0b7808 */ /* 0x000fe20000000100 */
[C---:B------:R-:W-:Y:S01]  /*3e30*/  FFMA R10, R9.reuse, R10, R48 ;  /* 0x0000000a090a7223 */ /* 0x040fe20000000030 */
[----:B------:R-:W-:Y:S02]  /*3e40*/  FSEL R8, R8, 1, !P0 ;  /* 0x3f80000008087808 */ /* 0x000fe40004000000 */
[----:B------:R-:W-:Y:S01]  /*3e50*/  FSETP.GE.AND P0, PT, |R12|, 105615, PT ;  /* 0x47ce47800c00780b */ /* 0x000fe20003f06200 */
[C---:B------:R-:W-:Y:S02]  /*3e60*/  FFMA R10, R9.reuse, R10, R11 ;  /* 0x0000000a090a7223 */ /* 0x040fe4000000000b */
        /* <DEDUP_REMOVED lines=8> */
[----:B------:R-:W-:Y:S01]  /*3ef0*/  @!P0 IMAD.MOV.U32 R49, RZ, RZ, RZ ;  /* 0x000000ffff318224 */ /* 0x000fe200078e00ff */
[----:B------:R-:W-:Y:S06]  /*3f00*/  @!P0 BRA `(.L_x_54) ;  /* 0x0000000000b88947 */ /* 0x000fec0003800000 */
[----:B------:R-:W-:Y:S02]  /*3f10*/  SHF.L.U32 R16, R12, 0x8, RZ ;  /* 0x000000080c107819 */ /* 0x000fe400000006ff */
[----:B------:R-:W-:Y:S01]  /*3f20*/  CS2R R48, SRZ ;  /* 0x0000000000307805 */ /* 0x000fe2000001ff00 */
[----:B------:R-:W-:Y:S01]  /*3f30*/  UMOV UR5, URZ ;  /* 0x000000ff00057c82 */ /* 0x000fe20008000000 */
[----:B------:R-:W-:-:S07]  /*3f40*/  LOP3.LUT R16, R16, 0x80000000, RZ, 0xfc, !PT ;  /* 0x8000000010107812 */ /* 0x000fce00078efcff */
.L_x_55:
        /* <DEDUP_REMOVED lines=26> */
[----:B----4-:R-:W-:-:S04]  /*40f0*/  @P0 SHF.L.W.U32.HI R9, R8, R10, R9 ;  /* 0x0000000a08090219 */ /* 0x010fc80000010e09 */
[C-C-:B------:R-:W-:Y:S02]  /*4100*/  SHF.L.W.U32.HI R49, R9.reuse, 0x2, R16.reuse ;  /* 0x0000000209317819 */ /* 0x140fe40000010e10 */
[----:B------:R-:W-:Y:S02]  /*4110*/  SHF.L.U32 R9, R9, 0x2, RZ ;  /* 0x0000000209097819 */ /* 0x000fe400000006ff */
[----:B------:R-:W-:Y:S02]  /*4120*/  SHF.R.S32.HI R10, RZ, 0x1f, R49 ;  /* 0x0000001fff0a7819 */ /* 0x000fe40000011431 */
[----:B------:R-:W-:Y:S02]  /*4130*/  SHF.R.U32.HI R16, RZ, 0x1e, R16 ;  /* 0x0000001eff107819 */ /* 0x000fe40000011610 */
[C---:B------:R-:W-:Y:S02]  /*4140*/  LOP3.LUT R8, R10.reuse, R9, RZ, 0x3c, !PT ;  /* 0x000000090a087212 */ /* 0x040fe400078e3cff */
[----:B------:R-:W-:-:S02]  /*4150*/  LOP3.LUT R9, R10, R49, RZ, 0x3c, !PT ;  /* 0x000000310a097212 */ /* 0x000fc400078e3cff */
[C---:B--2---:R-:W-:Y:S02]  /*4160*/  LOP3.LUT R48, R49.reuse, R12, RZ, 0x3c, !PT ;  /* 0x0000000c31307212 */ /* 0x044fe400078e3cff */
[----:B------:R-:W-:Y:S02]  /*4170*/  LEA.HI R49, R49, R16, RZ, 0x1 ;  /* 0x0000001031317211 */ /* 0x000fe400078f08ff */
[----:B------:R-:W2:Y:S01]  /*4180*/  I2F.F64.S64 R8, R8 ;  /* 0x0000000800087312 */ /* 0x000ea20000301c00 */
[----:B------:R-:W-:Y:S02]  /*4190*/  ISETP.GE.AND P0, PT, R48, RZ, PT ;  /* 0x000000ff3000720c */ /* 0x000fe40003f06270 */
[----:B------:R-:W-:-:S04]  /*41a0*/  IMAD.MOV R16, RZ, RZ, -R49 ;  /* 0x000000ffff107224 */ /* 0x000fc800078e0a31 */
[----:B------:R-:W-:Y:S01]  /*41b0*/  @!P2 IMAD.MOV.U32 R49, RZ, RZ, R16 ;  /* 0x000000ffff31a224 */ /* 0x000fe200078e0010 */
[----:B--2---:R-:W-:-:S10]  /*41c0*/  DMUL R10, R8, UR10 ;  /* 0x0000000a080a7c28 */ /* 0x004fd40008000000 */
[----:B------:R-:W2:Y:S02]  /*41d0*/  F2F.F32.F64 R10, R10 ;  /* 0x0000000a000a7310 */ /* 0x000ea40000301000 */
[----:B--2---:R-:W-:-:S07]  /*41e0*/  FSEL R9, -R10, R10, !P0 ;  /* 0x0000000a0a097208 */ /* 0x004fce0004000100 */
.L_x_54:
[----:B------:R-:W-:Y:S05]  /*41f0*/  BSYNC.RECONVERGENT B0 ;  /* 0x0000000000007941 */ /* 0x000fea0003800200 */
.L_x_53:
[----:B------:R-:W-:Y:S01]  /*4200*/  FMUL R8, R9, R9 ;  /* 0x0000000909087220 */ /* 0x000fe20000400000 */
[C---:B------:R-:W-:Y:S01]  /*4210*/  LOP3.LUT R11, R49.reuse, 0x1, RZ, 0xc0, !PT ;  /* 0x00000001310b7812 */ /* 0x040fe200078ec0ff */
[----:B------:R-:W-:Y:S01]  /*4220*/  VIADD R16, R49, 0x1 ;  /* 0x0000000131107836 */ /* 0x000fe20000000000 */
[----:B------:R-:W-:Y:S01]  /*4230*/  BSSY.RECONVERGENT B0, `(.L_x_56) ;  /* 0x0000044000007945 */ /* 0x000fe20003800200 */
[----:B------:R-:W-:Y:S01]  /*4240*/  FFMA R10, R8, R19, -0.0013887860113754868507 ;  /* 0xbab607ed080a7423 */ /* 0x000fe20000000013 */
[----:B------:R-:W-:Y:S02]  /*4250*/  ISETP.NE.U32.AND P0, PT, R11, 0x1, PT ;  /* 0x000000010b00780c */ /* 0x000fe40003f05070 */
[----:B------:R-:W-:Y:S02]  /*4260*/  LOP3.LUT P2, RZ, R16, 0x2, RZ, 0xc0, !PT ;  /* 0x0000000210ff7812 */ /* 0x000fe4000784c0ff */
[----:B------:R-:W-:Y:S02]  /*4270*/  FSEL R11, R10, -0.00019574658654164522886, P0 ;  /* 0xb94d41530a0b7808 */ /* 0x000fe40000000000 */
[----:B------:R-:W-:-:S02]  /*4280*/  FSEL R49, R18, 0.0083327032625675201416, P0 ;  /* 0x3c0885e412317808 */ /* 0x000fc40000000000 */
[----:B------:R-:W-:Y:S02]  /*4290*/  FSEL R10, -R15, -0.16666662693023681641, P0 ;  /* 0xbe2aaaa80f0a7808 */ /* 0x000fe40000000100 */
[----:B------:R-:W-:Y:S01]  /*42a0*/  MOV R16, R13 ;  /* 0x0000000d00107202 */ /* 0x000fe20000000f00 */
[----:B------:R-:W-:Y:S01]  /*42b0*/  FFMA R11, R8, R11, R49 ;  /* 0x0000000b080b7223 */ /* 0x000fe20000000031 */
[----:B------:R-:W-:Y:S02]  /*42c0*/  FSEL R49, R9, 1, !P0 ;  /* 0x3f80000009317808 */ /* 0x000fe40004000000 */
[----:B------:R-:W-:Y:S01]  /*42d0*/  FSETP.GE.AND P0, PT, |R40|, 105615, PT ;  /* 0x47ce47802800780b */ /* 0x000fe20003f06200 */
[C---:B------:R-:W-:Y:S02]  /*42e0*/  FFMA R10, R8.reuse, R11, R10 ;  /* 0x0000000b080a7223 */ /* 0x040fe4000000000a */
[----:B------:R-:W-:-:S04]  /*42f0*/  FFMA R8, R8, R49, RZ ;  /* 0x0000003108087223 */ /* 0x000fc800000000ff */
[----:B------:R-:W-:Y:S01]  /*4300*/  FFMA R49, R8, R10, R49 ;  /* 0x0000000a08317223 */ /* 0x000fe20000000031 */
[----:B------:R-:W-:-:S03]  /*4310*/  IMAD.MOV.U32 R8, RZ, RZ, R14 ;  /* 0x000000ffff087224 */ /* 0x000fc600078e000e */
[----:B------:R-:W-:Y:S02]  /*4320*/  @P2 FADD R49, RZ, -R49 ;  /* 0x80000031ff312221 */ /* 0x000fe40000000000 */
[----:B------:R-:W-:Y:S05]  /*4330*/  @!P0 BRA `(.L_x_57) ;  /* 0x0000000000cc8947 */ /* 0x000fea0003800000 */
[----:B------:R-:W-:-:S13]  /*4340*/  FSETP.NEU.AND P0, PT, |R40|, +INF , PT ;  /* 0x7f8000002800780b */ /* 0x000fda0003f0d200 */
[----:B------:R-:W-:Y:S01]  /*4350*/  @!P0 FMUL R8, RZ, R40 ;  /* 0x00000028ff088220 */ /* 0x000fe20000400000 */
[----:B------:R-:W-:Y:S01]  /*4360*/  @!P0 IMAD.MOV.U32 R16, RZ, RZ, RZ ;  /* 0x000000ffff108224 */ /* 0x000fe200078e00ff */
[----:B------:R-:W-:Y:S06]  /*4370*/  @!P0 BRA `(.L_x_57) ;  /* 0x0000000000bc8947 */ /* 0x000fec0003800000 */
[----:B------:R-:W-:Y:S02]  /*4380*/  IMAD.SHL.U32 R16, R40, 0x100, RZ ;  /* 0x0000010028107824 */ /* 0x000fe400078e00ff */
[----:B------:R-:W-:Y:S02]  /*4390*/  HFMA2 R48, -RZ, RZ, 0, 0 ;  /* 0x00000000ff307431 */ /* 0x000fe400000001ff */
[----:B-1----:R-:W-:Y:S01]  /*43a0*/  IMAD.MOV.U32 R50, RZ, RZ, RZ ;  /* 0x000000ffff327224 */ /* 0x002fe200078e00ff */
[----:B------:R-:W-:Y:S01]  /*43b0*/  UMOV UR5, URZ ;  /* 0x000000ff00057c82 */ /* 0x000fe20008000000 */
[----:B------:R-:W-:-:S07]  /*43c0*/  LOP3.LUT R16, R16, 0x80000000, RZ, 0xfc, !PT ;  /* 0x8000000010107812 */ /* 0x000fce00078efcff */
.L_x_58:
        /* <DEDUP_REMOVED lines=27> */
[C-C-:B------:R-:W-:Y:S01]  /*4580*/  SHF.L.W.U32.HI R51, R9.reuse, 0x2, R16.reuse ;  /* 0x0000000209337819 */ /* 0x140fe20000010e10 */
[----:B------:R-:W-:Y:S01]  /*4590*/  IMAD.SHL.U32 R9, R9, 0x4, RZ ;  /* 0x0000000409097824 */ /* 0x000fe200078e00ff */
[----:B------:R-:W-:Y:S02]  /*45a0*/  SHF.R.U32.HI R16, RZ, 0x1e, R16 ;  /* 0x0000001eff107819 */ /* 0x000fe40000011610 */
[----:B------:R-:W-:Y:S02]  /*45b0*/  SHF.R.S32.HI R10, RZ, 0x1f, R51 ;  /* 0x0000001fff0a7819 */ /* 0x000fe40000011433 */
[C---:B------:R-:W-:Y:S02]  /*45c0*/  LEA.HI R16, R51.reuse, R16, RZ, 0x1 ;  /* 0x0000001033107211 */ /* 0x040fe400078f08ff */
[C---:B------:R-:W-:Y:S02]  /*45d0*/  LOP3.LUT R8, R10.reuse, R9, RZ, 0x3c, !PT ;  /* 0x000000090a087212 */ /* 0x040fe400078e3cff */
[----:B------:R-:W-:Y:S01]  /*45e0*/  LOP3.LUT R9, R10, R51, RZ, 0x3c, !PT ;  /* 0x000000330a097212 */ /* 0x000fe200078e3cff */
[----:B--2---:R-:W-:Y:S01]  /*45f0*/  IMAD.MOV R48, RZ, RZ, -R16 ;  /* 0x000000ffff307224 */ /* 0x004fe200078e0a10 */
[----:B------:R-:W-:-:S03]  /*4600*/  LOP3.LUT R51, R51, R40, RZ, 0x3c, !PT ;  /* 0x0000002833337212 */ /* 0x000fc600078e3cff */
[----:B------:R-:W-:Y:S01]  /*4610*/  @!P2 IMAD.MOV.U32 R16, RZ, RZ, R48 ;  /* 0x000000ffff10a224 */ /* 0x000fe200078e0030 */
[----:B------:R-:W1:Y:S01]  /*4620*/  I2F.F64.S64 R8, R8 ;  /* 0x0000000800087312 */ /* 0x000e620000301c00 */
[----:B------:R-:W-:Y:S01]  /*4630*/  ISETP.GE.AND P0, PT, R51, RZ, PT ;  /* 0x000000ff3300720c */ /* 0x000fe20003f06270 */
[----:B-1----:R-:W-:-:S10]  /*4640*/  DMUL R10, R8, UR10 ;  /* 0x0000000a080a7c28 */ /* 0x002fd40008000000 */
[----:B------:R-:W1:Y:S02]  /*4650*/  F2F.F32.F64 R10, R10 ;  /* 0x0000000a000a7310 */ /* 0x000e640000301000 */
[----:B-1----:R-:W-:-:S07]  /*4660*/  FSEL R8, -R10, R10, !P0 ;  /* 0x0000000a0a087208 */ /* 0x002fce0004000100 */
.L_x_57:
[----:B------:R-:W-:Y:S05]  /*4670*/  BSYNC.RECONVERGENT B0 ;  /* 0x0000000000007941 */ /* 0x000fea0003800200 */
.L_x_56:
[----:B------:R-:W-:Y:S01]  /*4680*/  LOP3.LUT R10, R16, 0x1, RZ, 0xc0, !PT ;  /* 0x00000001100a7812 */ /* 0x000fe200078ec0ff */
[----:B------:R-:W-:Y:S01]  /*4690*/  FMUL R9, R8, R8 ;  /* 0x0000000808097220 */ /* 0x000fe20000400000 */
[----:B------:R-:W-:Y:S01]  /*46a0*/  IADD3 R11, PT, PT, R16, 0x1, RZ ;  /* 0x00000001100b7810 */ /* 0x000fe20007ffe0ff */
[----:B------:R-:W-:Y:S01]  /*46b0*/  BSSY.RECONVERGENT B0, `(.L_x_59) ;  /* 0x0000044000007945 */ /* 0x000fe20003800200 */
[----:B------:R-:W-:Y:S01]  /*46c0*/  ISETP.NE.U32.AND P0, PT, R10, 0x1, PT ;  /* 0x000000010a00780c */ /* 0x000fe20003f05070 */
[----:B------:R-:W-:Y:S01]  /*46d0*/  FFMA R10, R9, R19, -0.0013887860113754868507 ;  /* 0xbab607ed090a7423 */ /* 0x000fe20000000013 */
[----:B------:R-:W-:Y:S02]  /*46e0*/  LOP3.LUT P2, RZ, R11, 0x2, RZ, 0xc0, !PT ;  /* 0x000000020bff7812 */ /* 0x000fe4000784c0ff */
[----:B------:R-:W-:Y:S02]  /*46f0*/  FSEL R16, R18, 0.0083327032625675201416, P0 ;  /* 0x3c0885e412107808 */ /* 0x000fe40000000000 */
[----:B------:R-:W-:-:S02]  /*4700*/  FSEL R10, R10, -0.00019574658654164522886, P0 ;  /* 0xb94d41530a0a7808 */ /* 0x000fc40000000000 */
[----:B------:R-:W-:Y:S02]  /*4710*/  FSEL R11, -R15, -0.16666662693023681641, P0 ;  /* 0xbe2aaaa80f0b7808 */ /* 0x000fe40000000100 */
[----:B------:R-:W-:Y:S01]  /*4720*/  FSEL R8, R8, 1, !P0 ;  /* 0x3f80000008087808 */ /* 0x000fe20004000000 */
[----:B------:R-:W-:Y:S01]  /*4730*/  FFMA R10, R9, R10, R16 ;  /* 0x0000000a090a7223 */ /* 0x000fe20000000010 */
[----:B------:R-:W-:Y:S01]  /*4740*/  FSETP.GE.AND P0, PT, |R12|, 105615, PT ;  /* 0x47ce47800c00780b */ /* 0x000fe20003f06200 */
[----:B------:R-:W-:Y:S02]  /*4750*/  FMUL R16, R49, R46 ;  /* 0x0000002e31107220 */ /* 0x000fe40000400000 */
[C---:B------:R-:W-:Y:S01]  /*4760*/  FFMA R10, R9.reuse, R10, R11 ;  /* 0x0000000a090a7223 */ /* 0x040fe2000000000b */
[----:B------:R-:W-:-:S04]  /*4770*/  FFMA R9, R9, R8, RZ ;  /* 0x0000000809097223 */ /* 0x000fc800000000ff */
[----:B------:R-:W-:-:S04]  /*4780*/  FFMA R9, R9, R10, R8 ;  /* 0x0000000a09097223 */ /* 0x000fc80000000008 */
[----:B------:R-:W-:-:S04]  /*4790*/  @P2 FADD R9, RZ, -R9 ;  /* 0x80000009ff092221 */ /* 0x000fc80000000000 */
[----:B------:R-:W-:Y:S01]  /*47a0*/  FFMA R16, R9, R16, R32 ;  /* 0x0000001009107223 */ /* 0x000fe20000000020 */
[----:B------:R-:W-:Y:S06]  /*47b0*/  @!P0 BRA `(.L_x_60) ;  /* 0x0000000000cc8947 */ /* 0x000fec0003800000 */
[----:B------:R-:W-:-:S13]  /*47c0*/  FSETP.NEU.AND P0, PT, |R12|, +INF , PT ;  /* 0x7f8000000c00780b */ /* 0x000fda0003f0d200 */
[----:B------:R-:W-:Y:S01]  /*47d0*/  @!P0 FMUL R47, RZ, R12 ;  /* 0x0000000cff2f8220 */ /* 0x000fe20000400000 */
[----:B------:R-:W-:Y:S01]  /*47e0*/  @!P0 IMAD.MOV.U32 R45, RZ, RZ, RZ ;  /* 0x000000ffff2d8224 */ /* 0x000fe200078e00ff */
[----:B------:R-:W-:Y:S06]  /*47f0*/  @!P0 BRA `(.L_x_60) ;  /* 0x0000000000bc8947 */ /* 0x000fec0003800000 */
[----:B------:R-:W-:Y:S01]  /*4800*/  IMAD.SHL.U32 R45, R12, 0x100, RZ ;  /* 0x000001000c2d7824 */ /* 0x000fe200078e00ff */
[----:B------:R-:W-:Y:S01]  /*4810*/  MOV R48, RZ ;  /* 0x000000ff00307202 */ /* 0x000fe20000000f00 */
[----:B------:R-:W-:Y:S01]  /*4820*/  IMAD.MOV.U32 R47, RZ, RZ, RZ ;  /* 0x000000ffff2f7224 */ /* 0x000fe200078e00ff */
[----:B------:R-:W-:Y:S02]  /*4830*/  UMOV UR5, URZ ;  /* 0x000000ff00057c82 */ /* 0x000fe40008000000 */
[----:B------:R-:W-:-:S07]  /*4840*/  LOP3.LUT R45, R45, 0x80000000, RZ, 0xfc, !PT ;  /* 0x800000002d2d7812 */ /* 0x000fce00078efcff */
.L_x_61:
[----:B--2---:R-:W2:Y:S02]  /*4850*/  LDC.64 R8, c[0x4][0x40] ;  /* 0x01001000ff087b82 */ /* 0x004ea40000000a00 */
[----:B--2---:R-:W-:-:S05]  /*4860*/  IMAD.WIDE.U32 R10, R48, 0x4, R8 ;  /* 0x00000004300a7825 */ /* 0x004fca00078e0008 */
        /* <DEDUP_REMOVED lines=11> */
[C---:B--2---:R-:W-:Y:S02]  /*4920*/  LOP3.LUT R8, R10.reuse, 0xe0, RZ, 0xc0, !PT ;  /* 0x000000e00a087812 */ /* 0x044fe400078ec0ff */
[----:B------:R-:W-:-:S03]  /*4930*/  LOP3.LUT P0, RZ, R10, 0x1f, RZ, 0xc0, !PT ;  /* 0x0000001f0aff7812 */ /* 0x000fc6000780c0ff */
[----:B------:R-:W-:-:S05]  /*4940*/  VIADD R8, R8, 0xffffff80 ;  /* 0xffffff8008087836 */ /* 0x000fca0000000000 */
[----:B------:R-:W-:-:S05]  /*4950*/  SHF.R.U32.HI R8, RZ, 0x5, R8 ;  /* 0x00000005ff087819 */ /* 0x000fca0000011608 */
[----:B------:R-:W-:-:S05]  /*4960*/  IMAD R11, R8, -0x4, R1 ;  /* 0xfffffffc080b7824 */ /* 0x000fca00078e0201 */
[----:B------:R-:W2:Y:S04]  /*4970*/  LDL R45, [R11+0x18] ;  /* 0x000018000b2d7983 */ /* 0x000ea80000100800 */
[----:B------:R-:W2:Y:S04]  /*4980*/  LDL R8, [R11+0x14] ;  /* 0x000014000b087983 */ /* 0x000ea80000100800 */
[----:B------:R-:W4:Y:S01]  /*4990*/  @P0 LDL R9, [R11+0x10] ;  /* 0x000010000b090983 */ /* 0x000f220000100800 */
[----:B------:R-:W-:Y:S01]  /*49a0*/  @P0 LOP3.LUT R10, R10, 0x1f, RZ, 0xc0, !PT ;  /* 0x0000001f0a0a0812 */ /* 0x000fe200078ec0ff */
[----:B------:R-:W-:Y:S01]  /*49b0*/  UMOV UR10, 0x54442d19 ;  /* 0x54442d19000a7882 */ /* 0x000fe20000000000 */
[----:B------:R-:W-:Y:S01]  /*49c0*/  UMOV UR11, 0x3bf921fb ;  /* 0x3bf921fb000b7882 */ /* 0x000fe20000000000 */
[----:B------:R-:W-:-:S02]  /*49d0*/  ISETP.GE.AND P2, PT, R12, RZ, PT ;  /* 0x000000ff0c00720c */ /* 0x000fc40003f46270 */
[-C--:B--2---:R-:W-:Y:S02]  /*49e0*/  @P0 SHF.L.W.U32.HI R45, R8, R10.reuse, R45 ;  /* 0x0000000a082d0219 */ /* 0x084fe40000010e2d */
[----:B----4-:R-:W-:Y:S02]  /*49f0*/  @P0 SHF.L.W.U32.HI R8, R9, R10, R8 ;  /* 0x0000000a09080219 */ /* 0x010fe40000010e08 */
[--C-:B------:R-:W-:Y:S02]  /*4a00*/  SHF.R.U32.HI R48, RZ, 0x1e, R45.reuse ;  /* 0x0000001eff307819 */ /* 0x100fe4000001162d */
[C---:B------:R-:W-:Y:S02]  /*4a10*/  SHF.L.W.U32.HI R49, R8.reuse, 0x2, R45 ;  /* 0x0000000208317819 */ /* 0x040fe40000010e2d */
[----:B------:R-:W-:Y:S02]  /*4a20*/  SHF.L.U32 R8, R8, 0x2, RZ ;  /* 0x0000000208087819 */ /* 0x000fe400000006ff */
[----:B------:R-:W-:-:S02]  /*4a30*/  SHF.R.S32.HI R9, RZ, 0x1f, R49 ;  /* 0x0000001fff097819 */ /* 0x000fc40000011431 */
[----:B------:R-:W-:Y:S02]  /*4a40*/  LOP3.LUT R12, R49, R12, RZ, 0x3c, !PT ;  /* 0x0000000c310c7212 */ /* 0x000fe400078e3cff */
[C---:B------:R-:W-:Y:S02]  /*4a50*/  LOP3.LUT R8, R9.reuse, R8, RZ, 0x3c, !PT ;  /* 0x0000000809087212 */ /* 0x040fe400078e3cff */
[----:B------:R-:W-:Y:S02]  /*4a60*/  LOP3.LUT R9, R9, R49, RZ, 0x3c, !PT ;  /* 0x0000003109097212 */ /* 0x000fe400078e3cff */
[----:B------:R-:W-:Y:S02]  /*4a70*/  LEA.HI R45, R49, R48, RZ, 0x1 ;  /* 0x00000030312d7211 */ /* 0x000fe400078f08ff */
[----:B------:R-:W-:Y:S02]  /*4a80*/  ISETP.GE.AND P0, PT, R12, RZ, PT ;  /* 0x000000ff0c00720c */ /* 0x000fe40003f06270 */
[----:B------:R-:W2:Y:S01]  /*4a90*/  I2F.F64.S64 R8, R8 ;  /* 0x0000000800087312 */ /* 0x000ea20000301c00 */
[----:B------:R-:W-:-:S04]  /*4aa0*/  IMAD.MOV R12, RZ, RZ, -R45 ;  /* 0x000000ffff0c7224 */ /* 0x000fc800078e0a2d */
[----:B------:R-:W-:Y:S01]  /*4ab0*/  @!P2 IMAD.MOV.U32 R45, RZ, RZ, R12 ;  /* 0x000000ffff2da224 */ /* 0x000fe200078e000c */
[----:B--2---:R-:W-:-:S10]  /*4ac0*/  DMUL R10, R8, UR10 ;  /* 0x0000000a080a7c28 */ /* 0x004fd40008000000 */
[----:B------:R-:W3:Y:S02]  /*4ad0*/  F2F.F32.F64 R10, R10 ;  /* 0x0000000a000a7310 */ /* 0x000ee40000301000 */
[----:B---3--:R-:W-:-:S07]  /*4ae0*/  FSEL R47, -R10, R10, !P0 ;  /* 0x0000000a0a2f7208 */ /* 0x008fce0004000100 */
.L_x_60:
[----:B------:R-:W-:Y:S05]  /*4af0*/  BSYNC.RECONVERGENT B0 ;  /* 0x0000000000007941 */ /* 0x000fea0003800200 */
.L_x_59:
[----:B------:R-:W-:Y:S01]  /*4b00*/  FMUL R8, R47, R47 ;  /* 0x0000002f2f087220 */ /* 0x000fe20000400000 */
[C---:B------:R-:W-:Y:S01]  /*4b10*/  LOP3.LUT R10, R45.reuse, 0x1, RZ, 0xc0, !PT ;  /* 0x000000012d0a7812 */ /* 0x040fe200078ec0ff */
[----:B------:R-:W-:Y:S01]  /*4b20*/  BSSY.RECONVERGENT B0, `(.L_x_62) ;  /* 0x0000042000007945 */ /* 0x000fe20003800200 */
[----:B------:R-:W-:Y:S01]  /*4b30*/  LOP3.LUT P2, RZ, R45, 0x2, RZ, 0xc0, !PT ;  /* 0x000000022dff7812 */ /* 0x000fe2000784c0ff */
[----:B------:R-:W-:Y:S01]  /*4b40*/  FFMA R9, R8, R19, -0.0013887860113754868507 ;  /* 0xbab607ed08097423 */ /* 0x000fe20000000013 */
[----:B------:R-:W-:-:S04]  /*4b50*/  ISETP.NE.U32.AND P0, PT, R10, 0x1, PT ;  /* 0x000000010a00780c */ /* 0x000fc80003f05070 */
[----:B------:R-:W-:Y:S02]  /*4b60*/  FSEL R9, R9, -0.00019574658654164522886, !P0 ;  /* 0xb94d415309097808 */ /* 0x000fe40004000000 */
[----:B------:R-:W-:Y:S02]  /*4b70*/  FSEL R11, R18, 0.0083327032625675201416, !P0 ;  /* 0x3c0885e4120b7808 */ /* 0x000fe40004000000 */
[----:B------:R-:W-:Y:S02]  /*4b80*/  FSEL R47, R47, 1, P0 ;  /* 0x3f8000002f2f7808 */ /* 0x000fe40000000000 */
[----:B------:R-:W-:Y:S01]  /*4b90*/  FSEL R12, -R15, -0.16666662693023681641, !P0 ;  /* 0xbe2aaaa80f0c7808 */ /* 0x000fe20004000100 */
[----:B------:R-:W-:Y:S01]  /*4ba0*/  FFMA R9, R8, R9, R11 ;  /* 0x0000000908097223 */ /* 0x000fe2000000000b */
[----:B------:R-:W-:Y:S01]  /*4bb0*/  FSETP.GE.AND P0, PT, |R40|, 105615, PT ;  /* 0x47ce47802800780b */ /* 0x000fe20003f06200 */
[C---:B------:R-:W-:Y:S02]  /*4bc0*/  FFMA R10, R8.reuse, R47, RZ ;  /* 0x0000002f080a7223 */ /* 0x040fe400000000ff */
[----:B------:R-:W-:-:S04]  /*4bd0*/  FFMA R9, R8, R9, R12 ;  /* 0x0000000908097223 */ /* 0x000fc8000000000c */
[----:B------:R-:W-:-:S04]  /*4be0*/  FFMA R9, R10, R9, R47 ;  /* 0x000000090a097223 */ /* 0x000fc8000000002f */
[----:B------:R-:W-:-:S04]  /*4bf0*/  @P2 FADD R9, RZ, -R9 ;  /* 0x80000009ff092221 */ /* 0x000fc80000000000 */
[----:B------:R-:W-:Y:S01]  /*4c00*/  FMUL R46, R9, R46 ;  /* 0x0000002e092e7220 */ /* 0x000fe20000400000 */
        /* <DEDUP_REMOVED lines=9> */
.L_x_64:
        /* <DEDUP_REMOVED lines=18> */
[----:B------:R-:W4:Y:S04]  /*4dc0*/  LDL R13, [R11+0x18] ;  /* 0x000018000b0d7983 */ /* 0x000f280000100800 */
[----:B------:R-:W4:Y:S04]  /*4dd0*/  LDL R8, [R11+0x14] ;  /* 0x000014000b087983 */ /* 0x000f280000100800 */
[----:B------:R-:W5:Y:S01]  /*4de0*/  @P0 LDL R9, [R11+0x10] ;  /* 0x000010000b090983 */ /* 0x000f620000100800 */
[----:B------:R-:W-:Y:S01]  /*4df0*/  @P0 LOP3.LUT R10, R10, 0x1f, RZ, 0xc0, !PT ;  /* 0x0000001f0a0a0812 */ /* 0x000fe200078ec0ff */
[----:B------:R-:W-:Y:S01]  /*4e00*/  UMOV UR10, 0x54442d19 ;  /* 0x54442d19000a7882 */ /* 0x000fe20000000000 */
[----:B------:R-:W-:Y:S01]  /*4e10*/  UMOV UR11, 0x3bf921fb ;  /* 0x3bf921fb000b7882 */ /* 0x000fe20000000000 */
[----:B------:R-:W-:-:S02]  /*4e20*/  ISETP.GE.AND P2, PT, R40, RZ, PT ;  /* 0x000000ff2800720c */ /* 0x000fc40003f46270 */
[-C--:B----4-:R-:W-:Y:S02]  /*4e30*/  @P0 SHF.L.W.U32.HI R13, R8, R10.reuse, R13 ;  /* 0x0000000a080d0219 */ /* 0x090fe40000010e0d */
[----:B-----5:R-:W-:Y:S02]  /*4e40*/  @P0 SHF.L.W.U32.HI R8, R9, R10, R8 ;  /* 0x0000000a09080219 */ /* 0x020fe40000010e08 */
[--C-:B---3--:R-:W-:Y:S02]  /*4e50*/  SHF.R.U32.HI R12, RZ, 0x1e, R13.reuse ;  /* 0x0000001eff0c7819 */ /* 0x108fe4000001160d */
[C---:B--2---:R-:W-:Y:S02]  /*4e60*/  SHF.L.W.U32.HI R45, R8.reuse, 0x2, R13 ;  /* 0x00000002082d7819 */ /* 0x044fe40000010e0d */
[----:B------:R-:W-:Y:S02]  /*4e70*/  SHF.L.U32 R8, R8, 0x2, RZ ;  /* 0x0000000208087819 */ /* 0x000fe400000006ff */
[----:B------:R-:W-:-:S02]  /*4e80*/  SHF.R.S32.HI R9, RZ, 0x1f, R45 ;  /* 0x0000001fff097819 */ /* 0x000fc4000001142d */
[----:B------:R-:W-:Y:S02]  /*4e90*/  LEA.HI R13, R45, R12, RZ, 0x1 ;  /* 0x0000000c2d0d7211 */ /* 0x000fe400078f08ff */
[C---:B------:R-:W-:Y:S02]  /*4ea0*/  LOP3.LUT R8, R9.reuse, R8, RZ, 0x3c, !PT ;  /* 0x0000000809087212 */ /* 0x040fe400078e3cff */
[----:B------:R-:W-:Y:S01]  /*4eb0*/  LOP3.LUT R9, R9, R45, RZ, 0x3c, !PT ;  /* 0x0000002d09097212 */ /* 0x000fe200078e3cff */
[----:B------:R-:W-:Y:S01]  /*4ec0*/  IMAD.MOV R12, RZ, RZ, -R13 ;  /* 0x000000ffff0c7224 */ /* 0x000fe200078e0a0d */
[----:B------:R-:W-:-:S03]  /*4ed0*/  LOP3.LUT R40, R45, R40, RZ, 0x3c, !PT ;  /* 0x000000282d287212 */ /* 0x000fc600078e3cff */
[----:B------:R-:W-:Y:S01]  /*4ee0*/  @!P2 IMAD.MOV.U32 R13, RZ, RZ, R12 ;  /* 0x000000ffff0da224 */ /* 0x000fe200078e000c */
[----:B------:R-:W2:Y:S01]  /*4ef0*/  I2F.F64.S64 R8, R8 ;  /* 0x0000000800087312 */ /* 0x000ea20000301c00 */
[----:B------:R-:W-:Y:S01]  /*4f00*/  ISETP.GE.AND P0, PT, R40, RZ, PT ;  /* 0x000000ff2800720c */ /* 0x000fe20003f06270 */
[----:B--2---:R-:W-:-:S10]  /*4f10*/  DMUL R10, R8, UR10 ;  /* 0x0000000a080a7c28 */ /* 0x004fd40008000000 */
[----:B------:R-:W2:Y:S02]  /*4f20*/  F2F.F32.F64 R10, R10 ;  /* 0x0000000a000a7310 */ /* 0x000ea40000301000 */
[----:B--2---:R-:W-:-:S07]  /*4f30*/  FSEL R14, -R10, R10, !P0 ;  /* 0x0000000a0a0e7208 */ /* 0x004fce0004000100 */
.L_x_63:
[----:B------:R-:W-:Y:S05]  /*4f40*/  BSYNC.RECONVERGENT B0 ;  /* 0x0000000000007941 */ /* 0x000fea0003800200 */
.L_x_62:
[----:B------:R-:W-:Y:S01]  /*4f50*/  FMUL R8, R14, R14 ;  /* 0x0000000e0e087220 */ /* 0x000fe20000400000 */
[----:B------:R-:W-:Y:S01]  /*4f60*/  LOP3.LUT R9, R13, 0x1, RZ, 0xc0, !PT ;  /* 0x000000010d097812 */ /* 0x000fe200078ec0ff */
[----:B------:R-:W-:Y:S01]  /*4f70*/  VIADD R43, R43, 0x1 ;  /* 0x000000012b2b7836 */ /* 0x000fe20000000000 */
[----:B------:R-:W-:Y:S01]  /*4f80*/  LOP3.LUT P2, RZ, R13, 0x2, RZ, 0xc0, !PT ;  /* 0x000000020dff7812 */ /* 0x000fe2000784c0ff */
[----:B------:R-:W-:Y:S01]  /*4f90*/  FFMA R19, R8, R19, -0.0013887860113754868507 ;  /* 0xbab607ed08137423 */ /* 0x000fe20000000013 */
[----:B------:R-:W-:-:S04]  /*4fa0*/  ISETP.NE.U32.AND P0, PT, R9, 0x1, PT ;  /* 0x000000010900780c */ /* 0x000fc80003f05070 */
[----:B------:R-:W-:Y:S02]  /*4fb0*/  FSEL R9, R18, 0.0083327032625675201416, !P0 ;  /* 0x3c0885e412097808 */ /* 0x000fe40004000000 */
[----:B------:R-:W-:Y:S02]  /*4fc0*/  FSEL R19, R19, -0.00019574658654164522886, !P0 ;  /* 0xb94d415313137808 */ /* 0x000fe40004000000 */
[----:B------:R-:W-:Y:S02]  /*4fd0*/  FSEL R14, R14, 1, P0 ;  /* 0x3f8000000e0e7808 */ /* 0x000fe40000000000 */
[----:B------:R-:W-:Y:S01]  /*4fe0*/  FSEL R10, -R15, -0.16666662693023681641, !P0 ;  /* 0xbe2aaaa80f0a7808 */ /* 0x000fe20004000100 */
[C---:B------:R-:W-:Y:S01]  /*4ff0*/  FFMA R19, R8.reuse, R19, R9 ;  /* 0x0000001308137223 */ /* 0x040fe20000000009 */
[----:B------:R-:W-:Y:S01]  /*5000*/  ISETP.NE.AND P0, PT, R43, 0xa, PT ;  /* 0x0000000a2b00780c */ /* 0x000fe20003f05270 */
[C---:B------:R-:W-:Y:S02]  /*5010*/  FFMA R9, R8.reuse, R14, RZ ;  /* 0x0000000e08097223 */ /* 0x040fe400000000ff */
[----:B------:R-:W-:-:S04]  /*5020*/  FFMA R10, R8, R19, R10 ;  /* 0x00000013080a7223 */ /* 0x000fc8000000000a */
[----:B------:R-:W-:-:S04]  /*5030*/  FFMA R9, R9, R10, R14 ;  /* 0x0000000a09097223 */ /* 0x000fc8000000000e */
[----:B------:R-:W-:-:S04]  /*5040*/  @P2 FADD R9, RZ, -R9 ;  /* 0x80000009ff092221 */ /* 0x000fc80000000000 */
[----:B------:R-:W-:Y:S01]  /*5050*/  FFMA R40, R46, R9, R17 ;  /* 0x000000092e287223 */ /* 0x000fe20000000011 */
[----:B------:R-:W-:Y:S06]  /*5060*/  @P0 BRA `(.L_x_65) ;  /* 0xffffffc000700947 */ /* 0x000fec000383ffff */
.L_x_21:
[----:B------:R-:W-:Y:S05]  /*5070*/  BSYNC.RECONVERGENT B3 ;  /* 0x0000000000037941 */ /* 0x000fea0003800200 */
.L_x_17:
[C---:B------:R-:W-:Y:S01]  /*5080*/  FMUL R8, R39.reuse, 8388608 ;  /* 0x4b00000027087820 */ /* 0x040fe20000400000 */
[----:B------:R-:W-:Y:S01]  /*5090*/  FSETP.GEU.AND P0, PT, R39, 1.175494350822287508e-38, PT ;  /* 0x008000002700780b */ /* 0x000fe20003f0e000 */
[----:B------:R-:W-:Y:S01]  /*50a0*/  IMAD.MOV.U32 R13, RZ, RZ, 0x3e055027 ;  /* 0x3e055027ff0d7424 */ /* 0x000fe200078e00ff */
[----:B------:R-:W-:Y:S02]  /*50b0*/  BSSY.RECONVERGENT B3, `(.L_x_66) ;  /* 0x0000026000037945 */ /* 0x000fe40003800200 */
[----:B------:R-:W-:-:S04]  /*50c0*/  FSEL R8, R8, R39, !P0 ;  /* 0x0000002708087208 */ /* 0x000fc80004000000 */
[----:B------:R-:W-:-:S04]  /*50d0*/  IADD3 R9, PT, PT, R8, -0x3f2aaaab, RZ ;  /* 0xc0d5555508097810 */ /* 0x000fc80007ffe0ff */
[----:B------:R-:W-:-:S04]  /*50e0*/  LOP3.LUT R11, R9, 0xff800000, RZ, 0xc0, !PT ;  /* 0xff800000090b7812 */ /* 0x000fc800078ec0ff */
[----:B------:R-:W-:Y:S01]  /*50f0*/  I2FP.F32.S32 R10, R11 ;  /* 0x0000000b000a7245 */ /* 0x000fe20000201400 */
[----:B------:R-:W-:Y:S02]  /*5100*/  IMAD.IADD R9, R8, 0x1, -R11 ;  /* 0x0000000108097824 */ /* 0x000fe400078e0a0b */
[----:B------:R-:W2:Y:S02]  /*5110*/  MUFU.RCP R11, R44 ;  /* 0x0000002c000b7308 */ /* 0x000ea40000001000 */
[----:B------:R-:W-:-:S04]  /*5120*/  FADD R12, R9, -1 ;  /* 0xbf800000090c7421 */ /* 0x000fc80000000000 */
[----:B------:R-:W-:-:S04]  /*5130*/  FFMA R9, R12, -R13, 0.14084610342979431152 ;  /* 0x3e1039f60c097423 */ /* 0x000fc8000000080d */
[----:B------:R-:W-:-:S04]  /*5140*/  FFMA R9, R12, R9, -0.12148627638816833496 ;  /* 0xbdf8cdcc0c097423 */ /* 0x000fc80000000009 */
[----:B------:R-:W-:-:S04]  /*5150*/  FFMA R9, R12, R9, 0.13980610668659210205 ;  /* 0x3e0f29550c097423 */ /* 0x000fc80000000009 */
[----:B------:R-:W-:-:S04]  /*5160*/  FFMA R9, R12, R9, -0.16684235632419586182 ;  /* 0xbe2ad8b90c097423 */ /* 0x000fc80000000009 */
[----:B------:R-:W-:-:S04]  /*5170*/  FFMA R9, R12, R9, 0.20012299716472625732 ;  /* 0x3e4ced0b0c097423 */ /* 0x000fc80000000009 */
[----:B------:R-:W-:-:S04]  /*5180*/  FFMA R9, R12, R9, -0.24999669194221496582 ;  /* 0xbe7fff220c097423 */ /* 0x000fc80000000009 */
[----:B------:R-:W-:-:S04]  /*5190*/  FFMA R9, R12, R9, 0.33333182334899902344 ;  /* 0x3eaaaa780c097423 */ /* 0x000fc80000000009 */
[----:B------:R-:W-:Y:S01]  /*51a0*/  FFMA R13, R12, R9, -0.5 ;  /* 0xbf0000000c0d7423 */ /* 0x000fe20000000009 */
[----:B------:R-:W-:Y:S02]  /*51b0*/  FSEL R9, RZ, -23, P0 ;  /* 0xc1b80000ff097808 */ /* 0x000fe40000000000 */
[----:B------:R-:W-:Y:S01]  /*51c0*/  ISETP.GT.U32.AND P0, PT, R8, 0x7f7fffff, PT ;  /* 0x7f7fffff0800780c */ /* 0x000fe20003f04070 */
[----:B------:R-:W-:Y:S02]  /*51d0*/  FMUL R13, R12, R13 ;  /* 0x0000000d0c0d7220 */ /* 0x000fe40000400000 */
[----:B------:R-:W-:Y:S01]  /*51e0*/  FFMA R9, R10, 1.1920928955078125e-07, R9 ;  /* 0x340000000a097823 */ /* 0x000fe20000000009 */
[C---:B--2---:R-:W-:Y:S01]  /*51f0*/  FFMA R10, R11.reuse, -R44, 1 ;  /* 0x3f8000000b0a7423 */ /* 0x044fe2000000082c */
[----:B------:R-:W-:Y:S01]  /*5200*/  FFMA R12, R12, R13, R12 ;  /* 0x0000000d0c0c7223 */ /* 0x000fe2000000000c */
[----:B------:R-:W-:Y:S02]  /*5210*/  IMAD.MOV.U32 R13, RZ, RZ, 0x7f800000 ;  /* 0x7f800000ff0d7424 */ /* 0x000fe400078e00ff */
[----:B------:R-:W-:Y:S01]  /*5220*/  FFMA R10, R11, R10, R11 ;  /* 0x0000000a0b0a7223 */ /* 0x000fe2000000000b */
[----:B------:R-:W-:-:S04]  /*5230*/  FFMA R9, R9, 0.69314718246459960938, R12 ;  /* 0x3f31721809097823 */ /* 0x000fc8000000000c */
[C---:B------:R-:W-:Y:S01]  /*5240*/  @P0 FFMA R9, R8.reuse, R13, +INF ;  /* 0x7f80000008090423 */ /* 0x040fe2000000000d */
[----:B------:R-:W-:-:S03]  /*5250*/  FSETP.NEU.AND P0, PT, R8, RZ, PT ;  /* 0x000000ff0800720b */ /* 0x000fc60003f0d000 */
[----:B------:R-:W-:-:S05]  /*5260*/  FMUL R9, R9, 0.5 ;  /* 0x3f00000009097820 */ /* 0x000fca0000400000 */
[----:B------:R-:W-:-:S05]  /*5270*/  FSEL R8, R9, -INF , P0 ;  /* 0xff80000009087808 */ /* 0x000fca0000000000 */
[----:B------:R-:W-:-:S04]  /*5280*/  FMUL R9, R8, R39 ;  /* 0x0000002708097220 */ /* 0x000fc80000400000 */
[----:B------:R-:W2:Y:S01]  /*5290*/  FCHK P0, R9, R44 ;  /* 0x0000002c09007302 */ /* 0x000ea20000000000 */
[----:B------:R-:W-:-:S04]  /*52a0*/  FFMA R11, R9, R10, RZ ;  /* 0x0000000a090b7223 */ /* 0x000fc800000000ff */
[----:B------:R-:W-:-:S04]  /*52b0*/  FFMA R8, R11, -R44, R9 ;  /* 0x8000002c0b087223 */ /* 0x000fc80000000009 */
[----:B------:R-:W-:Y:S01]  /*52c0*/  FFMA R8, R10, R8, R11 ;  /* 0x000000080a087223 */ /* 0x000fe2000000000b */
[----:B--2---:R-:W-:Y:S06]  /*52d0*/  @!P0 BRA `(.L_x_67) ;  /* 0x00000000000c8947 */ /* 0x004fec0003800000 */
[----:B------:R-:W-:Y:S02]  /*52e0*/  MOV R8, R44 ;  /* 0x0000002c00087202 */ /* 0x000fe40000000f00 */
[----:B------:R-:W-:-:S07]  /*52f0*/  MOV R10, 0x5310 ;  /* 0x00005310000a7802 */ /* 0x000fce0000000f00 */
[----:B01----:R-:W-:Y:S05]  /*5300*/  CALL.REL.NOINC `($__internal_2_$__cuda_sm3x_div_rn_noftz_f32_slowpath) ;  /* 0x0000005400507944 */ /* 0x003fea0003c00000 */
.L_x_67:
[----:B------:R-:W-:Y:S05]  /*5310*/  BSYNC.RECONVERGENT B3 ;  /* 0x0000000000037941 */ /* 0x000fea0003800200 */
.L_x_66:
[----:B------:R-:W-:-:S13]  /*5320*/  FSETP.GEU.AND P0, PT, R8, 0.0010000000474974513054, PT ;  /* 0x3a83126f0800780b */ /* 0x000fda0003f0e000 */
[----:B------:R-:W-:Y:S05]  /*5330*/  @!P0 BRA `(.L_x_68) ;  /* 0x0000000000208947 */ /* 0x000fea0003800000 */
[----:B------:R-:W-:Y:S02]  /*5340*/  VIADD R38, R38, 0x1 ;  /* 0x0000000126267836 */ /* 0x000fe40000000000 */
[-C--:B------:R-:W-:Y:S01]  /*5350*/  FFMA R34, R35, R8.reuse, R34 ;  /* 0x0000000823227223 */ /* 0x080fe20000000022 */
[-C--:B------:R-:W-:Y:S01]  /*5360*/  FFMA R33, R36, R8.reuse, R33 ;  /* 0x0000000824217223 */ /* 0x080fe20000000021 */
[----:B------:R-:W-:Y:S01]  /*5370*/  FFMA R32, R37, R8, R32 ;  /* 0x0000000825207223 */ /* 0x000fe20000000020 */
[----:B------:R-:W-:Y:S01]  /*5380*/  IMAD.MOV.U32 R9, RZ, RZ, RZ ;  /* 0x000000ffff097224 */ /* 0x000fe200078e00ff */
[----:B------:R-:W-:-:S13]  /*5390*/  ISETP.NE.AND P0, PT, R38, 0x64, PT ;  /* 0x000000642600780c */ /* 0x000fda0003f05270 */
[----:B------:R-:W-:Y:S05]  /*53a0*/  @!P0 BRA `(.L_x_69) ;  /* 0x00000048007c8947 */ /* 0x000fea0003800000 */
[----:B------:R-:W-:Y:S05]  /*53b0*/  BRA `(.L_x_70) ;  /* 0xffffffb800d87947 */ /* 0x000fea000383ffff */
.L_x_68:
[----:B------:R-:W2:Y:S01]  /*53c0*/  LDCU.64 UR10, c[0x3][0x70] ;  /* 0x00c00e00ff0a77ac */ /* 0x000ea20008000a00 */
[----:B------:R-:W-:Y:S01]  /*53d0*/  BSSY.RECONVERGENT B0, `(.L_x_71) ;  /* 0x0000015000007945 */ /* 0x000fe20003800200 */
[----:B------:R-:W3:Y:S01]  /*53e0*/  LDCU UR5, c[0x3][0x6c] ;  /* 0x00c00d80ff0577ac */ /* 0x000ee20008000800 */
[----:B--2---:R-:W-:Y:S01]  /*53f0*/  FADD R18, -R33, UR10 ;  /* 0x0000000a21127e21 */ /* 0x004fe20008000100 */
[----:B------:R-:W-:Y:S01]  /*5400*/  FADD R17, -R32, UR11 ;  /* 0x0000000b20117e21 */ /* 0x000fe20008000100 */
[----:B---3--:R-:W-:Y:S02]  /*5410*/  FADD R16, -R34, UR5 ;  /* 0x0000000522107e21 */ /* 0x008fe40008000100 */
[----:B------:R-:W-:-:S04]  /*5420*/  FMUL R9, R18, R18 ;  /* 0x0000001212097220 */ /* 0x000fc80000400000 */
[----:B------:R-:W-:-:S04]  /*5430*/  FFMA R8, R16, R16, R9 ;  /* 0x0000001010087223 */ /* 0x000fc80000000009 */
[----:B------:R-:W-:-:S04]  /*5440*/  FFMA R8, R17, R17, R8 ;  /* 0x0000001111087223 */ /* 0x000fc80000000008 */
[----:B------:R-:W-:Y:S01]  /*5450*/  VIADD R10, R8, 0xf3000000 ;  /* 0xf3000000080a7836 */ /* 0x000fe20000000000 */
[----:B------:R2:W3:Y:S04]  /*5460*/  MUFU.RSQ R9, R8 ;  /* 0x0000000800097308 */ /* 0x0004e80000001400 */
[----:B------:R-:W-:-:S13]  /*5470*/  ISETP.GT.U32.AND P0, PT, R10, 0x727fffff, PT ;  /* 0x727fffff0a00780c */ /* 0x000fda0003f04070 */
[----:B--23--:R-:W-:Y:S05]  /*5480*/  @!P0 BRA `(.L_x_72) ;  /* 0x0000000000148947 */ /* 0x00cfea0003800000 */
[----:B------:R-:W-:Y:S02]  /*5490*/  MOV R9, R8 ;  /* 0x0000000800097202 */ /* 0x000fe40000000f00 */
[----:B------:R-:W-:-:S07]  /*54a0*/  MOV R8, 0x54c0 ;  /* 0x000054c000087802 */ /* 0x000fce0000000f00 */
[----:B01----:R-:W-:Y:S05]  /*54b0*/  CALL.REL.NOINC `($__internal_1_$__cuda_sm20_sqrt_rn_f32_slowpath) ;  /* 0x0000005000907944 */ /* 0x003fea0003c00000 */
[----:B------:R-:W-:Y:S01]  /*54c0*/  IMAD.MOV.U32 R19, RZ, RZ, R14 ;  /* 0x000000ffff137224 */ /* 0x000fe200078e000e */
[----:B------:R-:W-:Y:S06]  /*54d0*/  BRA `(.L_x_73) ;  /* 0x0000000000107947 */ /* 0x000fec0003800000 */
.L_x_72:
[----:B------:R-:W-:Y:S01]  /*54e0*/  FMUL.FTZ R19, R8, R9 ;  /* 0x0000000908137220 */ /* 0x000fe20000410000 */
[----:B------:R-:W-:-:S03]  /*54f0*/  FMUL.FTZ R9, R9, 0.5 ;  /* 0x3f00000009097820 */ /* 0x000fc60000410000 */
[----:B------:R-:W-:-:S04]  /*5500*/  FFMA R8, -R19, R19, R8 ;  /* 0x0000001313087223 */ /* 0x000fc80000000108 */
[----:B------:R-:W-:-:S07]  /*5510*/  FFMA R19, R8, R9, R19 ;  /* 0x0000000908137223 */ /* 0x000fce0000000013 */
.L_x_73:
[----:B------:R-:W-:Y:S05]  /*5520*/  BSYNC.RECONVERGENT B0 ;  /* 0x0000000000007941 */ /* 0x000fea0003800200 */
.L_x_71:
[----:B------:R-:W2:Y:S01]  /*5530*/  MUFU.RCP R8, R19 ;  /* 0x0000001300087308 */ /* 0x000ea20000001000 */
[----:B------:R-:W-:Y:S07]  /*5540*/  BSSY.RECONVERGENT B3, `(.L_x_74) ;  /* 0x000000d000037945 */ /* 0x000fee0003800200 */
[----:B------:R-:W3:Y:S01]  /*5550*/  FCHK P0, R16, R19 ;  /* 0x0000001310007302 */ /* 0x000ee20000000000 */
[----:B--2---:R-:W-:-:S04]  /*5560*/  FFMA R9, R8, -R19, 1 ;  /* 0x3f80000008097423 */ /* 0x004fc80000000813 */
[----:B------:R-:W-:-:S04]  /*5570*/  FFMA R9, R8, R9, R8 ;  /* 0x0000000908097223 */ /* 0x000fc80000000008 */
[----:B------:R-:W-:-:S04]  /*5580*/  FFMA R8, R16, R9, RZ ;  /* 0x0000000910087223 */ /* 0x000fc800000000ff */
[----:B------:R-:W-:-:S04]  /*5590*/  FFMA R37, R8, -R19, R16 ;  /* 0x8000001308257223 */ /* 0x000fc80000000010 */
[----:B------:R-:W-:Y:S01]  /*55a0*/  FFMA R37, R9, R37, R8 ;  /* 0x0000002509257223 */ /* 0x000fe20000000008 */
[----:B---3--:R-:W-:Y:S06]  /*55b0*/  @!P0 BRA `(.L_x_75) ;  /* 0x0000000000148947 */ /* 0x008fec0003800000 */
[----:B------:R-:W-:Y:S01]  /*55c0*/  IMAD.MOV.U32 R9, RZ, RZ, R16 ;  /* 0x000000ffff097224 */ /* 0x000fe200078e0010 */
[----:B------:R-:W-:Y:S01]  /*55d0*/  MOV R10, 0x5600 ;  /* 0x00005600000a7802 */ /* 0x000fe20000000f00 */
[----:B------:R-:W-:-:S07]  /*55e0*/  IMAD.MOV.U32 R8, RZ, RZ, R19 ;  /* 0x000000ffff087224 */ /* 0x000fce00078e0013 */
[----:B01----:R-:W-:Y:S05]  /*55f0*/  CALL.REL.NOINC `($__internal_2_$__cuda_sm3x_div_rn_noftz_f32_slowpath) ;  /* 0x0000005000947944 */ /* 0x003fea0003c00000 */
[----:B------:R-:W-:-:S07]  /*5600*/  MOV R37, R8 ;  /* 0x0000000800257202 */ /* 0x000fce0000000f00 */
.L_x_75:
[----:B------:R-:W-:Y:S05]  /*5610*/  BSYNC.RECONVERGENT B3 ;  /* 0x0000000000037941 */ /* 0x000fea0003800200 */
.L_x_74:
        /* <DEDUP_REMOVED lines=13> */
[----:B------:R-:W-:-:S07]  /*56f0*/  IMAD.MOV.U32 R36, RZ, RZ, R8 ;  /* 0x000000ffff247224 */ /* 0x000fce00078e0008 */
.L_x_77:
[----:B------:R-:W-:Y:S05]  /*5700*/  BSYNC.RECONVERGENT B3 ;  /* 0x0000000000037941 */ /* 0x000fea0003800200 */
.L_x_76:
        /* <DEDUP_REMOVED lines=9> */
[----:B------:R-:W-:Y:S01]  /*57a0*/  MOV R9, R17 ;  /* 0x0000001100097202 */ /* 0x000fe20000000f00 */
[----:B------:R-:W-:Y:S01]  /*57b0*/  IMAD.MOV.U32 R8, RZ, RZ, R19 ;  /* 0x000000ffff087224 */ /* 0x000fe200078e0013 */
[----:B------:R-:W-:-:S07]  /*57c0*/  MOV R10, 0x57e0 ;  /* 0x000057e0000a7802 */ /* 0x000fce0000000f00 */
[----:B01----:R-:W-:Y:S05]  /*57d0*/  CALL.REL.NOINC `($__internal_2_$__cuda_sm3x_div_rn_noftz_f32_slowpath) ;  /* 0x00000050001c7944 */ /* 0x003fea0003c00000 */
[----:B------:R-:W-:-:S07]  /*57e0*/  IMAD.MOV.U32 R35, RZ, RZ, R8 ;  /* 0x000000ffff237224 */ /* 0x000fce00078e0008 */
.L_x_79:
[----:B------:R-:W-:Y:S05]  /*57f0*/  BSYNC.RECONVERGENT B3 ;  /* 0x0000000000037941 */ /* 0x000fea0003800200 */
.L_x_78:
[----:B------:R-:W-:Y:S01]  /*5800*/  BSSY.RECONVERGENT B3, `(.L_x_80) ;  /* 0x0000449000037945 */ /* 0x000fe20003800200 */
[----:B------:R-:W-:Y:S01]  /*5810*/  FFMA R34, R37, 0.0010000000474974513054, R34 ;  /* 0x3a83126f25227823 */ /* 0x000fe20000000022 */
[----:B------:R-:W-:Y:S01]  /*5820*/  FFMA R33, R36, 0.0010000000474974513054, R33 ;  /* 0x3a83126f24217823 */ /* 0x000fe20000000021 */
[----:B------:R-:W-:Y:S01]  /*5830*/  FFMA R32, R35, 0.0010000000474974513054, R32 ;  /* 0x3a83126f23207823 */ /* 0x000fe20000000020 */
[----:B------:R-:W-:-:S07]  /*5840*/  IMAD.MOV.U32 R38, RZ, RZ, RZ ;  /* 0x000000ffff267224 */ /* 0x000fce00078e00ff */
.L_x_135:
[----:B------:R-:W-:Y:S01]  /*5850*/  MOV R39, UR7 ;  /* 0x0000000700277c02 */ /* 0x000fe20008000f00 */
[----:B------:R-:W-:Y:S02]  /*5860*/  IMAD.MOV.U32 R44, RZ, RZ, R20 ;  /* 0x000000ffff2c7224 */ /* 0x000fe400078e0014 */
[----:B------:R-:W-:Y:S01]  /*5870*/  IMAD.MOV.U32 R45, RZ, RZ, R21 ;  /* 0x000000ffff2d7224 */ /* 0x000fe200078e0015 */
[----:B-12---:R-:W-:Y:S06]  /*5880*/  @P1 BRA `(.L_x_81) ;  /* 0x0000000000201947 */ /* 0x006fec0003800000 */
[----:B------:R-:W-:Y:S01]  /*5890*/  BSSY.RECONVERGENT B0, `(.L_x_82) ;  /* 0x0000005000007945 */ /* 0x000fe20003800200 */
[----:B------:R-:W-:Y:S01]  /*58a0*/  IMAD.MOV.U32 R8, RZ, RZ, R2 ;  /* 0x000000ffff087224 */ /* 0x000fe200078e0002 */
[----:B------:R-:W-:Y:S02]  /*58b0*/  MOV R14, R3 ;  /* 0x00000003000e7202 */ /* 0x000fe40000000f00 */
[----:B------:R-:W-:-:S07]  /*58c0*/  MOV R16, 0x58e0 ;  /* 0x000058e000107802 */ /* 0x000fce0000000f00 */
[----:B01----:R-:W-:Y:S05]  /*58d0*/  CALL.REL.NOINC `($_Z13compute_pixelPhP17curandStateXORWOWf$__internal_trig_reduction_slowpathd) ;  /* 0x0000005400747944 */ /* 0x003fea0003c00000 */
[----:B------:R-:W-:Y:S05]  /*58e0*/  BSYNC.RECONVERGENT B0 ;  /* 0x0000000000007941 */ /* 0x000fea0003800200 */
.L_x_82:
[----:B------:R-:W-:Y:S02]  /*58f0*/  IMAD.MOV.U32 R44, RZ, RZ, R8 ;  /* 0x000000ffff2c7224 */ /* 0x000fe400078e0008 */
[----:B------:R-:W-:-:S07]  /*5900*/  IMAD.MOV.U32 R45, RZ, RZ, R9 ;  /* 0x000000ffff2d7224 */ /* 0x000fce00078e0009 */
.L_x_81:
[----:B------:R-:W2:Y:S01]  /*5910*/  LDCU.64 UR10, c[0x4][0x50] ;  /* 0x01000a00ff0a77ac */ /* 0x000ea20008000a00 */
[----:B------:R-:W-:-:S05]  /*5920*/  IMAD.SHL.U32 R8, R39, 0x40, RZ ;  /* 0x0000004027087824 */ /* 0x000fca00078e00ff */
[----:B------:R-:W-:-:S04]  /*5930*/  LOP3.LUT R8, R8, 0x40, RZ, 0xc0, !PT ;  /* 0x0000004008087812 */ /* 0x000fc800078ec0ff */
[----:B--2---:R-:W-:-:S04]  /*5940*/  IADD3 R46, P0, PT, R8, UR10, RZ ;  /* 0x0000000a082e7c10 */ /* 0x004fc8000ff1e0ff */
        /* <DEDUP_REMOVED lines=13> */
[----:B------:R-:W-:Y:S02]  /*5a20*/  IMAD.MOV.U32 R41, RZ, RZ, R33 ;  /* 0x000000ffff297224 */ /* 0x000fe400078e0021 */
[----:B------:R-:W-:-:S05]  /*5a30*/  IMAD.MOV.U32 R40, RZ, RZ, R34 ;  /* 0x000000ffff287224 */ /* 0x000fca00078e0022 */
        /* <DEDUP_REMOVED lines=9> */
[----:B------:R-:W-:-:S08]  /*5ad0*/  MOV R42, RZ ;  /* 0x000000ff002a7202 */ /* 0x000fd00000000f00 */
[----:B------:R-:W-:Y:S02]  /*5ae0*/  FSEL R10, R8, R10, !P0 ;  /* 0x0000000a080a7208 */ /* 0x000fe40004000000 */
[----:B------:R-:W-:Y:S02]  /*5af0*/  FSEL R11, R9, R11, !P0 ;  /* 0x0000000b090b7208 */ /* 0x000fe40004000000 */
[----:B------:R-:W-:-:S04]  /*5b00*/  LOP3.LUT P0, RZ, R39, 0x2, RZ, 0xc0, !PT ;  /* 0x0000000227ff7812 */ /* 0x000fc8000780c0ff */
[----:B------:R-:W-:-:S10]  /*5b10*/  DADD R8, RZ, -R10 ;  /* 0x00000000ff087229 */ /* 0x000fd4000000080a */
[----:B------:R-:W-:Y:S02]  /*5b20*/  FSEL R44, R10, R8, !P0 ;  /* 0x000000080a2c7208 */ /* 0x000fe40004000000 */
[----:B------:R-:W-:-:S04]  /*5b30*/  FSEL R45, R11, R9, !P0 ;  /* 0x000000090b2d7208 */ /* 0x000fc80004000000 */
[----:B------:R-:W2:Y:S02]  /*5b40*/  F2F.F32.F64 R44, R44 ;  /* 0x0000002c002c7310 */ /* 0x000ea40000301000 */
[----:B--2---:R-:W-:-:S07]  /*5b50*/  MOV R39, R44 ;  /* 0x0000002c00277202 */ /* 0x004fce0000000f00 */
.L_x_131:
[----:B------:R-:W-:Y:S01]  /*5b60*/  FMUL R9, R41, R41 ;  /* 0x0000002929097220 */ /* 0x000fe20000400000 */
[----:B------:R-:W-:Y:S03]  /*5b70*/  BSSY.RECONVERGENT B0, `(.L_x_84) ;  /* 0x0000011000007945 */ /* 0x000fe60003800200 */
[----:B------:R-:W-:-:S04]  /*5b80*/  FFMA R9, R40, R40, R9 ;  /* 0x0000002828097223 */ /* 0x000fc80000000009 */
[----:B------:R-:W-:-:S04]  /*5b90*/  FFMA R8, R16, R16, R9 ;  /* 0x0000001010087223 */ /* 0x000fc80000000009 */
[----:B------:R-:W-:-:S04]  /*5ba0*/  FFMA R8, R39, R39, R8 ;  /* 0x0000002727087223 */ /* 0x000fc80000000008 */
[----:B------:R-:W-:Y:S01]  /*5bb0*/  VIADD R10, R8, 0xf3000000 ;  /* 0xf3000000080a7836 */ /* 0x000fe20000000000 */
[----:B--2---:R2:W3:Y:S04]  /*5bc0*/  MUFU.RSQ R9, R8 ;  /* 0x0000000800097308 */ /* 0x0044e80000001400 */
[----:B------:R-:W-:-:S13]  /*5bd0*/  ISETP.GT.U32.AND P0, PT, R10, 0x727fffff, PT ;  /* 0x727fffff0a00780c */ /* 0x000fda0003f04070 */
[----:B-123--:R-:W-:Y:S05]  /*5be0*/  @!P0 BRA `(.L_x_85) ;  /* 0x0000000000148947 */ /* 0x00efea0003800000 */
[----:B------:R-:W-:Y:S01]  /*5bf0*/  IMAD.MOV.U32 R9, RZ, RZ, R8 ;  /* 0x000000ffff097224 */ /* 0x000fe200078e0008 */
[----:B------:R-:W-:-:S07]  /*5c00*/  MOV R8, 0x5c20 ;  /* 0x00005c2000087802 */ /* 0x000fce0000000f00 */
[----:B01----:R-:W-:Y:S05]  /*5c10*/  CALL.REL.NOINC `($__internal_1_$__cuda_sm20_sqrt_rn_f32_slowpath) ;  /* 0x0000004800b87944 */ /* 0x003fea0003c00000 */
[----:B------:R-:W-:Y:S01]  /*5c20*/  IMAD.MOV.U32 R19, RZ, RZ, R14 ;  /* 0x000000ffff137224 */ /* 0x000fe200078e000e */
[----:B------:R-:W-:Y:S06]  /*5c30*/  BRA `(.L_x_86) ;  /* 0x0000000000107947 */ /* 0x000fec0003800000 */
.L_x_85:
[----:B------:R-:W-:Y:S01]  /*5c40*/  FMUL.FTZ R19, R8, R9 ;  /* 0x0000000908137220 */ /* 0x000fe20000410000 */
[----:B------:R-:W-:-:S03]  /*5c50*/  FMUL.FTZ R9, R9, 0.5 ;  /* 0x3f00000009097820 */ /* 0x000fc60000410000 */
[----:B------:R-:W-:-:S04]  /*5c60*/  FFMA R8, -R19, R19, R8 ;  /* 0x0000001313087223 */ /* 0x000fc80000000108 */
[----:B------:R-:W-:-:S07]  /*5c70*/  FFMA R19, R8, R9, R19 ;  /* 0x0000000908137223 */ /* 0x000fce0000000013 */
.L_x_86:
[----:B------:R-:W-:Y:S05]  /*5c80*/  BSYNC.RECONVERGENT B0 ;  /* 0x0000000000007941 */ /* 0x000fea0003800200 */
.L_x_84:
[----:B------:R-:W-:-:S13]  /*5c90*/  FSETP.GT.AND P0, PT, R19, 100, PT ;  /* 0x42c800001300780b */ /* 0x000fda0003f04000 */
[----:B------:R-:W-:Y:S05]  /*5ca0*/  @P0 BRA `(.L_x_87) ;  /* 0x0000003c00280947 */ /* 0x000fea0003800000 */
        /* <DEDUP_REMOVED lines=14> */
.L_x_89:
[----:B------:R-:W-:Y:S05]  /*5d90*/  BSYNC.RECONVERGENT B5 ;  /* 0x0000000000057941 */ /* 0x000fea0003800200 */
.L_x_88:
        /* <DEDUP_REMOVED lines=10> */
[----:B------:R-:W-:Y:S02]  /*5e40*/  MOV R8, R40 ;  /* 0x0000002800087202 */ /* 0x000fe40000000f00 */
[----:B------:R-:W-:-:S07]  /*5e50*/  MOV R10, 0x5e70 ;  /* 0x00005e70000a7802 */ /* 0x000fce0000000f00 */
[----:B01----:R-:W-:Y:S05]  /*5e60*/  CALL.REL.NOINC `($__internal_2_$__cuda_sm3x_div_rn_noftz_f32_slowpath) ;  /* 0x0000004800787944 */ /* 0x003fea0003c00000 */
[----:B------:R-:W-:-:S07]  /*5e70*/  IMAD.MOV.U32 R17, RZ, RZ, R8 ;  /* 0x000000ffff117224 */ /* 0x000fce00078e0008 */
.L_x_91:
[----:B------:R-:W-:Y:S05]  /*5e80*/  BSYNC.RECONVERGENT B5 ;  /* 0x0000000000057941 */ /* 0x000fea0003800200 */
.L_x_90:
[----:B------:R-:W-:Y:S01]  /*5e90*/  FMUL R9, R41, R41 ;  /* 0x0000002929097220 */ /* 0x000fe20000400000 */
[----:B------:R-:W-:Y:S03]  /*5ea0*/  BSSY.RECONVERGENT B0, `(.L_x_92) ;  /* 0x000000d000007945 */ /* 0x000fe60003800200 */
[----:B------:R-:W-:-:S04]  /*5eb0*/  FFMA R9, R40, R40, R9 ;  /* 0x0000002828097223 */ /* 0x000fc80000000009 */
[----:B------:R-:W-:Y:S01]  /*5ec0*/  VIADD R10, R9, 0xf3000000 ;  /* 0xf3000000090a7836 */ /* 0x000fe20000000000 */
[----:B------:R2:W3:Y:S04]  /*5ed0*/  MUFU.RSQ R8, R9 ;  /* 0x0000000900087308 */ /* 0x0004e80000001400 */
[----:B------:R-:W-:-:S13]  /*5ee0*/  ISETP.GT.U32.AND P0, PT, R10, 0x727fffff, PT ;  /* 0x727fffff0a00780c */ /* 0x000fda0003f04070 */
[----:B--23--:R-:W-:Y:S05]  /*5ef0*/  @!P0 BRA `(.L_x_93) ;  /* 0x00000000000c8947 */ /* 0x00cfea0003800000 */
[----:B------:R-:W-:-:S07]  /*5f00*/  MOV R8, 0x5f20 ;  /* 0x00005f2000087802 */ /* 0x000fce0000000f00 */
[----:B01----:R-:W-:Y:S05]  /*5f10*/  CALL.REL.NOINC `($__internal_1_$__cuda_sm20_sqrt_rn_f32_slowpath) ;  /* 0x0000004400f87944 */ /* 0x003fea0003c00000 */
[----:B------:R-:W-:Y:S05]  /*5f20*/  BRA `(.L_x_94) ;  /* 0x0000000000107947 */ /* 0x000fea0003800000 */
.L_x_93:
[----:B------:R-:W-:Y:S01]  /*5f30*/  FMUL.FTZ R14, R9, R8 ;  /* 0x00000008090e7220 */ /* 0x000fe20000410000 */
[----:B------:R-:W-:-:S03]  /*5f40*/  FMUL.FTZ R8, R8, 0.5 ;  /* 0x3f00000008087820 */ /* 0x000fc60000410000 */
[----:B------:R-:W-:-:S04]  /*5f50*/  FFMA R9, -R14, R14, R9 ;  /* 0x0000000e0e097223 */ /* 0x000fc80000000109 */
[----:B------:R-:W-:-:S07]  /*5f60*/  FFMA R14, R9, R8, R14 ;  /* 0x00000008090e7223 */ /* 0x000fce000000000e */
.L_x_94:
[----:B------:R-:W-:Y:S05]  /*5f70*/  BSYNC.RECONVERGENT B0 ;  /* 0x0000000000007941 */ /* 0x000fea0003800200 */
.L_x_92:
        /* <DEDUP_REMOVED lines=13> */
.L_x_96:
[----:B------:R-:W-:Y:S05]  /*6050*/  BSYNC.RECONVERGENT B5 ;  /* 0x0000000000057941 */ /* 0x000fea0003800200 */
.L_x_95:
[C---:B------:R-:W-:Y:S01]  /*6060*/  FMUL R10, |R19|.reuse, 16777216 ;  /* 0x4b800000130a7820 */ /* 0x040fe20000400200 */
[C---:B------:R-:W-:Y:S01]  /*6070*/  FSETP.GEU.AND P0, PT, |R19|.reuse, 1.175494350822287508e-38, PT ;  /* 0x008000001300780b */ /* 0x040fe20003f0e200 */
[----:B------:R-:W-:Y:S01]  /*6080*/  IMAD.MOV.U32 R39, RZ, RZ, 0x3a2c32e4 ;  /* 0x3a2c32e4ff277424 */ /* 0x000fe200078e00ff */
        /* <DEDUP_REMOVED lines=12> */
[----:B------:R-:W2:Y:S03]  /*6150*/  MUFU.RCP R14, R14 ;  /* 0x0000000e000e7308 */ /* 0x000ea60000001000 */
[----:B--2---:R-:W-:-:S04]  /*6160*/  FMUL R10, R14, R15 ;  /* 0x0000000f0e0a7220 */ /* 0x004fc80000400000 */
        /* <DEDUP_REMOVED lines=20> */
[----:B------:R-:W-:Y:S02]  /*62b0*/  HFMA2 R9, -RZ, RZ, 0.64013671875, -15.109375 ;  /* 0x391fcb8eff097431 */ /* 0x000fe400000001ff */
[----:B------:R-:W2:Y:S01]  /*62c0*/  FRND R14, R13 ;  /* 0x0000000d000e7307 */ /* 0x000ea20000201000 */
[----:B------:R-:W-:Y:S01]  /*62d0*/  FADD R11, R12, -R11 ;  /* 0x8000000b0c0b7221 */ /* 0x000fe20000000000 */
[----:B------:R-:W-:Y:S01]  /*62e0*/  FFMA R12, R10, 7, -R13 ;  /* 0x40e000000a0c7823 */ /* 0x000fe2000000080d */
[----:B------:R-:W-:-:S03]  /*62f0*/  FSETP.GEU.AND P3, PT, R13, RZ, PT ;  /* 0x000000ff0d00720b */ /* 0x000fc60003f6e000 */
[----:B------:R-:W-:Y:S02]  /*6300*/  FFMA R12, R11, 7, R12 ;  /* 0x40e000000b0c7823 */ /* 0x000fe4000000000c */
[----:B------:R-:W3:Y:S01]  /*6310*/  F2I.NTZ R16, R13 ;  /* 0x0000000d00107305 */ /* 0x000ee20000203100 */
[----:B--2---:R-:W-:Y:S01]  /*6320*/  FADD R15, R13, -R14 ;  /* 0x8000000e0d0f7221 */ /* 0x004fe20000000000 */
[----:B------:R-:W-:-:S03]  /*6330*/  FSETP.GT.AND P0, PT, R14, RZ, PT ;  /* 0x000000ff0e00720b */ /* 0x000fc60003f04000 */
[----:B------:R-:W-:Y:S01]  /*6340*/  FADD R12, R12, R15 ;  /* 0x0000000f0c0c7221 */ /* 0x000fe20000000000 */
[----:B------:R-:W-:Y:S02]  /*6350*/  SEL R39, RZ, 0x83000000, P0 ;  /* 0x83000000ff277807 */ /* 0x000fe40000000000 */
[----:B------:R-:W-:Y:S01]  /*6360*/  FSETP.GT.AND P0, PT, |R13|, 152, PT ;  /* 0x431800000d00780b */ /* 0x000fe20003f04200 */
[C---:B------:R-:W-:Y:S02]  /*6370*/  FFMA R15, R12.reuse, R9, 0.0013391353422775864601 ;  /* 0x3aaf85ed0c0f7423 */ /* 0x040fe40000000009 */
[----:B------:R-:W-:Y:S02]  /*6380*/  VIADD R14, R39, 0x7f000000 ;  /* 0x7f000000270e7836 */ /* 0x000fe40000000000 */
[----:B------:R-:W-:Y:S01]  /*6390*/  FFMA R15, R12, R15, 0.0096188392490148544312 ;  /* 0x3c1d98560c0f7423 */ /* 0x000fe2000000000f */
[----:B---3--:R-:W-:-:S03]  /*63a0*/  IMAD R39, R16, 0x800000, -R39 ;  /* 0x0080000010277824 */ /* 0x008fc600078e0a27 */
[----:B------:R-:W-:-:S04]  /*63b0*/  FFMA R15, R12, R15, 0.055503588169813156128 ;  /* 0x3d6357bb0c0f7423 */ /* 0x000fc8000000000f */
[----:B------:R-:W-:-:S04]  /*63c0*/  FFMA R15, R12, R15, 0.24022644758224487305 ;  /* 0x3e75fdec0c0f7423 */ /* 0x000fc8000000000f */
[----:B------:R-:W-:-:S04]  /*63d0*/  FFMA R15, R12, R15, 0.69314718246459960938 ;  /* 0x3f3172180c0f7423 */ /* 0x000fc8000000000f */
[----:B------:R-:W-:-:S04]  /*63e0*/  FFMA R15, R12, R15, 1 ;  /* 0x3f8000000c0f7423 */ /* 0x000fc8000000000f */
[----:B------:R-:W-:-:S04]  /*63f0*/  FMUL R14, R15, R14 ;  /* 0x0000000e0f0e7220 */ /* 0x000fc80000400000 */
[----:B------:R-:W-:Y:S01]  /*6400*/  FMUL R39, R14, R39 ;  /* 0x000000270e277220 */ /* 0x000fe20000400000 */
[----:B------:R-:W-:Y:S01]  /*6410*/  IMAD.MOV.U32 R14, RZ, RZ, 0x3f800000 ;  /* 0x3f800000ff0e7424 */ /* 0x000fe200078e00ff */
        /* <DEDUP_REMOVED lines=9> */
[----:B------:R-:W-:Y:S02]  /*64b0*/  FSETP.GEU.AND P0, PT, R19, RZ, PT ;  /* 0x000000ff1300720b */ /* 0x000fe40003f0e000 */
[----:B------:R-:W-:-:S11]  /*64c0*/  MOV R14, R39 ;  /* 0x00000027000e7202 */ /* 0x000fd60000000f00 */
[----:B------:R-:W-:-:S07]  /*64d0*/  @!P0 FADD R14, -R39, -RZ ;  /* 0x800000ff270e8221 */ /* 0x000fce0000000100 */
.L_x_98:
[----:B------:R-:W-:Y:S05]  /*64e0*/  BSYNC.RECONVERGENT B0 ;  /* 0x0000000000007941 */ /* 0x000fea0003800200 */
.L_x_97:
[----:B------:R-:W2:Y:S01]  /*64f0*/  MUFU.RCP R13, |R8| ;  /* 0x40000008000d7308 */ /* 0x000ea20000001000 */
[----:B------:R-:W-:Y:S01]  /*6500*/  IMAD.MOV.U32 R15, RZ, RZ, 0x3f000000 ;  /* 0x3f000000ff0f7424 */ /* 0x000fe200078e00ff */
[----:B------:R-:W-:Y:S01]  /*6510*/  FSETP.GT.AND P5, PT, |R8|, 1, PT ;  /* 0x3f8000000800780b */ /* 0x000fe20003fa4200 */
[----:B------:R-:W-:Y:S01]  /*6520*/  IMAD.MOV.U32 R12, RZ, RZ, 0x3b2090aa ;  /* 0x3b2090aaff0c7424 */ /* 0x000fe200078e00ff */
[C---:B------:R-:W-:Y:S01]  /*6530*/  FSETP.NEU.AND P3, PT, |R18|.reuse, 1, PT ;  /* 0x3f8000001200780b */ /* 0x040fe20003f6d200 */
[C---:B------:R-:W-:Y:S01]  /*6540*/  FFMA R15, |R18|.reuse, -R15, 0.5 ;  /* 0x3f000000120f7423 */ /* 0x040fe20000000a0f */
[----:B------:R-:W-:Y:S01]  /*6550*/  FSETP.GT.AND P4, PT, |R17|, 1, PT ;  /* 0x3f8000001100780b */ /* 0x000fe20003f84200 */
[----:B------:R-:W-:Y:S01]  /*6560*/  BSSY.RECONVERGENT B0, `(.L_x_99) ;  /* 0x0000061000007945 */ /* 0x000fe20003800200 */
[----:B------:R-:W-:Y:S01]  /*6570*/  FSETP.GT.AND P0, PT, |R18|, 0.56000000238418579102, PT ;  /* 0x3f0f5c291200780b */ /* 0x000fe20003f04200 */
[----:B------:R-:W3:Y:S01]  /*6580*/  MUFU.RSQ R16, R15 ;  /* 0x0000000f00107308 */ /* 0x000ee20000001400 */
[----:B------:R-:W-:-:S02]  /*6590*/  FSETP.NAN.AND P6, PT, |R8|, |R8|, PT ;  /* 0x400000080800720b */ /* 0x000fc40003fc8200 */
[----:B--2---:R-:W-:-:S05]  /*65a0*/  FSEL R13, R13, |R8|, P5 ;  /* 0x400000080d0d7208 */ /* 0x004fca0002800000 */
[----:B------:R-:W-:-:S04]  /*65b0*/  FMUL R39, R13, R13 ;  /* 0x0000000d0d277220 */ /* 0x000fc80000400000 */
[----:B------:R-:W-:Y:S01]  /*65c0*/  FFMA R40, R39, R12, -0.014396979473531246185 ;  /* 0xbc6be14f27287423 */ /* 0x000fe2000000000c */
[----:B---3--:R-:W-:-:S03]  /*65d0*/  FMUL R41, R16, -0.5 ;  /* 0xbf00000010297820 */ /* 0x008fc60000400000 */
[----:B------:R-:W-:-:S04]  /*65e0*/  FFMA R40, R39, R40, 0.039849750697612762451 ;  /* 0x3d23397e27287423 */ /* 0x000fc80000000028 */
[----:B------:R-:W-:Y:S01]  /*65f0*/  FFMA R46, R39, R40, -0.072529748082160949707 ;  /* 0xbd948a7a272e7423 */ /* 0x000fe20000000028 */
[----:B------:R-:W-:Y:S01]  /*6600*/  FMUL R40, R15, R16 ;  /* 0x000000100f287220 */ /* 0x000fe20000400000 */
[----:B------:R-:W-:Y:S01]  /*6610*/  FMUL R16, R14, 8 ;  /* 0x410000000e107820 */ /* 0x000fe20000400000 */
[----:B------:R-:W-:Y:S01]  /*6620*/  FMUL R15, R10, 8 ;  /* 0x410000000a0f7820 */ /* 0x000fe20000400000 */
[----:B------:R-:W2:Y:S01]  /*6630*/  MUFU.RCP R14, |R17| ;  /* 0x40000011000e7308 */ /* 0x000ea20000001000 */
[----:B------:R-:W-:Y:S01]  /*6640*/  FFMA R46, R39, R46, 0.10518480092287063599 ;  /* 0x3dd76b21272e7423 */ /* 0x000fe2000000002e */
[----:B------:R-:W-:Y:S01]  /*6650*/  FFMA R41, R40, R41, 0.5 ;  /* 0x3f00000028297423 */ /* 0x000fe20000000029 */
[----:B------:R-:W-:Y:S01]  /*6660*/  FFMA R43, R43, R16, 1 ;  /* 0x3f8000002b2b7423 */ /* 0x000fe20000000010 */
[----:B------:R-:W-:Y:S01]  /*6670*/  FFMA R16, R10, 8, -R15 ;  /* 0x410000000a107823 */ /* 0x000fe2000000080f */
[----:B------:R-:W-:Y:S01]  /*6680*/  FFMA R46, R39, R46, -0.14171802997589111328 ;  /* 0xbe111e88272e7423 */ /* 0x000fe2000000002e */
[----:B------:R-:W-:-:S02]  /*6690*/  FFMA R41, R40, R41, R40 ;  /* 0x0000002928297223 */ /* 0x000fc40000000028 */
[----:B------:R-:W3:Y:S01]  /*66a0*/  FRND R10, R15 ;  /* 0x0000000f000a7307 */ /* 0x000ee20000201000 */
[----:B------:R-:W-:Y:S01]  /*66b0*/  FFMA R46, R39, R46, 0.19988775253295898438 ;  /* 0x3e4caf60272e7423 */ /* 0x000fe2000000002e */
[----:B------:R-:W-:Y:S01]  /*66c0*/  FFMA R16, R11, 8, R16 ;  /* 0x410000000b107823 */ /* 0x000fe20000000010 */
[----:B------:R-:W-:Y:S02]  /*66d0*/  FSEL R41, R41, RZ, P3 ;  /* 0x000000ff29297208 */ /* 0x000fe40001800000 */
[----:B------:R-:W-:Y:S01]  /*66e0*/  FFMA R46, R39, R46, -0.33332940936088562012 ;  /* 0xbeaaaa27272e7423 */ /* 0x000fe2000000002e */
[----:B------:R-:W-:Y:S02]  /*66f0*/  FSETP.GT.AND P3, PT, R18, 0.56000000238418579102, PT ;  /* 0x3f0f5c291200780b */ /* 0x000fe40003f64000 */
[----:B------:R-:W-:Y:S01]  /*6700*/  FSEL R41, R41, |R18|, P0 ;  /* 0x4000001229297208 */ /* 0x000fe20000000000 */
[----:B------:R-:W-:Y:S01]  /*6710*/  FMUL R46, R39, R46 ;  /* 0x0000002e272e7220 */ /* 0x000fe20000400000 */
[----:B--2---:R-:W-:Y:S01]  /*6720*/  FSEL R11, R14, |R17|, P4 ;  /* 0x400000110e0b7208 */ /* 0x004fe20002000000 */
[----:B------:R-:W-:Y:S01]  /*6730*/  IMAD.MOV.U32 R14, RZ, RZ, 0x3fd774eb ;  /* 0x3fd774ebff0e7424 */ /* 0x000fe200078e00ff */
[----:B------:R-:W-:Y:S01]  /*6740*/  LOP3.LUT R18, R41, 0x80000000, R18, 0xb8, !PT ;  /* 0x8000000029127812 */ /* 0x000fe200078eb812 */
[----:B------:R-:W-:Y:S01]  /*6750*/  FFMA R45, R13, R46, R13 ;  /* 0x0000002e0d2d7223 */ /* 0x000fe2000000000d */
[----:B------:R-:W-:-:S02]  /*6760*/  HFMA2 R41, -RZ, RZ, 1.265625, -5052 ;  /* 0x3d10ecefff297431 */ /* 0x000fc400000001ff */
[----:B------:R-:W-:Y:S01]  /*6770*/  FMUL R39, R11, R11 ;  /* 0x0000000b0b277220 */ /* 0x000fe20000400000 */
[----:B---3--:R-:W-:Y:S01]  /*6780*/  FADD R13, R15, -R10 ;  /* 0x8000000a0f0d7221 */ /* 0x008fe20000000000 */
[----:B------:R-:W-:Y:S01]  /*6790*/  @P5 FFMA R45, R14, 0.93318945169448852539, -R45 ;  /* 0x3f6ee5810e2d5823 */ /* 0x000fe2000000082d */
[----:B------:R-:W-:Y:S01]  /*67a0*/  FMUL R40, R18, R18 ;  /* 0x0000001212287220 */ /* 0x000fe20000400000 */
[----:B------:R-:W-:Y:S01]  /*67b0*/  FFMA R12, R39, R12, -0.014396979473531246185 ;  /* 0xbc6be14f270c7423 */ /* 0x000fe2000000000c */
[----:B------:R-:W-:Y:S02]  /*67c0*/  FSETP.GT.AND P5, PT, R10, RZ, PT ;  /* 0x000000ff0a00720b */ /* 0x000fe40003fa4000 */
[----:B------:R-:W-:Y:S01]  /*67d0*/  LOP3.LUT R46, R45, 0x80000000, R8, 0xb8, !PT ;  /* 0x800000002d2e7812 */ /* 0x000fe200078eb808 */
[C---:B------:R-:W-:Y:S01]  /*67e0*/  FFMA R12, R39.reuse, R12, 0.039849750697612762451 ;  /* 0x3d23397e270c7423 */ /* 0x040fe2000000000c */
[----:B------:R-:W-:Y:S01]  /*67f0*/  FADD R8, R16, R13 ;  /* 0x0000000d10087221 */ /* 0x000fe20000000000 */
[----:B------:R-:W-:Y:S01]  /*6800*/  FFMA R13, R40, R41, 0.016980519518256187439 ;  /* 0x3c8b1abb280d7423 */ /* 0x000fe20000000029 */
[----:B------:R-:W-:Y:S01]  /*6810*/  FSEL R45, R46, R45, !P6 ;  /* 0x0000002d2e2d7208 */ /* 0x000fe20007000000 */
[C---:B------:R-:W-:Y:S01]  /*6820*/  FFMA R12, R39.reuse, R12, -0.072529748082160949707 ;  /* 0xbd948a7a270c7423 */ /* 0x040fe2000000000c */
[----:B------:R-:W-:Y:S01]  /*6830*/  FFMA R9, R8, R9, 0.0013391353422775864601 ;  /* 0x3aaf85ed08097423 */ /* 0x000fe20000000009 */
[C---:B------:R-:W-:Y:S01]  /*6840*/  FFMA R13, R40.reuse, R13, 0.030762933194637298584 ;  /* 0x3cfc028c280d7423 */ /* 0x040fe2000000000d */
[----:B------:R-:W-:Y:S01]  /*6850*/  F2I.NTZ R16, R15 ;  /* 0x0000000f00107305 */ /* 0x000fe20000203100 */
[----:B------:R-:W-:Y:S01]  /*6860*/  FFMA R46, R39, R12, 0.10518480092287063599 ;  /* 0x3dd76b21272e7423 */ /* 0x000fe2000000000c */
[----:B------:R-:W-:Y:S01]  /*6870*/  FMUL R12, R45, 8 ;  /* 0x410000002d0c7820 */ /* 0x000fe20000400000 */
[----:B------:R-:W-:Y:S01]  /*6880*/  FFMA R13, R40, R13, 0.044709417968988418579 ;  /* 0x3d372139280d7423 */ /* 0x000fe2000000000d */
[----:B------:R-:W-:Y:S01]  /*6890*/  FFMA R9, R8, R9, 0.0096188392490148544312 ;  /* 0x3c1d985608097423 */ /* 0x000fe20000000009 */
[C---:B------:R-:W-:Y:S01]  /*68a0*/  FFMA R46, R39.reuse, R46, -0.14171802997589111328 ;  /* 0xbe111e88272e7423 */ /* 0x040fe2000000002e */
[----:B------:R-:W-:Y:S01]  /*68b0*/  FMUL R47, R12, 0.63661974668502807617 ;  /* 0x3f22f9830c2f7820 */ /* 0x000fe20000400000 */
[----:B------:R-:W-:Y:S01]  /*68c0*/  FFMA R41, R40, R13, 0.074989043176174163818 ;  /* 0x3d9993db28297423 */ /* 0x000fe2000000000d */
[----:B------:R-:W-:Y:S01]  /*68d0*/  FFMA R9, R8, R9, 0.055503588169813156128 ;  /* 0x3d6357bb08097423 */ /* 0x000fe20000000009 */
[C---:B------:R-:W-:Y:S01]  /*68e0*/  FFMA R46, R39.reuse, R46, 0.19988775253295898438 ;  /* 0x3e4caf60272e7423 */ /* 0x040fe2000000002e */
[----:B------:R-:W2:Y:S01]  /*68f0*/  F2I.NTZ R13, R47 ;  /* 0x0000002f000d7305 */ /* 0x000ea20000203100 */
[----:B------:R-:W-:Y:S01]  /*6900*/  FFMA R41, R40, R41, 0.16666707396507263184 ;  /* 0x3e2aaac628297423 */ /* 0x000fe20000000029 */
[----:B------:R-:W-:Y:S01]  /*6910*/  FFMA R9, R8, R9, 0.24022644758224487305 ;  /* 0x3e75fdec08097423 */ /* 0x000fe20000000009 */
[----:B------:R-:W-:Y:S01]  /*6920*/  FFMA R46, R39, R46, -0.33332940936088562012 ;  /* 0xbeaaaa27272e7423 */ /* 0x000fe2000000002e */
[----:B------:R-:W-:Y:S01]  /*6930*/  FSETP.NAN.AND P6, PT, |R17|, |R17|, PT ;  /* 0x400000111100720b */ /* 0x000fe20003fc8200 */
[----:B------:R-:W-:Y:S01]  /*6940*/  FMUL R45, R40, R41 ;  /* 0x00000029282d7220 */ /* 0x000fe20000400000 */
[----:B------:R-:W-:Y:S01]  /*6950*/  SEL R41, RZ, 0x83000000, P5 ;  /* 0x83000000ff297807 */ /* 0x000fe20002800000 */
[----:B------:R-:W-:Y:S01]  /*6960*/  FMUL R46, R39, R46 ;  /* 0x0000002e272e7220 */ /* 0x000fe20000400000 */
[----:B------:R-:W-:Y:S01]  /*6970*/  FFMA R9, R8, R9, 0.69314718246459960938 ;  /* 0x3f31721808097423 */ /* 0x000fe20000000009 */
[----:B------:R-:W-:Y:S01]  /*6980*/  FFMA R18, R18, R45, R18 ;  /* 0x0000002d12127223 */ /* 0x000fe20000000012 */
[----:B------:R-:W-:Y:S01]  /*6990*/  FSETP.GEU.AND P5, PT, R15, RZ, PT ;  /* 0x000000ff0f00720b */ /* 0x000fe20003fae000 */
[----:B------:R-:W-:Y:S01]  /*69a0*/  FFMA R39, R11, R46, R11 ;  /* 0x0000002e0b277223 */ /* 0x000fe2000000000b */
[----:B------:R-:W-:-:S02]  /*69b0*/  VIADD R10, R41, 0x7f000000 ;  /* 0x7f000000290a7836 */ /* 0x000fc40000000000 */
[----:B------:R-:W-:Y:S01]  /*69c0*/  FFMA R9, R8, R9, 1 ;  /* 0x3f80000008097423 */ /* 0x000fe20000000009 */
[----:B------:R-:W-:Y:S01]  /*69d0*/  FSEL R11, R18, -R18, P0 ;  /* 0x80000012120b7208 */ /* 0x000fe20000000000 */
[----:B------:R-:W-:Y:S01]  /*69e0*/  @P4 FFMA R39, R14, 0.93318945169448852539, -R39 ;  /* 0x3f6ee5810e274823 */ /* 0x000fe20000000827 */
[----:B--2---:R-:W-:Y:S01]  /*69f0*/  I2FP.F32.S32 R47, R13 ;  /* 0x0000000d002f7245 */ /* 0x004fe20000201400 */
[----:B------:R-:W-:Y:S01]  /*6a00*/  FMUL R9, R9, R10 ;  /* 0x0000000a09097220 */ /* 0x000fe20000400000 */
[----:B------:R-:W-:Y:S01]  /*6a10*/  FSETP.GT.AND P4, PT, |R15|, 152, PT ;  /* 0x431800000f00780b */ /* 0x000fe20003f84200 */
[----:B------:R-:W-:Y:S02]  /*6a20*/  IMAD R16, R16, 0x800000, -R41 ;  /* 0x0080000010107824 */ /* 0x000fe400078e0a29 */
[----:B------:R-:W-:Y:S01]  /*6a30*/  @!P3 FFMA R18, R14, 0.93318945169448852539, R11 ;  /* 0x3f6ee5810e12b823 */ /* 0x000fe2000000000b */
[----:B------:R-:W-:Y:S01]  /*6a40*/  FFMA R10, R47, -1.5707962512969970703, R12 ;  /* 0xbfc90fda2f0a7823 */ /* 0x000fe2000000000c */
[----:B------:R-:W-:Y:S01]  /*6a50*/  LOP3.LUT R8, R39, 0x80000000, R17, 0xb8, !PT ;  /* 0x8000000027087812 */ /* 0x000fe200078eb811 */
[----:B------:R-:W-:Y:S01]  /*6a60*/  FMUL R9, R9, R16 ;  /* 0x0000001009097220 */ /* 0x000fe20000400000 */
[----:B------:R-:W-:Y:S01]  /*6a70*/  FSETP.GE.AND P3, PT, |R12|, 105615, PT ;  /* 0x47ce47800c00780b */ /* 0x000fe20003f66200 */
[----:B------:R-:W-:Y:S01]  /*6a80*/  FFMA R10, R47, -7.5497894158615963534e-08, R10 ;  /* 0xb3a221682f0a7823 */ /* 0x000fe2000000000a */
[----:B------:R-:W-:Y:S01]  /*6a90*/  FSEL R8, R8, R39, !P6 ;  /* 0x0000002708087208 */ /* 0x000fe20007000000 */
[----:B------:R-:W-:-:S02]  /*6aa0*/  IMAD.MOV.U32 R46, RZ, RZ, 0x3f800000 ;  /* 0x3f800000ff2e7424 */ /* 0x000fc400078e00ff */
[----:B------:R-:W-:Y:S01]  /*6ab0*/  @P0 FADD R18, R18, R18 ;  /* 0x0000001212120221 */ /* 0x000fe20000000000 */
[----:B------:R-:W-:Y:S01]  /*6ac0*/  FFMA R47, R47, -5.3903029534742383927e-15, R10 ;  /* 0xa7c234c52f2f7823 */ /* 0x000fe2000000000a */
[----:B------:R-:W-:Y:S01]  /*6ad0*/  @P4 FSEL R9, RZ, +INF , !P5 ;  /* 0x7f800000ff094808 */ /* 0x000fe20006800000 */
[----:B------:R-:W-:Y:S06]  /*6ae0*/  @!P2 BRA `(.L_x_100) ;  /* 0x000000000020a947 */ /* 0x000fec0003800000 */
[----:B------:R-:W-:-:S13]  /*6af0*/  FSETP.NAN.AND P0, PT, |R19|, |R19|, PT ;  /* 0x400000131300720b */ /* 0x000fda0003f08200 */
[----:B------:R-:W-:Y:S01]  /*6b00*/  @P0 FADD R46, R19, 8 ;  /* 0x41000000132e0421 */ /* 0x000fe20000000000 */
[----:B------:R-:W-:Y:S06]  /*6b10*/  @P0 BRA `(.L_x_100) ;  /* 0x0000000000140947 */ /* 0x000fec0003800000 */
[C---:B------:R-:W-:Y:S02]  /*6b20*/  FSETP.NEU.AND P0, PT, |R19|.reuse, +INF , PT ;  /* 0x7f8000001300780b */ /* 0x040fe40003f0d200 */
[----:B------:R-:W-:Y:S02]  /*6b30*/  MOV R46, R9 ;  /* 0x00000009002e7202 */ /* 0x000fe40000000f00 */
[----:B------:R-:W-:-:S13]  /*6b40*/  FSETP.NEU.AND P0, PT, R19, RZ, P0 ;  /* 0x000000ff1300720b */ /* 0x000fda000070d000 */
[----:B------:R-:W-:-:S05]  /*6b50*/  @!P0 FADD R10, R19, R19 ;  /* 0x00000013130a8221 */ /* 0x000fca0000000000 */
[----:B------:R-:W-:-:S07]  /*6b60*/  @!P0 LOP3.LUT R46, R10, 0x7fffffff, RZ, 0xc0, !PT ;  /* 0x7fffffff0a2e8812 */ /* 0x000fce00078ec0ff */
.L_x_100:
[----:B------:R-:W-:Y:S05]  /*6b70*/  BSYNC.RECONVERGENT B0 ;  /* 0x0000000000007941 */ /* 0x000fea0003800200 */
.L_x_99:
        /* <DEDUP_REMOVED lines=8> */
[----:B------:R-:W-:Y:S01]  /*6c00*/  @!P0 IMAD.MOV.U32 R13, RZ, RZ, RZ ;  /* 0x000000ffff0d8224 */ /* 0x000fe200078e00ff */
[----:B------:R-:W-:Y:S06]  /*6c10*/  @!P0 BRA `(.L_x_102) ;  /* 0x0000000000bc8947 */ /* 0x000fec0003800000 */
[----:B------:R-:W-:Y:S01]  /*6c20*/  SHF.L.U32 R8, R12, 0x8, RZ ;  /* 0x000000080c087819 */ /* 0x000fe200000006ff */
[----:B------:R-:W-:Y:S01]  /*6c30*/  IMAD.MOV.U32 R13, RZ, RZ, RZ ;  /* 0x000000ffff0d7224 */ /* 0x000fe200078e00ff */
[----:B------:R-:W-:Y:S01]  /*6c40*/  UMOV UR5, URZ ;  /* 0x000000ff00057c82 */ /* 0x000fe20008000000 */
[----:B------:R-:W-:Y:S01]  /*6c50*/  IMAD.MOV.U32 R14, RZ, RZ, RZ ;  /* 0x000000ffff0e7224 */ /* 0x000fe200078e00ff */
[----:B------:R-:W-:-:S07]  /*6c60*/  LOP3.LUT R17, R8, 0x80000000, RZ, 0xfc, !PT ;  /* 0x8000000008117812 */ /* 0x000fce00078efcff */
.L_x_103:
[----:B--2---:R-:W2:Y:S02]  /*6c70*/  LDC.64 R8, c[0x4][0x40] ;  /* 0x01001000ff087b82 */ /* 0x004ea40000000a00 */
[----:B--2---:R-:W-:-:S05]  /*6c80*/  IMAD.WIDE.U32 R10, R14, 0x4, R8 ;  /* 0x000000040e0a7825 */ /* 0x004fca00078e0008 */
        /* <DEDUP_REMOVED lines=21> */
[----:B------:R-:W-:-:S02]  /*6de0*/  UMOV UR11, 0x3bf921fb ;  /* 0x3bf921fb000b7882 */ /* 0x000fc40000000000 */
[-C--:B--2---:R-:W-:Y:S02]  /*6df0*/  @P0 SHF.L.W.U32.HI R14, R9, R8.reuse, R14 ;  /* 0x00000008090e0219 */ /* 0x084fe40000010e0e */
[----:B----4-:R-:W-:Y:S02]  /*6e00*/  @P0 SHF.L.W.U32.HI R9, R10, R8, R9 ;  /* 0x000000080a090219 */ /* 0x010fe40000010e09 */
[----:B------:R-:W-:Y:S02]  /*6e10*/  ISETP.GE.AND P0, PT, R12, RZ, PT ;  /* 0x000000ff0c00720c */ /* 0x000fe40003f06270 */
[C-C-:B------:R-:W-:Y:S01]  /*6e20*/  SHF.L.W.U32.HI R15, R9.reuse, 0x2, R14.reuse ;  /* 0x00000002090f7819 */ /* 0x140fe20000010e0e */
[----:B------:R-:W-:Y:S01]  /*6e30*/  IMAD.SHL.U32 R9, R9, 0x4, RZ ;  /* 0x0000000409097824 */ /* 0x000fe200078e00ff */
[----:B------:R-:W-:Y:S02]  /*6e40*/  SHF.R.U32.HI R14, RZ, 0x1e, R14 ;  /* 0x0000001eff0e7819 */ /* 0x000fe4000001160e */
[----:B------:R-:W-:-:S02]  /*6e50*/  SHF.R.S32.HI R10, RZ, 0x1f, R15 ;  /* 0x0000001fff0a7819 */ /* 0x000fc4000001140f */
[C---:B---3--:R-:W-:Y:S02]  /*6e60*/  LEA.HI R13, R15.reuse, R14, RZ, 0x1 ;  /* 0x0000000e0f0d7211 */ /* 0x048fe400078f08ff */
[C---:B------:R-:W-:Y:S02]  /*6e70*/  LOP3.LUT R8, R10.reuse, R9, RZ, 0x3c, !PT ;  /* 0x000000090a087212 */ /* 0x040fe400078e3cff */
[----:B------:R-:W-:Y:S01]  /*6e80*/  LOP3.LUT R9, R10, R15, RZ, 0x3c, !PT ;  /* 0x0000000f0a097212 */ /* 0x000fe200078e3cff */
[----:B------:R-:W-:Y:S01]  /*6e90*/  IMAD.MOV R14, RZ, RZ, -R13 ;  /* 0x000000ffff0e7224 */ /* 0x000fe200078e0a0d */
[----:B------:R-:W-:-:S04]  /*6ea0*/  LOP3.LUT R17, R15, R12, RZ, 0x3c, !PT ;  /* 0x0000000c0f117212 */ /* 0x000fc800078e3cff */
[----:B------:R-:W2:Y:S01]  /*6eb0*/  I2F.F64.S64 R8, R8 ;  /* 0x0000000800087312 */ /* 0x000ea20000301c00 */
[----:B------:R-:W-:Y:S02]  /*6ec0*/  ISETP.GE.AND P2, PT, R17, RZ, PT ;  /* 0x000000ff1100720c */ /* 0x000fe40003f46270 */
[----:B------:R-:W-:Y:S01]  /*6ed0*/  @!P0 MOV R13, R14 ;  /* 0x0000000e000d8202 */ /* 0x000fe20000000f00 */
[----:B--2---:R-:W-:-:S10]  /*6ee0*/  DMUL R10, R8, UR10 ;  /* 0x0000000a080a7c28 */ /* 0x004fd40008000000 */
[----:B------:R-:W2:Y:S02]  /*6ef0*/  F2F.F32.F64 R10, R10 ;  /* 0x0000000a000a7310 */ /* 0x000ea40000301000 */
[----:B--2---:R-:W-:-:S07]  /*6f00*/  FSEL R8, -R10, R10, !P2 ;  /* 0x0000000a0a087208 */ /* 0x004fce0005000100 */
.L_x_102:
[----:B------:R-:W-:Y:S05]  /*6f10*/  BSYNC.RECONVERGENT B0 ;  /* 0x0000000000007941 */ /* 0x000fea0003800200 */
.L_x_101:
[----:B-1----:R-:W-:Y:S01]  /*6f20*/  FMUL R50, R39, 0.63661974668502807617 ;  /* 0x3f22f98327327820 */ /* 0x002fe20000400000 */
[----:B------:R-:W-:Y:S02]  /*6f30*/  IMAD.MOV.U32 R18, RZ, RZ, 0x37cbac00 ;  /* 0x37cbac00ff127424 */ /* 0x000fe400078e00ff */
[----:B------:R-:W-:Y:S01]  /*6f40*/  FMUL R9, R8, R8 ;  /* 0x0000000808097220 */ /* 0x000fe20000400000 */
[----:B------:R-:W-:Y:S01]  /*6f50*/  LOP3.LUT R10, R13, 0x1, RZ, 0xc0, !PT ;  /* 0x000000010d0a7812 */ /* 0x000fe200078ec0ff */
[----:B------:R-:W-:Y:S01]  /*6f60*/  IMAD.MOV.U32 R17, RZ, RZ, 0x3d2aaabb ;  /* 0x3d2aaabbff117424 */ /* 0x000fe200078e00ff */
[----:B------:R-:W-:Y:S01]  /*6f70*/  FSETP.GE.AND P2, PT, |R39|, 105615, PT ;  /* 0x47ce47802700780b */ /* 0x000fe20003f46200 */
[----:B------:R-:W1:Y:S01]  /*6f80*/  F2I.NTZ R50, R50 ;  /* 0x0000003200327305 */ /* 0x000e620000203100 */
[----:B------:R-:W-:Y:S01]  /*6f90*/  FFMA R11, R9, R18, -0.0013887860113754868507 ;  /* 0xbab607ed090b7423 */ /* 0x000fe20000000012 */
[----:B------:R-:W-:Y:S01]  /*6fa0*/  ISETP.NE.U32.AND P0, PT, R10, 0x1, PT ;  /* 0x000000010a00780c */ /* 0x000fe20003f05070 */
[----:B------:R-:W-:Y:S01]  /*6fb0*/  IMAD.MOV.U32 R15, RZ, RZ, 0x3effffff ;  /* 0x3effffffff0f7424 */ /* 0x000fe200078e00ff */
[----:B------:R-:W-:Y:S02]  /*6fc0*/  BSSY.RECONVERGENT B0, `(.L_x_104) ;  /* 0x0000045000007945 */ /* 0x000fe40003800200 */
[----:B------:R-:W-:-:S02]  /*6fd0*/  FSEL R10, R11, -0.00019574658654164522886, !P0 ;  /* 0xb94d41530b0a7808 */ /* 0x000fc40004000000 */
[----:B------:R-:W-:Y:S02]  /*6fe0*/  FSEL R40, R17, 0.0083327032625675201416, !P0 ;  /* 0x3c0885e411287808 */ /* 0x000fe40004000000 */
[----:B------:R-:W-:-:S03]  /*6ff0*/  FSEL R41, R8, 1, P0 ;  /* 0x3f80000008297808 */ /* 0x000fc60000000000 */
[----:B------:R-:W-:Y:S01]  /*7000*/  FFMA R10, R9, R10, R40 ;  /* 0x0000000a090a7223 */ /* 0x000fe20000000028 */
[----:B------:R-:W-:Y:S01]  /*7010*/  FSEL R40, -R15, -0.16666662693023681641, !P0 ;  /* 0xbe2aaaa80f287808 */ /* 0x000fe20004000100 */
[----:B------:R-:W-:Y:S01]  /*7020*/  FFMA R8, R9, R41, RZ ;  /* 0x0000002909087223 */ /* 0x000fe200000000ff */
[----:B-1----:R-:W-:Y:S02]  /*7030*/  I2FP.F32.S32 R14, R50 ;  /* 0x00000032000e7245 */ /* 0x002fe40000201400 */
[----:B------:R-:W-:Y:S01]  /*7040*/  LOP3.LUT P0, RZ, R13, 0x2, RZ, 0xc0, !PT ;  /* 0x000000020dff7812 */ /* 0x000fe2000780c0ff */
[----:B------:R-:W-:Y:S01]  /*7050*/  FFMA R10, R9, R10, R40 ;  /* 0x0000000a090a7223 */ /* 0x000fe20000000028 */
[----:B------:R-:W-:Y:S01]  /*7060*/  MOV R13, R50 ;  /* 0x00000032000d7202 */ /* 0x000fe20000000f00 */
[----:B------:R-:W-:Y:S02]  /*7070*/  FFMA R11, R14, -1.5707962512969970703, R39 ;  /* 0xbfc90fda0e0b7823 */ /* 0x000fe40000000027 */
[----:B------:R-:W-:-:S02]  /*7080*/  FFMA R41, R8, R10, R41 ;  /* 0x0000000a08297223 */ /* 0x000fc40000000029 */
[----:B------:R-:W-:-:S04]  /*7090*/  FFMA R11, R14, -7.5497894158615963534e-08, R11 ;  /* 0xb3a221680e0b7823 */ /* 0x000fc8000000000b */
[----:B------:R-:W-:Y:S02]  /*70a0*/  FFMA R14, R14, -5.3903029534742383927e-15, R11 ;  /* 0xa7c234c50e0e7823 */ /* 0x000fe4000000000b */
[----:B------:R-:W-:Y:S02]  /*70b0*/  @P0 FADD R41, RZ, -R41 ;  /* 0x80000029ff290221 */ /* 0x000fe40000000000 */
[----:B------:R-:W-:Y:S01]  /*70c0*/  IMAD.MOV.U32 R8, RZ, RZ, R14 ;  /* 0x000000ffff087224 */ /* 0x000fe200078e000e */
[----:B------:R-:W-:Y:S06]  /*70d0*/  @!P2 BRA `(.L_x_105) ;  /* 0x0000000000cca947 */ /* 0x000fec0003800000 */
[----:B------:R-:W-:-:S13]  /*70e0*/  FSETP.NEU.AND P0, PT, |R39|, +INF , PT ;  /* 0x7f8000002700780b */ /* 0x000fda0003f0d200 */
[----:B------:R-:W-:Y:S01]  /*70f0*/  @!P0 FMUL R8, RZ, R39 ;  /* 0x00000027ff088220 */ /* 0x000fe20000400000 */
[----:B------:R-:W-:Y:S01]  /*7100*/  @!P0 IMAD.MOV.U32 R50, RZ, RZ, RZ ;  /* 0x000000ffff328224 */ /* 0x000fe200078e00ff */
[----:B------:R-:W-:Y:S06]  /*7110*/  @!P0 BRA `(.L_x_105) ;  /* 0x0000000000bc8947 */ /* 0x000fec0003800000 */
[----:B------:R-:W-:Y:S02]  /*7120*/  IMAD.SHL.U32 R49, R39, 0x100, RZ ;  /* 0x0000010027317824 */ /* 0x000fe400078e00ff */
[----:B------:R-:W-:Y:S02]  /*7130*/  HFMA2 R48, -RZ, RZ, 0, 0 ;  /* 0x00000000ff307431 */ /* 0x000fe400000001ff */
[----:B------:R-:W-:Y:S01]  /*7140*/  IMAD.MOV.U32 R40, RZ, RZ, RZ ;  /* 0x000000ffff287224 */ /* 0x000fe200078e00ff */
[----:B------:R-:W-:Y:S01]  /*7150*/  UMOV UR5, URZ ;  /* 0x000000ff00057c82 */ /* 0x000fe20008000000 */
[----:B------:R-:W-:-:S07]  /*7160*/  LOP3.LUT R49, R49, 0x80000000, RZ, 0xfc, !PT ;  /* 0x8000000031317812 */ /* 0x000fce00078efcff */
.L_x_106:
        /* <DEDUP_REMOVED lines=23> */
[----:B------:R-:W-:-:S02]  /*72e0*/  UMOV UR11, 0x3bf921fb ;  /* 0x3bf921fb000b7882 */ /* 0x000fc40000000000 */
[-C--:B---3--:R-:W-:Y:S02]  /*72f0*/  @P0 SHF.L.W.U32.HI R40, R9, R8.reuse, R40 ;  /* 0x0000000809280219 */ /* 0x088fe40000010e28 */
[----:B----4-:R-:W-:Y:S02]  /*7300*/  @P0 SHF.L.W.U32.HI R9, R10, R8, R9 ;  /* 0x000000080a090219 */ /* 0x010fe40000010e09 */
[----:B------:R-:W-:Y:S02]  /*7310*/  ISETP.GE.AND P0, PT, R39, RZ, PT ;  /* 0x000000ff2700720c */ /* 0x000fe40003f06270 */
[C-C-:B-1----:R-:W-:Y:S01]  /*7320*/  SHF.L.W.U32.HI R50, R9.reuse, 0x2, R40.reuse ;  /* 0x0000000209327819 */ /* 0x142fe20000010e28 */
[----:B------:R-:W-:Y:S01]  /*7330*/  IMAD.SHL.U32 R9, R9, 0x4, RZ ;  /* 0x0000000409097824 */ /* 0x000fe200078e00ff */
[----:B------:R-:W-:Y:S02]  /*7340*/  SHF.R.U32.HI R49, RZ, 0x1e, R40 ;  /* 0x0000001eff317819 */ /* 0x000fe40000011628 */
[----:B------:R-:W-:-:S02]  /*7350*/  SHF.R.S32.HI R10, RZ, 0x1f, R50 ;  /* 0x0000001fff0a7819 */ /* 0x000fc40000011432 */
[----:B------:R-:W-:Y:S02]  /*7360*/  LOP3.LUT R40, R50, R39, RZ, 0x3c, !PT ;  /* 0x0000002732287212 */ /* 0x000fe400078e3cff */
[C---:B------:R-:W-:Y:S02]  /*7370*/  LOP3.LUT R8, R10.reuse, R9, RZ, 0x3c, !PT ;  /* 0x000000090a087212 */ /* 0x040fe400078e3cff */
[----:B------:R-:W-:Y:S02]  /*7380*/  LOP3.LUT R9, R10, R50, RZ, 0x3c, !PT ;  /* 0x000000320a097212 */ /* 0x000fe400078e3cff */
[----:B------:R-:W-:Y:S02]  /*7390*/  LEA.HI R50, R50, R49, RZ, 0x1 ;  /* 0x0000003132327211 */ /* 0x000fe400078f08ff */
[----:B------:R-:W-:Y:S02]  /*73a0*/  ISETP.GE.AND P2, PT, R40, RZ, PT ;  /* 0x000000ff2800720c */ /* 0x000fe40003f46270 */
[----:B------:R-:W1:Y:S01]  /*73b0*/  I2F.F64.S64 R8, R8 ;  /* 0x0000000800087312 */ /* 0x000e620000301c00 */
[----:B------:R-:W-:-:S04]  /*73c0*/  IMAD.MOV R40, RZ, RZ, -R50 ;  /* 0x000000ffff287224 */ /* 0x000fc800078e0a32 */
[----:B------:R-:W-:Y:S01]  /*73d0*/  @!P0 IMAD.MOV.U32 R50, RZ, RZ, R40 ;  /* 0x000000ffff328224 */ /* 0x000fe200078e0028 */
[----:B-1----:R-:W-:-:S10]  /*73e0*/  DMUL R10, R8, UR10 ;  /* 0x0000000a080a7c28 */ /* 0x002fd40008000000 */
[----:B------:R-:W1:Y:S02]  /*73f0*/  F2F.F32.F64 R10, R10 ;  /* 0x0000000a000a7310 */ /* 0x000e640000301000 */
[----:B-12---:R-:W-:-:S07]  /*7400*/  FSEL R8, -R10, R10, !P2 ;  /* 0x0000000a0a087208 */ /* 0x006fce0005000100 */
.L_x_105:
[----:B------:R-:W-:Y:S05]  /*7410*/  BSYNC.RECONVERGENT B0 ;  /* 0x0000000000007941 */ /* 0x000fea0003800200 */
.L_x_104:
[----:B------:R-:W-:Y:S01]  /*7420*/  LOP3.LUT R10, R50, 0x1, RZ, 0xc0, !PT ;  /* 0x00000001320a7812 */ /* 0x000fe200078ec0ff */
[----:B------:R-:W-:Y:S01]  /*7430*/  FMUL R40, R16, 0.63661974668502807617 ;  /* 0x3f22f98310287820 */ /* 0x000fe20000400000 */
[----:B------:R-:W-:Y:S01]  /*7440*/  FMUL R9, R8, R8 ;  /* 0x0000000808097220 */ /* 0x000fe20000400000 */
[----:B------:R-:W-:Y:S01]  /*7450*/  FSETP.GE.AND P2, PT, |R16|, 105615, PT ;  /* 0x47ce47801000780b */ /* 0x000fe20003f46200 */
[----:B------:R-:W-:Y:S01]  /*7460*/  FMUL R49, R41, R46 ;  /* 0x0000002e29317220 */ /* 0x000fe20000400000 */
[----:B------:R-:W-:Y:S01]  /*7470*/  ISETP.NE.U32.AND P0, PT, R10, 0x1, PT ;  /* 0x000000010a00780c */ /* 0x000fe20003f05070 */
[----:B------:R-:W-:Y:S01]  /*7480*/  FFMA R10, R9, R18, -0.0013887860113754868507 ;  /* 0xbab607ed090a7423 */ /* 0x000fe20000000012 */
[----:B------:R-:W1:Y:S01]  /*7490*/  F2I.NTZ R40, R40 ;  /* 0x0000002800287305 */ /* 0x000e620000203100 */
[----:B------:R-:W-:Y:S01]  /*74a0*/  BSSY.RECONVERGENT B0, `(.L_x_107) ;  /* 0x0000046000007945 */ /* 0x000fe20003800200 */
[----:B------:R-:W-:Y:S02]  /*74b0*/  FSEL R48, R17, 0.0083327032625675201416, P0 ;  /* 0x3c0885e411307808 */ /* 0x000fe40000000000 */
[----:B------:R-:W-:-:S02]  /*74c0*/  FSEL R10, R10, -0.00019574658654164522886, P0 ;  /* 0xb94d41530a0a7808 */ /* 0x000fc40000000000 */
[----:B------:R-:W-:-:S03]  /*74d0*/  FSEL R8, R8, 1, !P0 ;  /* 0x3f80000008087808 */ /* 0x000fc60004000000 */
[----:B------:R-:W-:Y:S01]  /*74e0*/  FFMA R48, R9, R10, R48 ;  /* 0x0000000a09307223 */ /* 0x000fe20000000030 */
[----:B------:R-:W-:Y:S02]  /*74f0*/  IADD3 R10, PT, PT, R50, 0x1, RZ ;  /* 0x00000001320a7810 */ /* 0x000fe40007ffe0ff */
[----:B------:R-:W-:Y:S02]  /*7500*/  FSEL R50, -R15, -0.16666662693023681641, P0 ;  /* 0xbe2aaaa80f327808 */ /* 0x000fe40000000100 */
[----:B------:R-:W-:Y:S02]  /*7510*/  LOP3.LUT P0, RZ, R10, 0x2, RZ, 0xc0, !PT ;  /* 0x000000020aff7812 */ /* 0x000fe4000780c0ff */
[----:B-1----:R-:W-:Y:S01]  /*7520*/  I2FP.F32.S32 R11, R40 ;  /* 0x00000028000b7245 */ /* 0x002fe20000201400 */
[C---:B------:R-:W-:Y:S01]  /*7530*/  FFMA R48, R9.reuse, R48, R50 ;  /* 0x0000003009307223 */ /* 0x040fe20000000032 */
[----:B------:R-:W-:-:S03]  /*7540*/  FFMA R9, R9, R8, RZ ;  /* 0x0000000809097223 */ /* 0x000fc600000000ff */
[----:B------:R-:W-:Y:S01]  /*7550*/  FFMA R10, R11, -1.5707962512969970703, R16 ;  /* 0xbfc90fda0b0a7823 */ /* 0x000fe20000000010 */
[----:B------:R-:W-:Y:S01]  /*7560*/  FFMA R8, R9, R48, R8 ;  /* 0x0000003009087223 */ /* 0x000fe20000000008 */
[----:B------:R-:W-:Y:S02]  /*7570*/  IMAD.MOV.U32 R48, RZ, RZ, R40 ;  /* 0x000000ffff307224 */ /* 0x000fe400078e0028 */
[C---:B------:R-:W-:Y:S02]  /*7580*/  FFMA R10, R11.reuse, -7.5497894158615963534e-08, R10 ;  /* 0xb3a221680b0a7823 */ /* 0x040fe4000000000a */
[----:B------:R-:W-:Y:S02]  /*7590*/  @P0 FADD R8, RZ, -R8 ;  /* 0x80000008ff080221 */ /* 0x000fe40000000000 */
[----:B------:R-:W-:Y:S02]  /*75a0*/  FFMA R41, R11, -5.3903029534742383927e-15, R10 ;  /* 0xa7c234c50b297823 */ /* 0x000fe4000000000a */
[----:B------:R-:W-:-:S02]  /*75b0*/  FMUL R49, R8, R49 ;  /* 0x0000003108317220 */ /* 0x000fc40000400000 */
[----:B------:R-:W-:Y:S01]  /*75c0*/  IMAD.MOV.U32 R8, RZ, RZ, R41 ;  /* 0x000000ffff087224 */ /* 0x000fe200078e0029 */
        /* <DEDUP_REMOVED lines=9> */
.L_x_109:
[----:B-1----:R-:W1:Y:S02]  /*7660*/  LDC.64 R8, c[0x4][0x40] ;  /* 0x01001000ff087b82 */ /* 0x002e640000000a00 */
[----:B-1----:R-:W-:-:S05]  /*7670*/  IMAD.WIDE.U32 R10, R51, 0x4, R8 ;  /* 0x00000004330a7825 */ /* 0x002fca00078e0008 */
[----:B------:R-:W2:Y:S01]  /*7680*/  LDG.E.CONSTANT R9, desc[UR8][R10.64] ;  /* 0x000000080a097981 */ /* 0x000ea2000c1e9900 */
[C---:B0-----:R-:W-:Y:S02]  /*7690*/  IMAD R52, R51.reuse, 0x4, R1 ;  /* 0x0000000433347824 */ /* 0x041fe400078e0201 */
        /* <DEDUP_REMOVED lines=13> */
[----:B-1----:R-:W-:-:S05]  /*7770*/  IMAD R52, R8, -0x4, R1 ;  /* 0xfffffffc08347824 */ /* 0x002fca00078e0201 */
        /* <DEDUP_REMOVED lines=12> */
[----:B------:R-:W-:Y:S02]  /*7840*/  SHF.R.U32.HI R40, RZ, 0x1e, R40 ;  /* 0x0000001eff287819 */ /* 0x000fe40000011628 */
[C---:B------:R-:W-:Y:S02]  /*7850*/  LOP3.LUT R8, R10.reuse, R9, RZ, 0x3c, !PT ;  /* 0x000000090a087212 */ /* 0x040fe400078e3cff */
[----:B------:R-:W-:Y:S02]  /*7860*/  LOP3.LUT R9, R10, R51, RZ, 0x3c, !PT ;  /* 0x000000330a097212 */ /* 0x000fe400078e3cff */
[C---:B------:R-:W-:Y:S02]  /*7870*/  LEA.HI R40, R51.reuse, R40, RZ, 0x1 ;  /* 0x0000002833287211 */ /* 0x040fe400078f08ff */
[----:B------:R-:W-:Y:S02]  /*7880*/  LOP3.LUT R51, R51, R16, RZ, 0x3c, !PT ;  /* 0x0000001033337212 */ /* 0x000fe400078e3cff */
[----:B------:R-:W1:Y:S01]  /*7890*/  I2F.F64.S64 R8, R8 ;  /* 0x0000000800087312 */ /* 0x000e620000301c00 */
[----:B0-----:R-:W-:Y:S01]  /*78a0*/  IMAD.MOV R50, RZ, RZ, -R40 ;  /* 0x000000ffff327224 */ /* 0x001fe200078e0a28 */
[----:B------:R-:W-:-:S03]  /*78b0*/  ISETP.GE.AND P2, PT, R51, RZ, PT ;  /* 0x000000ff3300720c */ /* 0x000fc60003f46270 */
[----:B------:R-:W-:Y:S01]  /*78c0*/  @!P0 IMAD.MOV.U32 R40, RZ, RZ, R50 ;  /* 0x000000ffff288224 */ /* 0x000fe200078e0032 */
[----:B-1----:R-:W-:-:S10]  /*78d0*/  DMUL R10, R8, UR10 ;  /* 0x0000000a080a7c28 */ /* 0x002fd40008000000 */
[----:B------:R-:W0:Y:S02]  /*78e0*/  F2F.F32.F64 R10, R10 ;  /* 0x0000000a000a7310 */ /* 0x000e240000301000 */
[----:B0-----:R-:W-:-:S07]  /*78f0*/  FSEL R8, -R10, R10, !P2 ;  /* 0x0000000a0a087208 */ /* 0x001fce0005000100 */
.L_x_108:
[----:B------:R-:W-:Y:S05]  /*7900*/  BSYNC.RECONVERGENT B0 ;  /* 0x0000000000007941 */ /* 0x000fea0003800200 */
.L_x_107:
[C---:B------:R-:W-:Y:S01]  /*7910*/  LOP3.LUT R9, R40.reuse, 0x1, RZ, 0xc0, !PT ;  /* 0x0000000128097812 */ /* 0x040fe200078ec0ff */
[----:B------:R-:W-:Y:S01]  /*7920*/  VIADD R11, R40, 0x1 ;  /* 0x00000001280b7836 */ /* 0x000fe20000000000 */
[----:B------:R-:W-:Y:S01]  /*7930*/  BSSY.RECONVERGENT B0, `(.L_x_110) ;  /* 0x0000045000007945 */ /* 0x000fe20003800200 */
[----:B------:R-:W-:Y:S02]  /*7940*/  MOV R50, R45 ;  /* 0x0000002d00327202 */ /* 0x000fe40000000f00 */
        /* <DEDUP_REMOVED lines=25> */
.L_x_112:
[----:B-1----:R-:W1:Y:S02]  /*7ae0*/  LDC.64 R8, c[0x4][0x40] ;  /* 0x01001000ff087b82 */ /* 0x002e640000000a00 */
[----:B-1----:R-:W-:-:S05]  /*7af0*/  IMAD.WIDE.U32 R10, R51, 0x4, R8 ;  /* 0x00000004330a7825 */ /* 0x002fca00078e0008 */
[----:B------:R-:W2:Y:S01]  /*7b00*/  LDG.E.CONSTANT R8, desc[UR8][R10.64] ;  /* 0x000000080a087981 */ /* 0x000ea2000c1e9900 */
[C---:B0-----:R-:W-:Y:S01]  /*7b10*/  LEA R52, R51.reuse, R1, 0x2 ;  /* 0x0000000133347211 */ /* 0x041fe200078e10ff */
        /* <DEDUP_REMOVED lines=23> */
[--C-:B0-----:R-:W-:Y:S02]  /*7c90*/  SHF.R.U32.HI R50, RZ, 0x1e, R49.reuse ;  /* 0x0000001eff327819 */ /* 0x101fe40000011631 */
[C---:B------:R-:W-:Y:S01]  /*7ca0*/  SHF.L.W.U32.HI R51, R8.reuse, 0x2, R49 ;  /* 0x0000000208337819 */ /* 0x040fe20000010e31 */
[----:B------:R-:W-:-:S03]  /*7cb0*/  IMAD.SHL.U32 R8, R8, 0x4, RZ ;  /* 0x0000000408087824 */ /* 0x000fc600078e00ff */
[----:B------:R-:W-:Y:S02]  /*7cc0*/  SHF.R.S32.HI R9, RZ, 0x1f, R51 ;  /* 0x0000001fff097819 */ /* 0x000fe40000011433 */
[----:B------:R-:W-:Y:S02]  /*7cd0*/  LEA.HI R50, R51, R50, RZ, 0x1 ;  /* 0x0000003233327211 */ /* 0x000fe400078f08ff */
[C---:B------:R-:W-:Y:S02]  /*7ce0*/  LOP3.LUT R8, R9.reuse, R8, RZ, 0x3c, !PT ;  /* 0x0000000809087212 */ /* 0x040fe400078e3cff */
[----:B------:R-:W-:Y:S02]  /*7cf0*/  LOP3.LUT R9, R9, R51, RZ, 0x3c, !PT ;  /* 0x0000003309097212 */ /* 0x000fe400078e3cff */
[----:B------:R-:W-:Y:S02]  /*7d00*/  LOP3.LUT R51, R51, R12, RZ, 0x3c, !PT ;  /* 0x0000000c33337212 */ /* 0x000fe400078e3cff */
[----:B------:R-:W-:-:S02]  /*7d10*/  IADD3 R49, PT, PT, -R50, RZ, RZ ;  /* 0x000000ff32317210 */ /* 0x000fc40007ffe1ff */
[----:B------:R-:W0:Y:S01]  /*7d20*/  I2F.F64.S64 R8, R8 ;  /* 0x0000000800087312 */ /* 0x000e220000301c00 */
[----:B------:R-:W-:Y:S02]  /*7d30*/  ISETP.GE.AND P0, PT, R51, RZ, PT ;  /* 0x000000ff3300720c */ /* 0x000fe40003f06270 */
[----:B------:R-:W-:Y:S01]  /*7d40*/  @!P2 IMAD.MOV.U32 R50, RZ, RZ, R49 ;  /* 0x000000ffff32a224 */ /* 0x000fe200078e0031 */
[----:B0-----:R-:W-:-:S10]  /*7d50*/  DMUL R10, R8, UR10 ;  /* 0x0000000a080a7c28 */ /* 0x001fd40008000000 */
[----:B------:R-:W0:Y:S02]  /*7d60*/  F2F.F32.F64 R10, R10 ;  /* 0x0000000a000a7310 */ /* 0x000e240000301000 */
[----:B0-----:R-:W-:-:S07]  /*7d70*/  FSEL R9, -R10, R10, !P0 ;  /* 0x0000000a0a097208 */ /* 0x001fce0004000100 */
.L_x_111:
[----:B------:R-:W-:Y:S05]  /*7d80*/  BSYNC.RECONVERGENT B0 ;  /* 0x0000000000007941 */ /* 0x000fea0003800200 */
.L_x_110:
        /* <DEDUP_REMOVED lines=26> */
.L_x_115:
        /* <DEDUP_REMOVED lines=14> */
[----:B------:R-:W-:Y:S02]  /*8010*/  LOP3.LUT P0, RZ, R10, 0x1f, RZ, 0xc0, !PT ;  /* 0x0000001f0aff7812 */ /* 0x000fe4000780c0ff */
[----:B------:R-:W-:-:S04]  /*8020*/  IADD3 R8, PT, PT, R8, -0x80, RZ ;  /* 0xffffff8008087810 */ /* 0x000fc80007ffe0ff */
        /* <DEDUP_REMOVED lines=11> */
[--C-:B---3--:R-:W-:Y:S02]  /*80e0*/  SHF.R.U32.HI R48, RZ, 0x1e, R41.reuse ;  /* 0x0000001eff307819 */ /* 0x108fe40000011629 */
        /* <DEDUP_REMOVED lines=8> */
[----:B------:R-:W2:Y:S01]  /*8170*/  I2F.F64.S64 R8, R8 ;  /* 0x0000000800087312 */ /* 0x000ea20000301c00 */
[----:B------:R-:W-:-:S04]  /*8180*/  IMAD.MOV R16, RZ, RZ, -R48 ;  /* 0x000000ffff107224 */ /* 0x000fc800078e0a30 */
[----:B------:R-:W-:Y:S01]  /*8190*/  @!P2 IMAD.MOV.U32 R48, RZ, RZ, R16 ;  /* 0x000000ffff30a224 */ /* 0x000fe200078e0010 */
[----:B--2---:R-:W-:-:S10]  /*81a0*/  DMUL R10, R8, UR10 ;  /* 0x0000000a080a7c28 */ /* 0x004fd40008000000 */
[----:B------:R-:W2:Y:S02]  /*81b0*/  F2F.F32.F64 R10, R10 ;  /* 0x0000000a000a7310 */ /* 0x000ea40000301000 */
[----:B--2---:R-:W-:-:S07]  /*81c0*/  FSEL R41, -R10, R10, !P0 ;  /* 0x0000000a0a297208 */ /* 0x004fce0004000100 */
.L_x_114:
[----:B------:R-:W-:Y:S05]  /*81d0*/  BSYNC.RECONVERGENT B0 ;  /* 0x0000000000007941 */ /* 0x000fea0003800200 */
.L_x_113:
[----:B------:R-:W-:Y:S01]  /*81e0*/  FMUL R8, R41, R41 ;  /* 0x0000002929087220 */ /* 0x000fe20000400000 */
[C---:B------:R-:W-:Y:S01]  /*81f0*/  LOP3.LUT R10, R48.reuse, 0x1, RZ, 0xc0, !PT ;  /* 0x00000001300a7812 */ /* 0x040fe200078ec0ff */
[----:B------:R-:W-:Y:S01]  /*8200*/  FMUL R49, R49, R46 ;  /* 0x0000002e31317220 */ /* 0x000fe20000400000 */
[----:B------:R-:W-:Y:S01]  /*8210*/  LOP3.LUT P2, RZ, R48, 0x2, RZ, 0xc0, !PT ;  /* 0x0000000230ff7812 */ /* 0x000fe2000784c0ff */
[----:B------:R-:W-:Y:S01]  /*8220*/  FFMA R9, R8, R18, -0.0013887860113754868507 ;  /* 0xbab607ed08097423 */ /* 0x000fe20000000012 */
[----:B------:R-:W-:Y:S01]  /*8230*/  ISETP.NE.U32.AND P0, PT, R10, 0x1, PT ;  /* 0x000000010a00780c */ /* 0x000fe20003f05070 */
[----:B------:R-:W-:Y:S01]  /*8240*/  BSSY.RECONVERGENT B0, `(.L_x_116) ;  /* 0x0000041000007945 */ /* 0x000fe20003800200 */
[----:B------:R-:W-:Y:S02]  /*8250*/  MOV R50, R13 ;  /* 0x0000000d00327202 */ /* 0x000fe40000000f00 */
        /* <DEDUP_REMOVED lines=8> */
[----:B------:R-:W-:-:S04]  /*82e0*/  FFMA R8, R8, R9, R41 ;  /* 0x0000000908087223 */ /* 0x000fc80000000029 */
[----:B------:R-:W-:-:S04]  /*82f0*/  @P2 FADD R8, RZ, -R8 ;  /* 0x80000008ff082221 */ /* 0x000fc80000000000 */
[----:B------:R-:W-:Y:S01]  /*8300*/  FMUL R16, R8, R49 ;  /* 0x0000003108107220 */ /* 0x000fe20000400000 */
[----:B------:R-:W-:Y:S01]  /*8310*/  IMAD.MOV.U32 R8, RZ, RZ, R14 ;  /* 0x000000ffff087224 */ /* 0x000fe200078e000e */
        /* <DEDUP_REMOVED lines=9> */
.L_x_118:
[----:B--2---:R-:W2:Y:S02]  /*83b0*/  LDC.64 R8, c[0x4][0x40] ;  /* 0x01001000ff087b82 */ /* 0x004ea40000000a00 */
[----:B--2---:R-:W-:-:S05]  /*83c0*/  IMAD.WIDE.U32 R10, R49, 0x4, R8 ;  /* 0x00000004310a7825 */ /* 0x004fca00078e0008 */
        /* <DEDUP_REMOVED lines=24> */
[----:B-----5:R-:W-:-:S04]  /*8550*/  @P0 SHF.L.W.U32.HI R8, R9, R10, R8 ;  /* 0x0000000a09080219 */ /* 0x020fc80000010e08 */
[C-C-:B--2---:R-:W-:Y:S01]  /*8560*/  SHF.L.W.U32.HI R50, R8.reuse, 0x2, R41.reuse ;  /* 0x0000000208327819 */ /* 0x144fe20000010e29 */
[----:B------:R-:W-:Y:S01]  /*8570*/  IMAD.SHL.U32 R8, R8, 0x4, RZ ;  /* 0x0000000408087824 */ /* 0x000fe200078e00ff */
[----:B------:R-:W-:Y:S02]  /*8580*/  SHF.R.U32.HI R41, RZ, 0x1e, R41 ;  /* 0x0000001eff297819 */ /* 0x000fe40000011629 */
[----:B------:R-:W-:Y:S02]  /*8590*/  SHF.R.S32.HI R9, RZ, 0x1f, R50 ;  /* 0x0000001fff097819 */ /* 0x000fe40000011432 */
[----:B---3--:R-:W-:Y:S02]  /*85a0*/  LOP3.LUT R48, R50, R39, RZ, 0x3c, !PT ;  /* 0x0000002732307212 */ /* 0x008fe400078e3cff */
[C---:B------:R-:W-:Y:S02]  /*85b0*/  LOP3.LUT R8, R9.reuse, R8, RZ, 0x3c, !PT ;  /* 0x0000000809087212 */ /* 0x040fe400078e3cff */
[----:B------:R-:W-:-:S02]  /*85c0*/  LOP3.LUT R9, R9, R50, RZ, 0x3c, !PT ;  /* 0x0000003209097212 */ /* 0x000fc400078e3cff */
[----:B------:R-:W-:Y:S02]  /*85d0*/  LEA.HI R50, R50, R41, RZ, 0x1 ;  /* 0x0000002932327211 */ /* 0x000fe400078f08ff */
[----:B------:R-:W-:Y:S02]  /*85e0*/  ISETP.GE.AND P0, PT, R48, RZ, PT ;  /* 0x000000ff3000720c */ /* 0x000fe40003f06270 */
[----:B------:R-:W2:Y:S01]  /*85f0*/  I2F.F64.S64 R8, R8 ;  /* 0x0000000800087312 */ /* 0x000ea20000301c00 */
[----:B------:R-:W-:-:S05]  /*8600*/  IADD3 R41, PT, PT, -R50, RZ, RZ ;  /* 0x000000ff32297210 */ /* 0x000fca0007ffe1ff */
[----:B------:R-:W-:Y:S01]  /*8610*/  @!P2 IMAD.MOV.U32 R50, RZ, RZ, R41 ;  /* 0x000000ffff32a224 */ /* 0x000fe200078e0029 */
[----:B--2---:R-:W-:-:S10]  /*8620*/  DMUL R10, R8, UR10 ;  /* 0x0000000a080a7c28 */ /* 0x004fd40008000000 */
[----:B------:R-:W2:Y:S02]  /*8630*/  F2F.F32.F64 R10, R10 ;  /* 0x0000000a000a7310 */ /* 0x000ea40000301000 */
[----:B--2---:R-:W-:-:S07]  /*8640*/  FSEL R8, -R10, R10, !P0 ;  /* 0x0000000a0a087208 */ /* 0x004fce0004000100 */
.L_x_117:
[----:B------:R-:W-:Y:S05]  /*8650*/  BSYNC.RECONVERGENT B0 ;  /* 0x0000000000007941 */ /* 0x000fea0003800200 */
.L_x_116:
[----:B------:R-:W-:Y:S01]  /*8660*/  FMUL R9, R8, R8 ;  /* 0x0000000808097220 */ /* 0x000fe20000400000 */
[C---:B------:R-:W-:Y:S01]  /*8670*/  LOP3.LUT R11, R50.reuse, 0x1, RZ, 0xc0, !PT ;  /* 0x00000001320b7812 */ /* 0x040fe200078ec0ff */
[----:B------:R-:W-:Y:S01]  /*8680*/  BSSY.RECONVERGENT B0, `(.L_x_119) ;  /* 0x0000045000007945 */ /* 0x000fe20003800200 */
[----:B------:R-:W-:Y:S02]  /*8690*/  IMAD.MOV.U32 R49, RZ, RZ, R45 ;  /* 0x000000ffff317224 */ /* 0x000fe400078e002d */
[----:B------:R-:W-:Y:S01]  /*86a0*/  FFMA R10, R9, R18, -0.0013887860113754868507 ;  /* 0xbab607ed090a7423 */ /* 0x000fe20000000012 */
[----:B------:R-:W-:Y:S01]  /*86b0*/  ISETP.NE.U32.AND P0, PT, R11, 0x1, PT ;  /* 0x000000010b00780c */ /* 0x000fe20003f05070 */
[----:B------:R-:W-:-:S03]  /*86c0*/  VIADD R11, R50, 0x1 ;  /* 0x00000001320b7836 */ /* 0x000fc60000000000 */
[----:B------:R-:W-:Y:S02]  /*86d0*/  FSEL R10, R10, -0.00019574658654164522886, P0 ;  /* 0xb94d41530a0a7808 */ /* 0x000fe40000000000 */
[----:B------:R-:W-:Y:S02]  /*86e0*/  FSEL R48, R17, 0.0083327032625675201416, P0 ;  /* 0x3c0885e411307808 */ /* 0x000fe40000000000 */
[----:B------:R-:W-:Y:S02]  /*86f0*/  LOP3.LUT P2, RZ, R11, 0x2, RZ, 0xc0, !PT ;  /* 0x000000020bff7812 */ /* 0x000fe4000784c0ff */
[----:B------:R-:W-:Y:S01]  /*8700*/  FSEL R11, -R15, -0.16666662693023681641, P0 ;  /* 0xbe2aaaa80f0b7808 */ /* 0x000fe20000000100 */
[C---:B------:R-:W-:Y:S01]  /*8710*/  FFMA R10, R9.reuse, R10, R48 ;  /* 0x0000000a090a7223 */ /* 0x040fe20000000030 */
[----:B------:R-:W-:Y:S02]  /*8720*/  FSEL R8, R8, 1, !P0 ;  /* 0x3f80000008087808 */ /* 0x000fe40004000000 */
[----:B------:R-:W-:Y:S01]  /*8730*/  FSETP.GE.AND P0, PT, |R12|, 105615, PT ;  /* 0x47ce47800c00780b */ /* 0x000fe20003f06200 */
[----:B------:R-:W-:-:S02]  /*8740*/  FFMA R10, R9, R10, R11 ;  /* 0x0000000a090a7223 */ /* 0x000fc4000000000b */
[----:B------:R-:W-:-:S04]  /*8750*/  FFMA R9, R9, R8, RZ ;  /* 0x0000000809097223 */ /* 0x000fc800000000ff */
[----:B------:R-:W-:Y:S01]  /*8760*/  FFMA R8, R9, R10, R8 ;  /* 0x0000000a09087223 */ /* 0x000fe20000000008 */
[----:B------:R-:W-:-:S03]  /*8770*/  MOV R9, R47 ;  /* 0x0000002f00097202 */ /* 0x000fc60000000f00 */
        /* <DEDUP_REMOVED lines=11> */
.L_x_121:
        /* <DEDUP_REMOVED lines=27> */
[C-C-:B------:R-:W-:Y:S01]  /*89e0*/  SHF.L.W.U32.HI R49, R9.reuse, 0x2, R16.reuse ;  /* 0x0000000209317819 */ /* 0x140fe20000010e10 */
        /* <DEDUP_REMOVED lines=8> */
[----:B------:R-:W3:Y:S01]  /*8a70*/  I2F.F64.S64 R8, R8 ;  /* 0x0000000800087312 */ /* 0x000ee20000301c00 */
[----:B------:R-:W-:-:S05]  /*8a80*/  IMAD.MOV R16, RZ, RZ, -R49 ;  /* 0x000000ffff107224 */ /* 0x000fca00078e0a31 */
[----:B------:R-:W-:Y:S01]  /*8a90*/  @!P2 MOV R49, R16 ;  /* 0x000000100031a202 */ /* 0x000fe20000000f00 */
[----:B---3--:R-:W-:-:S10]  /*8aa0*/  DMUL R10, R8, UR10 ;  /* 0x0000000a080a7c28 */ /* 0x008fd40008000000 */
[----:B------:R-:W3:Y:S02]  /*8ab0*/  F2F.F32.F64 R10, R10 ;  /* 0x0000000a000a7310 */ /* 0x000ee40000301000 */
[----:B---3--:R-:W-:-:S07]  /*8ac0*/  FSEL R9, -R10, R10, !P0 ;  /* 0x0000000a0a097208 */ /* 0x008fce0004000100 */
.L_x_120:
[----:B------:R-:W-:Y:S05]  /*8ad0*/  BSYNC.RECONVERGENT B0 ;  /* 0x0000000000007941 */ /* 0x000fea0003800200 */
.L_x_119:
[----:B------:R-:W-:Y:S01]  /*8ae0*/  FMUL R8, R9, R9 ;  /* 0x0000000909087220 */ /* 0x000fe20000400000 */
[C---:B------:R-:W-:Y:S01]  /*8af0*/  LOP3.LUT R11, R49.reuse, 0x1, RZ, 0xc0, !PT ;  /* 0x00000001310b7812 */ /* 0x040fe200078ec0ff */
[----:B------:R-:W-:Y:S01]  /*8b00*/  VIADD R16, R49, 0x1 ;  /* 0x0000000131107836 */ /* 0x000fe20000000000 */
[----:B------:R-:W-:Y:S01]  /*8b10*/  BSSY.RECONVERGENT B0, `(.L_x_122) ;  /* 0x0000044000007945 */ /* 0x000fe20003800200 */
[----:B------:R-:W-:Y:S01]  /*8b20*/  FFMA R10, R8, R18, -0.0013887860113754868507 ;  /* 0xbab607ed080a7423 */ /* 0x000fe20000000012 */
[----:B------:R-:W-:Y:S02]  /*8b30*/  ISETP.NE.U32.AND P0, PT, R11, 0x1, PT ;  /* 0x000000010b00780c */ /* 0x000fe40003f05070 */
[----:B------:R-:W-:Y:S01]  /*8b40*/  LOP3.LUT P2, RZ, R16, 0x2, RZ, 0xc0, !PT ;  /* 0x0000000210ff7812 */ /* 0x000fe2000784c0ff */
[----:B------:R-:W-:Y:S01]  /*8b50*/  IMAD.MOV.U32 R16, RZ, RZ, R13 ;  /* 0x000000ffff107224 */ /* 0x000fe200078e000d */
[----:B------:R-:W-:Y:S02]  /*8b60*/  FSEL R11, R10, -0.00019574658654164522886, P0 ;  /* 0xb94d41530a0b7808 */ /* 0x000fe40000000000 */
[----:B------:R-:W-:-:S02]  /*8b70*/  FSEL R49, R17, 0.0083327032625675201416, P0 ;  /* 0x3c0885e411317808 */ /* 0x000fc40000000000 */
[----:B------:R-:W-:-:S03]  /*8b80*/  FSEL R10, -R15, -0.16666662693023681641, P0 ;  /* 0xbe2aaaa80f0a7808 */ /* 0x000fc60000000100 */
[C---:B------:R-:W-:Y:S01]  /*8b90*/  FFMA R11, R8.reuse, R11, R49 ;  /* 0x0000000b080b7223 */ /* 0x040fe20000000031 */
        /* <DEDUP_REMOVED lines=14> */
[----:B--2---:R-:W-:Y:S02]  /*8c80*/  IMAD.MOV.U32 R50, RZ, RZ, RZ ;  /* 0x000000ffff327224 */ /* 0x004fe400078e00ff */
[----:B------:R-:W-:Y:S01]  /*8c90*/  IMAD.MOV.U32 R48, RZ, RZ, RZ ;  /* 0x000000ffff307224 */ /* 0x000fe200078e00ff */
[----:B------:R-:W-:-:S07]  /*8ca0*/  LOP3.LUT R16, R16, 0x80000000, RZ, 0xfc, !PT ;  /* 0x8000000010107812 */ /* 0x000fce00078efcff */
.L_x_124:
        /* <DEDUP_REMOVED lines=28> */
[C---:B------:R-:W-:Y:S01]  /*8e70*/  SHF.L.W.U32.HI R48, R9.reuse, 0x2, R16 ;  /* 0x0000000209307819 */ /* 0x040fe20000010e10 */
[----:B------:R-:W-:-:S03]  /*8e80*/  IMAD.SHL.U32 R9, R9, 0x4, RZ ;  /* 0x0000000409097824 */ /* 0x000fc600078e00ff */
[----:B------:R-:W-:Y:S02]  /*8e90*/  SHF.R.S32.HI R10, RZ, 0x1f, R48 ;  /* 0x0000001fff0a7819 */ /* 0x000fe40000011430 */
[----:B------:R-:W-:Y:S02]  /*8ea0*/  LEA.HI R16, R48, R51, RZ, 0x1 ;  /* 0x0000003330107211 */ /* 0x000fe400078f08ff */
[C---:B------:R-:W-:Y:S02]  /*8eb0*/  LOP3.LUT R8, R10.reuse, R9, RZ, 0x3c, !PT ;  /* 0x000000090a087212 */ /* 0x040fe400078e3cff */
[----:B------:R-:W-:Y:S02]  /*8ec0*/  LOP3.LUT R9, R10, R48, RZ, 0x3c, !PT ;  /* 0x000000300a097212 */ /* 0x000fe400078e3cff */
[----:B------:R-:W-:-:S04]  /*8ed0*/  LOP3.LUT R48, R48, R39, RZ, 0x3c, !PT ;  /* 0x0000002730307212 */ /* 0x000fc800078e3cff */
[----:B------:R-:W2:Y:S01]  /*8ee0*/  I2F.F64.S64 R8, R8 ;  /* 0x0000000800087312 */ /* 0x000ea20000301c00 */
[----:B------:R-:W-:Y:S02]  /*8ef0*/  ISETP.GE.AND P0, PT, R48, RZ, PT ;  /* 0x000000ff3000720c */ /* 0x000fe40003f06270 */
[----:B------:R-:W-:-:S05]  /*8f00*/  IADD3 R48, PT, PT, -R16, RZ, RZ ;  /* 0x000000ff10307210 */ /* 0x000fca0007ffe1ff */
[----:B------:R-:W-:Y:S01]  /*8f10*/  @!P2 IMAD.MOV.U32 R16, RZ, RZ, R48 ;  /* 0x000000ffff10a224 */ /* 0x000fe200078e0030 */
[----:B--2---:R-:W-:-:S10]  /*8f20*/  DMUL R10, R8, UR10 ;  /* 0x0000000a080a7c28 */ /* 0x004fd40008000000 */
[----:B------:R-:W2:Y:S02]  /*8f30*/  F2F.F32.F64 R10, R10 ;  /* 0x0000000a000a7310 */ /* 0x000ea40000301000 */
[----:B--23--:R-:W-:-:S07]  /*8f40*/  FSEL R8, -R10, R10, !P0 ;  /* 0x0000000a0a087208 */ /* 0x00cfce0004000100 */
.L_x_123:
[----:B------:R-:W-:Y:S05]  /*8f50*/  BSYNC.RECONVERGENT B0 ;  /* 0x0000000000007941 */ /* 0x000fea0003800200 */
.L_x_122:
[----:B------:R-:W-:Y:S01]  /*8f60*/  LOP3.LUT R10, R16, 0x1, RZ, 0xc0, !PT ;  /* 0x00000001100a7812 */ /* 0x000fe200078ec0ff */
[----:B------:R-:W-:Y:S01]  /*8f70*/  FMUL R9, R8, R8 ;  /* 0x0000000808097220 */ /* 0x000fe20000400000 */
[----:B------:R-:W-:Y:S01]  /*8f80*/  VIADD R11, R16, 0x1 ;  /* 0x00000001100b7836 */ /* 0x000fe20000000000 */
[----:B------:R-:W-:Y:S01]  /*8f90*/  BSSY.RECONVERGENT B0, `(.L_x_125) ;  /* 0x0000044000007945 */ /* 0x000fe20003800200 */
[----:B------:R-:W-:Y:S01]  /*8fa0*/  ISETP.NE.U32.AND P0, PT, R10, 0x1, PT ;  /* 0x000000010a00780c */ /* 0x000fe20003f05070 */
[----:B------:R-:W-:Y:S02]  /*8fb0*/  FFMA R10, R9, R18, -0.0013887860113754868507 ;  /* 0xbab607ed090a7423 */ /* 0x000fe40000000012 */
        /* <DEDUP_REMOVED lines=23> */
.L_x_127:
[----:B---3--:R-:W3:Y:S02]  /*9130*/  LDC.64 R8, c[0x4][0x40] ;  /* 0x01001000ff087b82 */ /* 0x008ee40000000a00 */
[----:B---3--:R-:W-:-:S05]  /*9140*/  IMAD.WIDE.U32 R10, R48, 0x4, R8 ;  /* 0x00000004300a7825 */ /* 0x008fca00078e0008 */
[----:B------:R-:W3:Y:S01]  /*9150*/  LDG.E.CONSTANT R8, desc[UR8][R10.64] ;  /* 0x000000080a087981 */ /* 0x000ee2000c1e9900 */
[C---:B------:R-:W-:Y:S01]  /*9160*/  IMAD R49, R48.reuse, 0x4, R1 ;  /* 0x0000000430317824 */ /* 0x040fe200078e0201 */
[----:B------:R-:W-:-:S04]  /*9170*/  IADD3 R48, PT, PT, R48, 0x1, RZ ;  /* 0x0000000130307810 */ /* 0x000fc80007ffe0ff */
[----:B------:R-:W-:Y:S01]  /*9180*/  ISETP.NE.AND P0, PT, R48, 0x6, PT ;  /* 0x000000063000780c */ /* 0x000fe20003f05270 */
[----:B---3--:R-:W-:-:S03]  /*9190*/  IMAD.WIDE.U32 R8, R8, R45, RZ ;  /* 0x0000002d08087225 */ /* 0x008fc600078e00ff */
[----:B------:R-:W-:-:S04]  /*91a0*/  IADD3 R8, P2, PT, R8, R47, RZ ;  /* 0x0000002f08087210 */ /* 0x000fc80007f5e0ff */
[----:B------:R-:W-:Y:S01]  /*91b0*/  IADD3.X R47, PT, PT, R9, UR5, RZ, P2, !PT ;  /* 0x00000005092f7c10 */ /* 0x000fe200097fe4ff */
[----:B------:R3:W-:Y:S04]  /*91c0*/  STL [R49], R8 ;  /* 0x0000000831007387 */ /* 0x0007e80000100800 */
[----:B------:R-:W-:Y:S05]  /*91d0*/  @P0 BRA `(.L_x_127) ;  /* 0xfffffffc00d40947 */ /* 0x000fea000383ffff */
[----:B------:R-:W-:Y:S01]  /*91e0*/  SHF.R.U32.HI R10, RZ, 0x17, R12 ;  /* 0x00000017ff0a7819 */ /* 0x000fe2000001160c */
[----:B------:R4:W-:Y:S03]  /*91f0*/  STL [R1+0x18], R47 ;  /* 0x0000182f01007387 */ /* 0x0009e60000100800 */
[C---:B---3--:R-:W-:Y:S02]  /*9200*/  LOP3.LUT R8, R10.reuse, 0xe0, RZ, 0xc0, !PT ;  /* 0x000000e00a087812 */ /* 0x048fe400078ec0ff */
[----:B------:R-:W-:-:S03]  /*9210*/  LOP3.LUT P0, RZ, R10, 0x1f, RZ, 0xc0, !PT ;  /* 0x0000001f0aff7812 */ /* 0x000fc6000780c0ff */
[----:B------:R-:W-:-:S05]  /*9220*/  VIADD R8, R8, 0xffffff80 ;  /* 0xffffff8008087836 */ /* 0x000fca0000000000 */
[----:B------:R-:W-:-:S05]  /*9230*/  SHF.R.U32.HI R8, RZ, 0x5, R8 ;  /* 0x00000005ff087819 */ /* 0x000fca0000011608 */
[----:B------:R-:W-:-:S05]  /*9240*/  IMAD R11, R8, -0x4, R1 ;  /* 0xfffffffc080b7824 */ /* 0x000fca00078e0201 */
[----:B------:R-:W3:Y:S04]  /*9250*/  LDL R45, [R11+0x18] ;  /* 0x000018000b2d7983 */ /* 0x000ee80000100800 */
[----:B------:R-:W3:Y:S04]  /*9260*/  LDL R8, [R11+0x14] ;  /* 0x000014000b087983 */ /* 0x000ee80000100800 */
[----:B------:R-:W5:Y:S01]  /*9270*/  @P0 LDL R9, [R11+0x10] ;  /* 0x000010000b090983 */ /* 0x000f620000100800 */
[----:B------:R-:W-:Y:S01]  /*9280*/  @P0 LOP3.LUT R10, R10, 0x1f, RZ, 0xc0, !PT ;  /* 0x0000001f0a0a0812 */ /* 0x000fe200078ec0ff */
[----:B------:R-:W-:Y:S01]  /*9290*/  UMOV UR10, 0x54442d19 ;  /* 0x54442d19000a7882 */ /* 0x000fe20000000000 */
[----:B------:R-:W-:Y:S01]  /*92a0*/  UMOV UR11, 0x3bf921fb ;  /* 0x3bf921fb000b7882 */ /* 0x000fe20000000000 */
[----:B------:R-:W-:-:S02]  /*92b0*/  ISETP.GE.AND P2, PT, R12, RZ, PT ;  /* 0x000000ff0c00720c */ /* 0x000fc40003f46270 */
[-C--:B---3--:R-:W-:Y:S02]  /*92c0*/  @P0 SHF.L.W.U32.HI R45, R8, R10.reuse, R45 ;  /* 0x0000000a082d0219 */ /* 0x088fe40000010e2d */
[----:B-----5:R-:W-:Y:S02]  /*92d0*/  @P0 SHF.L.W.U32.HI R8, R9, R10, R8 ;  /* 0x0000000a09080219 */ /* 0x020fe40000010e08 */
[--C-:B------:R-:W-:Y:S02]  /*92e0*/  SHF.R.U32.HI R48, RZ, 0x1e, R45.reuse ;  /* 0x0000001eff307819 */ /* 0x100fe4000001162d */
        /* <DEDUP_REMOVED lines=8> */
[----:B------:R-:W3:Y:S01]  /*9370*/  I2F.F64.S64 R8, R8 ;  /* 0x0000000800087312 */ /* 0x000ee20000301c00 */
[----:B------:R-:W-:-:S05]  /*9380*/  IMAD.MOV R12, RZ, RZ, -R45 ;  /* 0x000000ffff0c7224 */ /* 0x000fca00078e0a2d */
[----:B------:R-:W-:Y:S01]  /*9390*/  @!P2 MOV R45, R12 ;  /* 0x0000000c002da202 */ /* 0x000fe20000000f00 */
[----:B---3--:R-:W-:-:S10]  /*93a0*/  DMUL R10, R8, UR10 ;  /* 0x0000000a080a7c28 */ /* 0x008fd40008000000 */
[----:B------:R-:W4:Y:S02]  /*93b0*/  F2F.F32.F64 R10, R10 ;  /* 0x0000000a000a7310 */ /* 0x000f240000301000 */
[----:B----4-:R-:W-:-:S07]  /*93c0*/  FSEL R47, -R10, R10, !P0 ;  /* 0x0000000a0a2f7208 */ /* 0x010fce0004000100 */
.L_x_126:
[----:B------:R-:W-:Y:S05]  /*93d0*/  BSYNC.RECONVERGENT B0 ;  /* 0x0000000000007941 */ /* 0x000fea0003800200 */
.L_x_125:
        /* <DEDUP_REMOVED lines=10> */
[C---:B------:R-:W-:Y:S01]  /*9480*/  FFMA R9, R8.reuse, R9, R11 ;  /* 0x0000000908097223 */ /* 0x040fe2000000000b */
        /* <DEDUP_REMOVED lines=15> */
.L_x_130:
        /* <DEDUP_REMOVED lines=18> */
[----:B------:R-:W5:Y:S04]  /*96a0*/  LDL R13, [R11+0x18] ;  /* 0x000018000b0d7983 */ /* 0x000f680000100800 */
[----:B------:R-:W5:Y:S04]  /*96b0*/  LDL R8, [R11+0x14] ;  /* 0x000014000b087983 */ /* 0x000f680000100800 */
[----:B------:R-:W2:Y:S01]  /*96c0*/  @P0 LDL R9, [R11+0x10] ;  /* 0x000010000b090983 */ /* 0x000ea20000100800 */
[----:B------:R-:W-:Y:S01]  /*96d0*/  @P0 LOP3.LUT R10, R10, 0x1f, RZ, 0xc0, !PT ;  /* 0x0000001f0a0a0812 */ /* 0x000fe200078ec0ff */
[----:B------:R-:W-:Y:S01]  /*96e0*/  UMOV UR10, 0x54442d19 ;  /* 0x54442d19000a7882 */ /* 0x000fe20000000000 */
[----:B------:R-:W-:Y:S01]  /*96f0*/  UMOV UR11, 0x3bf921fb ;  /* 0x3bf921fb000b7882 */ /* 0x000fe20000000000 */
[----:B------:R-:W-:-:S02]  /*9700*/  ISETP.GE.AND P2, PT, R39, RZ, PT ;  /* 0x000000ff2700720c */ /* 0x000fc40003f46270 */
[-C--:B-----5:R-:W-:Y:S02]  /*9710*/  @P0 SHF.L.W.U32.HI R13, R8, R10.reuse, R13 ;  /* 0x0000000a080d0219 */ /* 0x0a0fe40000010e0d */
[----:B--2---:R-:W-:-:S04]  /*9720*/  @P0 SHF.L.W.U32.HI R8, R9, R10, R8 ;  /* 0x0000000a09080219 */ /* 0x004fc80000010e08 */
[C-C-:B---3--:R-:W-:Y:S01]  /*9730*/  SHF.L.W.U32.HI R14, R8.reuse, 0x2, R13.reuse ;  /* 0x00000002080e7819 */ /* 0x148fe20000010e0d */
[----:B------:R-:W-:Y:S01]  /*9740*/  IMAD.SHL.U32 R8, R8, 0x4, RZ ;  /* 0x0000000408087824 */ /* 0x000fe200078e00ff */
[----:B------:R-:W-:Y:S02]  /*9750*/  SHF.R.U32.HI R13, RZ, 0x1e, R13 ;  /* 0x0000001eff0d7819 */ /* 0x000fe4000001160d */
[----:B------:R-:W-:Y:S02]  /*9760*/  SHF.R.S32.HI R9, RZ, 0x1f, R14 ;  /* 0x0000001fff097819 */ /* 0x000fe4000001140e */
[C---:B------:R-:W-:Y:S02]  /*9770*/  LEA.HI R13, R14.reuse, R13, RZ, 0x1 ;  /* 0x0000000d0e0d7211 */ /* 0x040fe400078f08ff */
[C---:B------:R-:W-:Y:S02]  /*9780*/  LOP3.LUT R8, R9.reuse, R8, RZ, 0x3c, !PT ;  /* 0x0000000809087212 */ /* 0x040fe400078e3cff */
[----:B------:R-:W-:Y:S01]  /*9790*/  LOP3.LUT R9, R9, R14, RZ, 0x3c, !PT ;  /* 0x0000000e09097212 */ /* 0x000fe200078e3cff */
[----:B----4-:R-:W-:Y:S01]  /*97a0*/  IMAD.MOV R12, RZ, RZ, -R13 ;  /* 0x000000ffff0c7224 */ /* 0x010fe200078e0a0d */
[----:B------:R-:W-:-:S04]  /*97b0*/  LOP3.LUT R39, R14, R39, RZ, 0x3c, !PT ;  /* 0x000000270e277212 */ /* 0x000fc800078e3cff */
[----:B------:R-:W2:Y:S01]  /*97c0*/  I2F.F64.S64 R8, R8 ;  /* 0x0000000800087312 */ /* 0x000ea20000301c00 */
[----:B------:R-:W-:Y:S02]  /*97d0*/  ISETP.GE.AND P0, PT, R39, RZ, PT ;  /* 0x000000ff2700720c */ /* 0x000fe40003f06270 */
[----:B------:R-:W-:Y:S01]  /*97e0*/  @!P2 MOV R13, R12 ;  /* 0x0000000c000da202 */ /* 0x000fe20000000f00 */
[----:B--2---:R-:W-:-:S10]  /*97f0*/  DMUL R10, R8, UR10 ;  /* 0x0000000a080a7c28 */ /* 0x004fd40008000000 */
[----:B------:R-:W2:Y:S02]  /*9800*/  F2F.F32.F64 R10, R10 ;  /* 0x0000000a000a7310 */ /* 0x000ea40000301000 */
[----:B--2---:R-:W-:-:S07]  /*9810*/  FSEL R14, -R10, R10, !P0 ;  /* 0x0000000a0a0e7208 */ /* 0x004fce0004000100 */
.L_x_129:
[----:B------:R-:W-:Y:S05]  /*9820*/  BSYNC.RECONVERGENT B0 ;  /* 0x0000000000007941 */ /* 0x000fea0003800200 */
.L_x_128:
[----:B------:R-:W-:Y:S01]  /*9830*/  FMUL R9, R14, R14 ;  /* 0x0000000e0e097220 */ /* 0x000fe20000400000 */
[C---:B------:R-:W-:Y:S01]  /*9840*/  LOP3.LUT R8, R13.reuse, 0x1, RZ, 0xc0, !PT ;  /* 0x000000010d087812 */ /* 0x040fe200078ec0ff */
        /* <DEDUP_REMOVED lines=16> */
.L_x_87:
[----:B------:R-:W-:Y:S05]  /*9950*/  BSYNC.RECONVERGENT B4 ;  /* 0x0000000000047941 */ /* 0x000fea0003800200 */
.L_x_83:
[C---:B------:R-:W-:Y:S01]  /*9960*/  FMUL R8, R19.reuse, 8388608 ;  /* 0x4b00000013087820 */ /* 0x040fe20000400000 */
[----:B------:R-:W-:Y:S01]  /*9970*/  FSETP.GEU.AND P0, PT, R19, 1.175494350822287508e-38, PT ;  /* 0x008000001300780b */ /* 0x000fe20003f0e000 */
[----:B------:R-:W-:Y:S01]  /*9980*/  HFMA2 R13, -RZ, RZ, 1.5048828125, 33.21875 ;  /* 0x3e055027ff0d7431 */ /* 0x000fe200000001ff */
[----:B------:R-:W-:Y:S02]  /*9990*/  BSSY.RECONVERGENT B4, `(.L_x_132) ;  /* 0x0000026000047945 */ /* 0x000fe40003800200 */
[----:B------:R-:W-:-:S05]  /*99a0*/  FSEL R8, R8, R19, !P0 ;  /* 0x0000001308087208 */ /* 0x000fca0004000000 */
[----:B------:R-:W-:-:S05]  /*99b0*/  VIADD R9, R8, 0xc0d55555 ;  /* 0xc0d5555508097836 */ /* 0x000fca0000000000 */
[----:B------:R-:W-:-:S04]  /*99c0*/  LOP3.LUT R11, R9, 0xff800000, RZ, 0xc0, !PT ;  /* 0xff800000090b7812 */ /* 0x000fc800078ec0ff */
[----:B------:R-:W-:Y:S01]  /*99d0*/  I2FP.F32.S32 R10, R11 ;  /* 0x0000000b000a7245 */ /* 0x000fe20000201400 */
[----:B------:R-:W-:Y:S02]  /*99e0*/  IMAD.IADD R9, R8, 0x1, -R11 ;  /* 0x0000000108097824 */ /* 0x000fe400078e0a0b */
[----:B------:R-:W-:Y:S02]  /*99f0*/  IMAD.MOV.U32 R11, RZ, RZ, 0x7f800000 ;  /* 0x7f800000ff0b7424 */ /* 0x000fe400078e00ff */
        /* <DEDUP_REMOVED lines=12> */
[----:B------:R-:W-:Y:S02]  /*9ac0*/  FFMA R9, R10, 1.1920928955078125e-07, R9 ;  /* 0x340000000a097823 */ /* 0x000fe40000000009 */
[----:B------:R-:W-:Y:S01]  /*9ad0*/  FFMA R12, R12, R13, R12 ;  /* 0x0000000d0c0c7223 */ /* 0x000fe2000000000c */
[----:B------:R-:W3:Y:S03]  /*9ae0*/  MUFU.RCP R10, R43 ;  /* 0x0000002b000a7308 */ /* 0x000ee60000001000 */
[----:B------:R-:W-:-:S04]  /*9af0*/  FFMA R9, R9, 0.69314718246459960938, R12 ;  /* 0x3f31721809097823 */ /* 0x000fc8000000000c */
[C---:B------:R-:W-:Y:S01]  /*9b00*/  @P0 FFMA R9, R8.reuse, R11, +INF ;  /* 0x7f80000008090423 */ /* 0x040fe2000000000b */
[----:B------:R-:W-:-:S03]  /*9b10*/  FSETP.NEU.AND P0, PT, R8, RZ, PT ;  /* 0x000000ff0800720b */ /* 0x000fc60003f0d000 */
[----:B------:R-:W-:-:S05]  /*9b20*/  FMUL R9, R9, 0.5 ;  /* 0x3f00000009097820 */ /* 0x000fca0000400000 */
[----:B------:R-:W-:Y:S01]  /*9b30*/  FSEL R8, R9, -INF , P0 ;  /* 0xff80000009087808 */ /* 0x000fe20000000000 */
[----:B---3--:R-:W-:-:S04]  /*9b40*/  FFMA R11, R10, -R43, 1 ;  /* 0x3f8000000a0b7423 */ /* 0x008fc8000000082b */
[----:B------:R-:W-:Y:S01]  /*9b50*/  FMUL R9, R8, R19 ;  /* 0x0000001308097220 */ /* 0x000fe20000400000 */
[----:B------:R-:W-:-:S03]  /*9b60*/  FFMA R10, R10, R11, R10 ;  /* 0x0000000b0a0a7223 */ /* 0x000fc6000000000a */
[----:B------:R-:W3:Y:S01]  /*9b70*/  FCHK P0, R9, R43 ;  /* 0x0000002b09007302 */ /* 0x000ee20000000000 */
[----:B------:R-:W-:-:S04]  /*9b80*/  FFMA R8, R9, R10, RZ ;  /* 0x0000000a09087223 */ /* 0x000fc800000000ff */
[----:B------:R-:W-:-:S04]  /*9b90*/  FFMA R11, R8, -R43, R9 ;  /* 0x8000002b080b7223 */ /* 0x000fc80000000009 */
[----:B------:R-:W-:Y:S01]  /*9ba0*/  FFMA R8, R10, R11, R8 ;  /* 0x0000000b0a087223 */ /* 0x000fe20000000008 */
[----:B---3--:R-:W-:Y:S06]  /*9bb0*/  @!P0 BRA `(.L_x_133) ;  /* 0x00000000000c8947 */ /* 0x008fec0003800000 */
[----:B------:R-:W-:Y:S01]  /*9bc0*/  IMAD.MOV.U32 R8, RZ, RZ, R43 ;  /* 0x000000ffff087224 */ /* 0x000fe200078e002b */
[----:B------:R-:W-:-:S07]  /*9bd0*/  MOV R10, 0x9bf0 ;  /* 0x00009bf0000a7802 */ /* 0x000fce0000000f00 */
[----:B012---:R-:W-:Y:S05]  /*9be0*/  CALL.REL.NOINC `($__internal_2_$__cuda_sm3x_div_rn_noftz_f32_slowpath) ;  /* 0x0000000c00187944 */ /* 0x007fea0003c00000 */
.L_x_133:
[----:B------:R-:W-:Y:S05]  /*9bf0*/  BSYNC.RECONVERGENT B4 ;  /* 0x0000000000047941 */ /* 0x000fea0003800200 */
.L_x_132:
[----:B------:R-:W-:-:S13]  /*9c00*/  FSETP.GEU.AND P0, PT, R8, 0.0010000000474974513054, PT ;  /* 0x3a83126f0800780b */ /* 0x000fda0003f0e000 */
[----:B------:R-:W-:Y:S05]  /*9c10*/  @!P0 BRA `(.L_x_134) ;  /* 0x00000000001c8947 */ /* 0x000fea0003800000 */
[----:B------:R-:W-:Y:S02]  /*9c20*/  VIADD R38, R38, 0x1 ;  /* 0x0000000126267836 */ /* 0x000fe40000000000 */
[C---:B------:R-:W-:Y:S01]  /*9c30*/  FFMA R34, R8.reuse, R37, R34 ;  /* 0x0000002508227223 */ /* 0x040fe20000000022 */
[C---:B------:R-:W-:Y:S01]  /*9c40*/  FFMA R33, R8.reuse, R36, R33 ;  /* 0x0000002408217223 */ /* 0x040fe20000000021 */
[----:B------:R-:W-:Y:S01]  /*9c50*/  FFMA R32, R8, R35, R32 ;  /* 0x0000002308207223 */ /* 0x000fe20000000020 */
[----:B------:R-:W-:-:S13]  /*9c60*/  ISETP.NE.AND P0, PT, R38, 0x64, PT ;  /* 0x000000642600780c */ /* 0x000fda0003f05270 */
[----:B------:R-:W-:Y:S05]  /*9c70*/  @P0 BRA `(.L_x_135) ;  /* 0xffffffb800f40947 */ /* 0x000fea000383ffff */
[----:B------:R-:W-:-:S07]  /*9c80*/  MOV R38, 0x64 ;  /* 0x0000006400267802 */ /* 0x000fce0000000f00 */
.L_x_134:
[----:B------:R-:W-:Y:S05]  /*9c90*/  BSYNC.RECONVERGENT B3 ;  /* 0x0000000000037941 */ /* 0x000fea0003800200 */
.L_x_80:
[----:B------:R-:W-:Y:S01]  /*9ca0*/  I2FP.F32.U32 R9, R38 ;  /* 0x0000002600097245 */ /* 0x000fe20000201000 */
[----:B------:R-:W-:Y:S01]  /*9cb0*/  IMAD.MOV.U32 R11, RZ, RZ, 0x3c23d70a ;  /* 0x3c23d70aff0b7424 */ /* 0x000fe200078e00ff */
[----:B------:R-:W-:Y:S01]  /*9cc0*/  BSSY.RECONVERGENT B3, `(.L_x_136) ;  /* 0x000000c000037945 */ /* 0x000fe20003800200 */
[----:B------:R-:W-:Y:S01]  /*9cd0*/  IMAD.MOV.U32 R8, RZ, RZ, 0x42c80000 ;  /* 0x42c80000ff087424 */ /* 0x000fe200078e00ff */
[----:B------:R-:W3:Y:S03]  /*9ce0*/  FCHK P0, R9, 100 ;  /* 0x42c8000009007902 */ /* 0x000ee60000000000 */
[----:B------:R-:W-:-:S04]  /*9cf0*/  FFMA R8, R11, -R8, 1 ;  /* 0x3f8000000b087423 */ /* 0x000fc80000000808 */
[----:B------:R-:W-:-:S04]  /*9d00*/  FFMA R8, R8, R11, 0.0099999997764825820923 ;  /* 0x3c23d70a08087423 */ /* 0x000fc8000000000b */
[----:B------:R-:W-:-:S04]  /*9d10*/  FFMA R10, R9, R8, RZ ;  /* 0x00000008090a7223 */ /* 0x000fc800000000ff */
[----:B------:R-:W-:-:S04]  /*9d20*/  FFMA R11, R10, -100, R9 ;  /* 0xc2c800000a0b7823 */ /* 0x000fc80000000009 */
[----:B------:R-:W-:Y:S01]  /*9d30*/  FFMA R8, R8, R11, R10 ;  /* 0x0000000b08087223 */ /* 0x000fe2000000000a */
[----:B---3--:R-:W-:Y:S06]  /*9d40*/  @!P0 BRA `(.L_x_137) ;  /* 0x00000000000c8947 */ /* 0x008fec0003800000 */
[----:B------:R-:W-:Y:S01]  /*9d50*/  IMAD.MOV.U32 R8, RZ, RZ, 0x42c80000 ;  /* 0x42c80000ff087424 */ /* 0x000fe200078e00ff */
[----:B------:R-:W-:-:S07]  /*9d60*/  MOV R10, 0x9d80 ;  /* 0x00009d80000a7802 */ /* 0x000fce0000000f00 */
[----:B012---:R-:W-:Y:S05]  /*9d70*/  CALL.REL.NOINC `($__internal_2_$__cuda_sm3x_div_rn_noftz_f32_slowpath) ;  /* 0x0000000800b47944 */ /* 0x007fea0003c00000 */
.L_x_137:
[----:B------:R-:W-:Y:S05]  /*9d80*/  BSYNC.RECONVERGENT B3 ;  /* 0x0000000000037941 */ /* 0x000fea0003800200 */
.L_x_136:
[----:B------:R-:W-:-:S07]  /*9d90*/  FADD R9, R8, 0.30000001192092895508 ;  /* 0x3e99999a08097421 */ /* 0x000fce0000000000 */
.L_x_69:
[----:B------:R-:W-:Y:S05]  /*9da0*/  BSYNC.RECONVERGENT B2 ;  /* 0x0000000000027941 */ /* 0x000fea0003800200 */
.L_x_14:
[C---:B------:R-:W-:Y:S01]  /*9db0*/  FADD R5, R9.reuse, R5 ;  /* 0x0000000509057221 */ /* 0x040fe20000000000 */
[C---:B------:R-:W-:Y:S01]  /*9dc0*/  FADD R4, R9.reuse, R4 ;  /* 0x0000000409047221 */ /* 0x040fe20000000000 */
[----:B------:R-:W-:Y:S01]  /*9dd0*/  FADD R0, R9, R0 ;  /* 0x0000000009007221 */ /* 0x000fe20000000000 */
[----:B------:R-:W-:Y:S06]  /*9de0*/  BRA.U UP0, `(.L_x_138) ;  /* 0xffffff6500d07547 */ /* 0x000fec000b83ffff */
[----:B------:R-:W-:Y:S02]  /*9df0*/  HFMA2 R3, -RZ, RZ, 1.44921875, -19.203125 ;  /* 0x3dcccccdff037431 */ /* 0x000fe400000001ff */
[----:B------:R-:W-:Y:S01]  /*9e00*/  IMAD.MOV.U32 R2, RZ, RZ, 0x41200000 ;  /* 0x41200000ff027424 */ /* 0x000fe200078e00ff */
[----:B------:R-:W3:Y:S01]  /*9e10*/  FCHK P0, R5, 10 ;  /* 0x4120000005007902 */ /* 0x000ee20000000000 */
[----:B------:R-:W-:Y:S02]  /*9e20*/  BSSY.RECONVERGENT B2, `(.L_x_139) ;  /* 0x000000c000027945 */ /* 0x000fe40003800200 */
[----:B------:R-:W-:-:S04]  /*9e30*/  FFMA R2, R3, -R2, 1 ;  /* 0x3f80000003027423 */ /* 0x000fc80000000802 */
[----:B------:R-:W-:-:S04]  /*9e40*/  FFMA R2, R2, R3, 0.10000000149011611938 ;  /* 0x3dcccccd02027423 */ /* 0x000fc80000000003 */
[----:B------:R-:W-:-:S04]  /*9e50*/  FFMA R3, R5, R2, RZ ;  /* 0x0000000205037223 */ /* 0x000fc800000000ff */
[----:B------:R-:W-:-:S04]  /*9e60*/  FFMA R6, R3, -10, R5 ;  /* 0xc120000003067823 */ /* 0x000fc80000000005 */
[----:B------:R-:W-:Y:S01]  /*9e70*/  FFMA R2, R2, R6, R3 ;  /* 0x0000000602027223 */ /* 0x000fe20000000003 */
[----:B---3--:R-:W-:Y:S06]  /*9e80*/  @!P0 BRA `(.L_x_140) ;  /* 0x0000000000148947 */ /* 0x008fec0003800000 */
[----:B------:R-:W-:Y:S01]  /*9e90*/  IMAD.MOV.U32 R9, RZ, RZ, R5 ;  /* 0x000000ffff097224 */ /* 0x000fe200078e0005 */
[----:B------:R-:W-:Y:S01]  /*9ea0*/  MOV R10, 0x9ed0 ;  /* 0x00009ed0000a7802 */ /* 0x000fe20000000f00 */
[----:B------:R-:W-:-:S07]  /*9eb0*/  IMAD.MOV.U32 R8, RZ, RZ, 0x41200000 ;  /* 0x41200000ff087424 */ /* 0x000fce00078e00ff */
[----:B012---:R-:W-:Y:S05]  /*9ec0*/  CALL.REL.NOINC `($__internal_2_$__cuda_sm3x_div_rn_noftz_f32_slowpath) ;  /* 0x0000000800607944 */ /* 0x007fea0003c00000 */
[----:B------:R-:W-:-:S07]  /*9ed0*/  MOV R2, R8 ;  /* 0x0000000800027202 */ /* 0x000fce0000000f00 */
.L_x_140:
[----:B------:R-:W-:Y:S05]  /*9ee0*/  BSYNC.RECONVERGENT B2 ;  /* 0x0000000000027941 */ /* 0x000fea0003800200 */
.L_x_139:
[----:B------:R-:W-:Y:S01]  /*9ef0*/  IMAD.MOV.U32 R3, RZ, RZ, 0x3dcccccd ;  /* 0x3dcccccdff037424 */ /* 0x000fe200078e00ff */
[----:B------:R-:W3:Y:S01]  /*9f00*/  FCHK P0, R4, 10 ;  /* 0x4120000004007902 */ /* 0x000ee20000000000 */
[----:B------:R-:W-:Y:S01]  /*9f10*/  IMAD.MOV.U32 R6, RZ, RZ, 0x41200000 ;  /* 0x41200000ff067424 */ /* 0x000fe200078e00ff */
[----:B------:R-:W-:Y:S03]  /*9f20*/  BSSY.RECONVERGENT B2, `(.L_x_141) ;  /* 0x000000c000027945 */ /* 0x000fe60003800200 */
[----:B------:R-:W-:-:S04]  /*9f30*/  FFMA R6, R3, -R6, 1 ;  /* 0x3f80000003067423 */ /* 0x000fc80000000806 */
[----:B------:R-:W-:-:S04]  /*9f40*/  FFMA R8, R6, R3, 0.10000000149011611938 ;  /* 0x3dcccccd06087423 */ /* 0x000fc80000000003 */
[----:B------:R-:W-:-:S04]  /*9f50*/  FFMA R3, R4, R8, RZ ;  /* 0x0000000804037223 */ /* 0x000fc800000000ff */
[----:B------:R-:W-:-:S04]  /*9f60*/  FFMA R6, R3, -10, R4 ;  /* 0xc120000003067823 */ /* 0x000fc80000000004 */
[----:B------:R-:W-:Y:S01]  /*9f70*/  FFMA R3, R8, R6, R3 ;  /* 0x0000000608037223 */ /* 0x000fe20000000003 */
[----:B---3--:R-:W-:Y:S06]  /*9f80*/  @!P0 BRA `(.L_x_142) ;  /* 0x0000000000148947 */ /* 0x008fec0003800000 */
[----:B------:R-:W-:Y:S02]  /*9f90*/  HFMA2 R8, -RZ, RZ, 2.5625, 0 ;  /* 0x41200000ff087431 */ /* 0x000fe400000001ff */
[----:B------:R-:W-:Y:S01]  /*9fa0*/  IMAD.MOV.U32 R9, RZ, RZ, R4 ;  /* 0x000000ffff097224 */ /* 0x000fe200078e0004 */
[----:B------:R-:W-:-:S07]  /*9fb0*/  MOV R10, 0x9fd0 ;  /* 0x00009fd0000a7802 */ /* 0x000fce0000000f00 */
[----:B012---:R-:W-:Y:S05]  /*9fc0*/  CALL.REL.NOINC `($__internal_2_$__cuda_sm3x_div_rn_noftz_f32_slowpath) ;  /* 0x0000000800207944 */ /* 0x007fea0003c00000 */
[----:B------:R-:W-:-:S07]  /*9fd0*/  IMAD.MOV.U32 R3, RZ, RZ, R8 ;  /* 0x000000ffff037224 */ /* 0x000fce00078e0008 */
.L_x_142:
[----:B------:R-:W-:Y:S05]  /*9fe0*/  BSYNC.RECONVERGENT B2 ;  /* 0x0000000000027941 */ /* 0x000fea0003800200 */
.L_x_141:
        /* <DEDUP_REMOVED lines=10> */
[----:B------:R-:W-:Y:S01]  /*a090*/  MOV R9, R0 ;  /* 0x0000000000097202 */ /* 0x000fe20000000f00 */
[----:B------:R-:W-:Y:S01]  /*a0a0*/  IMAD.MOV.U32 R8, RZ, RZ, 0x41200000 ;  /* 0x41200000ff087424 */ /* 0x000fe200078e00ff */
[----:B------:R-:W-:-:S07]  /*a0b0*/  MOV R10, 0xa0d0 ;  /* 0x0000a0d0000a7802 */ /* 0x000fce0000000f00 */
[----:B012---:R-:W-:Y:S05]  /*a0c0*/  CALL.REL.NOINC `($__internal_2_$__cuda_sm3x_div_rn_noftz_f32_slowpath) ;  /* 0x0000000400e07944 */ /* 0x007fea0003c00000 */
.L_x_144:
[----:B------:R-:W-:Y:S05]  /*a0d0*/  BSYNC.RECONVERGENT B2 ;  /* 0x0000000000027941 */ /* 0x000fea0003800200 */
.L_x_143:
[----:B------:R-:W3:Y:S01]  /*a0e0*/  S2R R9, SR_TID.X ;  /* 0x0000000000097919 */ /* 0x000ee20000002100 */
[----:B------:R-:W3:Y:S01]  /*a0f0*/  S2UR UR6, SR_CTAID.X ;  /* 0x00000000000679c3 */ /* 0x000ee20000002500 */
[----:B------:R-:W4:Y:S01]  /*a100*/  LDCU.64 UR4, c[0x0][0x380] ;  /* 0x00007000ff0477ac */ /* 0x000f220008000a00 */
[----:B------:R-:W-:Y:S02]  /*a110*/  FMNMX R2, R2, 1, PT ;  /* 0x3f80000002027809 */ /* 0x000fe40003800000 */
[----:B------:R-:W-:Y:S02]  /*a120*/  FMNMX R3, R3, 1, PT ;  /* 0x3f80000003037809 */ /* 0x000fe40003800000 */
[----:B------:R-:W-:Y:S01]  /*a130*/  FMNMX R8, R8, 1, PT ;  /* 0x3f80000008087809 */ /* 0x000fe20003800000 */
[----:B------:R-:W-:Y:S01]  /*a140*/  FMUL R4, R2, 255 ;  /* 0x437f000002047820 */ /* 0x000fe20000400000 */
[----:B------:R-:W3:Y:S01]  /*a150*/  LDC R0, c[0x0][0x360] ;  /* 0x0000d800ff007b82 */ /* 0x000ee20000000800 */
[----:B------:R-:W-:-:S02]  /*a160*/  FMUL R6, R3, 255 ;  /* 0x437f000003067820 */ /* 0x000fc40000400000 */
[----:B------:R-:W-:Y:S01]  /*a170*/  FMUL R8, R8, 255 ;  /* 0x437f000008087820 */ /* 0x000fe20000400000 */
[----:B------:R-:W5:Y:S08]  /*a180*/  F2I.U32.TRUNC.NTZ R5, R4 ;  /* 0x0000000400057305 */ /* 0x000f70000020f000 */
[----:B------:R-:W0:Y:S01]  /*a190*/  F2I.U32.TRUNC.NTZ R7, R6 ;  /* 0x0000000600077305 */ /* 0x000e22000020f000 */
[----:B---3--:R-:W-:-:S07]  /*a1a0*/  IMAD R0, R0, UR6, R9 ;  /* 0x0000000600007c24 */ /* 0x008fce000f8e0209 */
[----:B------:R-:W3:Y:S01]  /*a1b0*/  F2I.U32.TRUNC.NTZ R9, R8 ;  /* 0x0000000800097305 */ /* 0x000ee2000020f000 */
[----:B------:R-:W-:-:S05]  /*a1c0*/  IMAD R0, R0, 0x3, RZ ;  /* 0x0000000300007824 */ /* 0x000fca00078e02ff */
[----:B----4-:R-:W-:-:S04]  /*a1d0*/  IADD3 R2, P0, PT, R0, UR4, RZ ;  /* 0x0000000400027c10 */ /* 0x010fc8000ff1e0ff */
[----:B------:R-:W-:-:S05]  /*a1e0*/  LEA.HI.X.SX32 R3, R0, UR5, 0x1, P0 ;  /* 0x0000000500037c11 */ /* 0x000fca00080f0eff */
[----:B-----5:R-:W-:Y:S04]  /*a1f0*/  STG.E.U8 desc[UR8][R2.64], R5 ;  /* 0x0000000502007986 */ /* 0x020fe8000c101108 */
[----:B0-----:R-:W-:Y:S04]  /*a200*/  STG.E.U8 desc[UR8][R2.64+0x1], R7 ;  /* 0x0000010702007986 */ /* 0x001fe8000c101108 */
[----:B---3--:R-:W-:Y:S01]  /*a210*/  STG.E.U8 desc[UR8][R2.64+0x2], R9 ;  /* 0x0000020902007986 */ /* 0x008fe2000c101108 */
[----:B------:R-:W-:Y:S05]  /*a220*/  EXIT ;  /* 0x000000000000794d */ /* 0x000fea0003800000 */
        .weak           $__internal_0_$__cuda_sm20_div_rn_f64_full
        .type           $__internal_0_$__cuda_sm20_div_rn_f64_full,@function
        .size           $__internal_0_$__cuda_sm20_div_rn_f64_full,($__internal_1_$__cuda_sm20_sqrt_rn_f32_slowpath - $__internal_0_$__cuda_sm20_div_rn_f64_full)
$__internal_0_$__cuda_sm20_div_rn_f64_full:
[----:B------:R-:W-:Y:S02]  /*a230*/  IMAD.MOV.U32 R3, RZ, RZ, 0x3ff20000 ;  /* 0x3ff20000ff037424 */ /* 0x000fe400078e00ff */
[----:B------:R-:W-:Y:S02]  /*a240*/  HFMA2 R8, -RZ, RZ, 0, 5.9604644775390625e-08 ;  /* 0x00000001ff087431 */ /* 0x000fe400000001ff */
[----:B------:R-:W-:Y:S01]  /*a250*/  IMAD.MOV.U32 R2, RZ, RZ, 0x0 ;  /* 0x00000000ff027424 */ /* 0x000fe200078e00ff */
[C---:B------:R-:W-:Y:S01]  /*a260*/  FSETP.GEU.AND P1, PT, |R7|.reuse, 1.469367938527859385e-39, PT ;  /* 0x001000000700780b */ /* 0x040fe20003f2e200 */
[----:B------:R-:W0:Y:S01]  /*a270*/  MUFU.RCP64H R9, R3 ;  /* 0x0000000300097308 */ /* 0x000e220000001800 */
[----:B------:R-:W-:Y:S01]  /*a280*/  LOP3.LUT R16, R7, 0x7ff00000, RZ, 0xc0, !PT ;  /* 0x7ff0000007107812 */ /* 0x000fe200078ec0ff */
[----:B------:R-:W-:Y:S02]  /*a290*/  IMAD.MOV.U32 R17, RZ, RZ, 0x1ca00000 ;  /* 0x1ca00000ff117424 */ /* 0x000fe400078e00ff */
[----:B------:R-:W-:Y:S01]  /*a2a0*/  IMAD.MOV.U32 R19, RZ, RZ, 0x40200000 ;  /* 0x40200000ff137424 */ /* 0x000fe200078e00ff */
[----:B------:R-:W-:-:S02]  /*a2b0*/  ISETP.GE.U32.AND P0, PT, R16, 0x40200000, PT ;  /* 0x402000001000780c */ /* 0x000fc40003f06070 */
[----:B------:R-:W-:Y:S01]  /*a2c0*/  MOV R18, R16 ;  /* 0x0000001000127202 */ /* 0x000fe20000000f00 */
[----:B------:R-:W-:Y:S01]  /*a2d0*/  VIADD R21, R19, 0xffffffff ;  /* 0xffffffff13157836 */ /* 0x000fe20000000000 */
[----:B------:R-:W-:Y:S01]  /*a2e0*/  SEL R17, R17, 0x63400000, !P0 ;  /* 0x6340000011117807 */ /* 0x000fe20004000000 */
[----:B0-----:R-:W-:-:S08]  /*a2f0*/  DFMA R10, R8, -R2, 1 ;  /* 0x3ff00000080a742b */ /* 0x001fd00000000802 */
[----:B------:R-:W-:-:S08]  /*a300*/  DFMA R10, R10, R10, R10 ;  /* 0x0000000a0a0a722b */ /* 0x000fd0000000000a */
[----:B------:R-:W-:Y:S01]  /*a310*/  DFMA R12, R8, R10, R8 ;  /* 0x0000000a080c722b */ /* 0x000fe20000000008 */
[C-C-:B------:R-:W-:Y:S01]  /*a320*/  @!P1 LOP3.LUT R10, R17.reuse, 0x80000000, R7.reuse, 0xf8, !PT ;  /* 0x80000000110a9812 */ /* 0x140fe200078ef807 */
[----:B------:R-:W-:Y:S01]  /*a330*/  IMAD.MOV.U32 R8, RZ, RZ, R6 ;  /* 0x000000ffff087224 */ /* 0x000fe200078e0006 */
[----:B------:R-:W-:Y:S02]  /*a340*/  LOP3.LUT R9, R17, 0x800fffff, R7, 0xf8, !PT ;  /* 0x800fffff11097812 */ /* 0x000fe400078ef807 */
[----:B------:R-:W-:Y:S01]  /*a350*/  @!P1 LOP3.LUT R11, R10, 0x100000, RZ, 0xfc, !PT ;  /* 0x001000000a0b9812 */ /* 0x000fe200078efcff */
[----:B------:R-:W-:Y:S02]  /*a360*/  @!P1 IMAD.MOV.U32 R10, RZ, RZ, RZ ;  /* 0x000000ffff0a9224 */ /* 0x000fe400078e00ff */
[----:B------:R-:W-:-:S04]  /*a370*/  DFMA R14, R12, -R2, 1 ;  /* 0x3ff000000c0e742b */ /* 0x000fc80000000802 */
[----:B------:R-:W-:-:S04]  /*a380*/  @!P1 DFMA R8, R8, 2, -R10 ;  /* 0x400000000808982b */ /* 0x000fc8000000080a */
[----:B------:R-:W-:-:S06]  /*a390*/  DFMA R14, R12, R14, R12 ;  /* 0x0000000e0c0e722b */ /* 0x000fcc000000000c */
[----:B------:R-:W-:Y:S02]  /*a3a0*/  @!P1 LOP3.LUT R18, R9, 0x7ff00000, RZ, 0xc0, !PT ;  /* 0x7ff0000009129812 */ /* 0x000fe400078ec0ff */
[----:B------:R-:W-:-:S03]  /*a3b0*/  DMUL R10, R14, R8 ;  /* 0x000000080e0a7228 */ /* 0x000fc60000000000 */
[----:B------:R-:W-:-:S05]  /*a3c0*/  VIADD R20, R18, 0xffffffff ;  /* 0xffffffff12147836 */ /* 0x000fca0000000000 */
[----:B------:R-:W-:Y:S01]  /*a3d0*/  DFMA R12, R10, -R2, R8 ;  /* 0x800000020a0c722b */ /* 0x000fe20000000008 */
[----:B------:R-:W-:-:S04]  /*a3e0*/  ISETP.GT.U32.AND P0, PT, R20, 0x7feffffe, PT ;  /* 0x7feffffe1400780c */ /* 0x000fc80003f04070 */
[----:B------:R-:W-:-:S03]  /*a3f0*/  ISETP.GT.U32.OR P0, PT, R21, 0x7feffffe, P0 ;  /* 0x7feffffe1500780c */ /* 0x000fc60000704470 */
[----:B------:R-:W-:-:S10]  /*a400*/  DFMA R12, R14, R12, R10 ;  /* 0x0000000c0e0c722b */ /* 0x000fd4000000000a */
[----:B------:R-:W-:Y:S05]  /*a410*/  @P0 BRA `(.L_x_145) ;  /* 0x0000000000680947 */ /* 0x000fea0003800000 */
[----:B------:R-:W-:Y:S01]  /*a420*/  MOV R7, 0x40200000 ;  /* 0x4020000000077802 */ /* 0x000fe20000000f00 */
[----:B------:R-:W-:-:S03]  /*a430*/  IMAD.MOV.U32 R6, RZ, RZ, RZ ;  /* 0x000000ffff067224 */ /* 0x000fc600078e00ff */
[----:B------:R-:W-:-:S04]  /*a440*/  VIADDMNMX R16, R16, -R7, 0xb9600000, !PT ;  /* 0xb960000010107446 */ /* 0x000fc80007800907 */
[----:B------:R-:W-:-:S05]  /*a450*/  VIMNMX R16, PT, PT, R16, 0x46a00000, PT ;  /* 0x46a0000010107848 */ /* 0x000fca0003fe0100 */
[----:B------:R-:W-:-:S04]  /*a460*/  IMAD.IADD R16, R16, 0x1, -R17 ;  /* 0x0000000110107824 */ /* 0x000fc800078e0a11 */
[----:B------:R-:W-:-:S06]  /*a470*/  VIADD R7, R16, 0x7fe00000 ;  /* 0x7fe0000010077836 */ /* 0x000fcc0000000000 */
[----:B------:R-:W-:-:S10]  /*a480*/  DMUL R10, R12, R6 ;  /* 0x000000060c0a7228 */ /* 0x000fd40000000000 */
[----:B------:R-:W-:-:S13]  /*a490*/  FSETP.GTU.AND P0, PT, |R11|, 1.469367938527859385e-39, PT ;  /* 0x001000000b00780b */ /* 0x000fda0003f0c200 */
[----:B------:R-:W-:Y:S05]  /*a4a0*/  @P0 BRA `(.L_x_146) ;  /* 0x0000000000880947 */ /* 0x000fea0003800000 */
[----:B------:R-:W-:Y:S01]  /*a4b0*/  DFMA R2, R12, -R2, R8 ;  /* 0x800000020c02722b */ /* 0x000fe20000000008 */
[----:B------:R-:W-:-:S09]  /*a4c0*/  MOV R6, RZ ;  /* 0x000000ff00067202 */ /* 0x000fd20000000f00 */
[C---:B------:R-:W-:Y:S02]  /*a4d0*/  FSETP.NEU.AND P0, PT, R3.reuse, RZ, PT ;  /* 0x000000ff0300720b */ /* 0x040fe40003f0d000 */
[----:B------:R-:W-:-:S04]  /*a4e0*/  LOP3.LUT R2, R3, 0x40220000, RZ, 0x3c, !PT ;  /* 0x4022000003027812 */ /* 0x000fc800078e3cff */
[----:B------:R-:W-:-:S04]  /*a4f0*/  LOP3.LUT R9, R2, 0x80000000, RZ, 0xc0, !PT ;  /* 0x8000000002097812 */ /* 0x000fc800078ec0ff */
[----:B------:R-:W-:-:S03]  /*a500*/  LOP3.LUT R7, R9, R7, RZ, 0xfc, !PT ;  /* 0x0000000709077212 */ /* 0x000fc600078efcff */
[----:B------:R-:W-:Y:S05]  /*a510*/  @!P0 BRA `(.L_x_146) ;  /* 0x00000000006c8947 */ /* 0x000fea0003800000 */
[----:B------:R-:W-:Y:S01]  /*a520*/  IMAD.MOV R3, RZ, RZ, -R16 ;  /* 0x000000ffff037224 */ /* 0x000fe200078e0a10 */
[----:B------:R-:W-:Y:S01]  /*a530*/  DMUL.RP R6, R12, R6 ;  /* 0x000000060c067228 */ /* 0x000fe20000008000 */
[----:B------:R-:W-:-:S06]  /*a540*/  IMAD.MOV.U32 R2, RZ, RZ, RZ ;  /* 0x000000ffff027224 */ /* 0x000fcc00078e00ff */
[----:B------:R-:W-:-:S03]  /*a550*/  DFMA R2, R10, -R2, R12 ;  /* 0x800000020a02722b */ /* 0x000fc6000000000c */
[----:B------:R-:W-:-:S03]  /*a560*/  LOP3.LUT R9, R7, R9, RZ, 0x3c, !PT ;  /* 0x0000000907097212 */ /* 0x000fc600078e3cff */
[----:B------:R-:W-:-:S04]  /*a570*/  IADD3 R2, PT, PT, -R16, -0x43300000, RZ ;  /* 0xbcd0000010027810 */ /* 0x000fc80007ffe1ff */
[----:B------:R-:W-:-:S04]  /*a580*/  FSETP.NEU.AND P0, PT, |R3|, R2, PT ;  /* 0x000000020300720b */ /* 0x000fc80003f0d200 */
[----:B------:R-:W-:Y:S02]  /*a590*/  FSEL R10, R6, R10, !P0 ;  /* 0x0000000a060a7208 */ /* 0x000fe40004000000 */
[----:B------:R-:W-:Y:S01]  /*a5a0*/  FSEL R11, R9, R11, !P0 ;  /* 0x0000000b090b7208 */ /* 0x000fe20004000000 */
[----:B------:R-:W-:Y:S06]  /*a5b0*/  BRA `(.L_x_146) ;  /* 0x0000000000447947 */ /* 0x000fec0003800000 */
.L_x_145:
[----:B------:R-:W-:-:S14]  /*a5c0*/  DSETP.NAN.AND P0, PT, R6, R6, PT ;  /* 0x000000060600722a */ /* 0x000fdc0003f08000 */
[----:B------:R-:W-:Y:S05]  /*a5d0*/  @P0 BRA `(.L_x_147) ;  /* 0x0000000000340947 */ /* 0x000fea0003800000 */
[----:B------:R-:W-:Y:S01]  /*a5e0*/  ISETP.NE.AND P0, PT, R18, R19, PT ;  /* 0x000000131200720c */ /* 0x000fe20003f05270 */
[----:B------:R-:W-:Y:S01]  /*a5f0*/  IMAD.MOV.U32 R10, RZ, RZ, 0x0 ;  /* 0x00000000ff0a7424 */ /* 0x000fe200078e00ff */
[----:B------:R-:W-:-:S11]  /*a600*/  MOV R11, 0xfff80000 ;  /* 0xfff80000000b7802 */ /* 0x000fd60000000f00 */
[----:B------:R-:W-:Y:S05]  /*a610*/  @!P0 BRA `(.L_x_146) ;  /* 0x00000000002c8947 */ /* 0x000fea0003800000 */
[----:B------:R-:W-:Y:S02]  /*a620*/  ISETP.NE.AND P0, PT, R18, 0x7ff00000, PT ;  /* 0x7ff000001200780c */ /* 0x000fe40003f05270 */
[----:B------:R-:W-:Y:S02]  /*a630*/  LOP3.LUT R6, R7, 0x40220000, RZ, 0x3c, !PT ;  /* 0x4022000007067812 */ /* 0x000fe400078e3cff */
[----:B------:R-:W-:Y:S02]  /*a640*/  ISETP.EQ.OR P0, PT, R19, RZ, !P0 ;  /* 0x000000ff1300720c */ /* 0x000fe40004702670 */
[----:B------:R-:W-:-:S11]  /*a650*/  LOP3.LUT R11, R6, 0x80000000, RZ, 0xc0, !PT ;  /* 0x80000000060b7812 */ /* 0x000fd600078ec0ff */
[----:B------:R-:W-:Y:S01]  /*a660*/  @P0 LOP3.LUT R2, R11, 0x7ff00000, RZ, 0xfc, !PT ;  /* 0x7ff000000b020812 */ /* 0x000fe200078efcff */
[----:B------:R-:W-:Y:S02]  /*a670*/  @!P0 IMAD.MOV.U32 R10, RZ, RZ, RZ ;  /* 0x000000ffff0a8224 */ /* 0x000fe400078e00ff */
[----:B------:R-:W-:Y:S02]  /*a680*/  @P0 IMAD.MOV.U32 R10, RZ, RZ, RZ ;  /* 0x000000ffff0a0224 */ /* 0x000fe400078e00ff */
[----:B------:R-:W-:Y:S01]  /*a690*/  @P0 IMAD.MOV.U32 R11, RZ, RZ, R2 ;  /* 0x000000ffff0b0224 */ /* 0x000fe200078e0002 */
[----:B------:R-:W-:Y:S06]  /*a6a0*/  BRA `(.L_x_146) ;  /* 0x0000000000087947 */ /* 0x000fec0003800000 */
.L_x_147:
[----:B------:R-:W-:Y:S02]  /*a6b0*/  LOP3.LUT R11, R7, 0x80000, RZ, 0xfc, !PT ;  /* 0x00080000070b7812 */ /* 0x000fe400078efcff */
[----:B------:R-:W-:-:S07]  /*a6c0*/  MOV R10, R6 ;  /* 0x00000006000a7202 */ /* 0x000fce0000000f00 */
.L_x_146:
[----:B------:R-:W-:Y:S02]  /*a6d0*/  IMAD.MOV.U32 R2, RZ, RZ, R0 ;  /* 0x000000ffff027224 */ /* 0x000fe400078e0000 */
[----:B------:R-:W-:-:S04]  /*a6e0*/  IMAD.MOV.U32 R3, RZ, RZ, 0x0 ;  /* 0x00000000ff037424 */ /* 0x000fc800078e00ff */
[----:B------:R-:W-:Y:S05]  /*a6f0*/  RET.REL.NODEC R2 `(_Z13compute_pixelPhP17curandStateXORWOWf) ;  /* 0xffffff5802407950 */ /* 0x000fea0003c3ffff */
        .weak           $__internal_1_$__cuda_sm20_sqrt_rn_f32_slowpath
        .type           $__internal_1_$__cuda_sm20_sqrt_rn_f32_slowpath,@function
        .size           $__internal_1_$__cuda_sm20_sqrt_rn_f32_slowpath,($__internal_2_$__cuda_sm3x_div_rn_noftz_f32_slowpath - $__internal_1_$__cuda_sm20_sqrt_rn_f32_slowpath)
$__internal_1_$__cuda_sm20_sqrt_rn_f32_slowpath:
[----:B------:R-:W-:-:S13]  /*a700*/  LOP3.LUT P0, RZ, R9, 0x7fffffff, RZ, 0xc0, !PT ;  /* 0x7fffffff09ff7812 */ /* 0x000fda000780c0ff */
[----:B------:R-:W-:Y:S01]  /*a710*/  @!P0 IMAD.MOV.U32 R14, RZ, RZ, R9 ;  /* 0x000000ffff0e8224 */ /* 0x000fe200078e0009 */
[----:B------:R-:W-:Y:S06]  /*a720*/  @!P0 BRA `(.L_x_148) ;  /* 0x0000000000408947 */ /* 0x000fec0003800000 */
[----:B------:R-:W-:-:S13]  /*a730*/  FSETP.GEU.FTZ.AND P0, PT, R9, RZ, PT ;  /* 0x000000ff0900720b */ /* 0x000fda0003f1e000 */
[----:B------:R-:W-:Y:S01]  /*a740*/  @!P0 MOV R14, 0x7fffffff ;  /* 0x7fffffff000e8802 */ /* 0x000fe20000000f00 */
[----:B------:R-:W-:Y:S06]  /*a750*/  @!P0 BRA `(.L_x_148) ;  /* 0x0000000000348947 */ /* 0x000fec0003800000 */
[----:B------:R-:W-:-:S13]  /*a760*/  FSETP.GTU.FTZ.AND P0, PT, |R9|, +INF , PT ;  /* 0x7f8000000900780b */ /* 0x000fda0003f1c200 */
[----:B------:R-:W-:Y:S01]  /*a770*/  @P0 FADD.FTZ R14, R9, 1 ;  /* 0x3f800000090e0421 */ /* 0x000fe20000010000 */
[----:B------:R-:W-:Y:S06]  /*a780*/  @P0 BRA `(.L_x_148) ;  /* 0x0000000000280947 */ /* 0x000fec0003800000 */
[----:B------:R-:W-:-:S13]  /*a790*/  FSETP.NEU.FTZ.AND P0, PT, |R9|, +INF , PT ;  /* 0x7f8000000900780b */ /* 0x000fda0003f1d200 */
[----:B------:R-:W-:Y:S01]  /*a7a0*/  @P0 FFMA R13, R9, 1.84467440737095516160e+19, RZ ;  /* 0x5f800000090d0823 */ /* 0x000fe200000000ff */
[----:B------:R-:W-:-:S03]  /*a7b0*/  @!P0 IMAD.MOV.U32 R14, RZ, RZ, R9 ;  /* 0x000000ffff0e8224 */ /* 0x000fc600078e0009 */
[----:B------:R-:W0:Y:S02]  /*a7c0*/  @P0 MUFU.RSQ R10, R13 ;  /* 0x0000000d000a0308 */ /* 0x000e240000001400 */
[----:B0-----:R-:W-:Y:S01]  /*a7d0*/  @P0 FMUL.FTZ R12, R13, R10 ;  /* 0x0000000a0d0c0220 */ /* 0x001fe20000410000 */
[----:B------:R-:W-:-:S03]  /*a7e0*/  @P0 FMUL.FTZ R10, R10, 0.5 ;  /* 0x3f0000000a0a0820 */ /* 0x000fc60000410000 */
[----:B------:R-:W-:-:S04]  /*a7f0*/  @P0 FADD.FTZ R11, -R12, -RZ ;  /* 0x800000ff0c0b0221 */ /* 0x000fc80000010100 */
[----:B------:R-:W-:-:S04]  /*a800*/  @P0 FFMA R11, R12, R11, R13 ;  /* 0x0000000b0c0b0223 */ /* 0x000fc8000000000d */
[----:B------:R-:W-:-:S04]  /*a810*/  @P0 FFMA R10, R11, R10, R12 ;  /* 0x0000000a0b0a0223 */ /* 0x000fc8000000000c */
[----:B------:R-:W-:-:S07]  /*a820*/  @P0 FMUL.FTZ R14, R10, 2.3283064365386962891e-10 ;  /* 0x2f8000000a0e0820 */ /* 0x000fce0000410000 */
.L_x_148:
[----:B------:R-:W-:-:S04]  /*a830*/  IMAD.MOV.U32 R9, RZ, RZ, 0x0 ;  /* 0x00000000ff097424 */ /* 0x000fc800078e00ff */
[----:B------:R-:W-:Y:S05]  /*a840*/  RET.REL.NODEC R8 `(_Z13compute_pixelPhP17curandStateXORWOWf) ;  /* 0xffffff5408ec7950 */ /* 0x000fea0003c3ffff */
        .weak           $__internal_2_$__cuda_sm3x_div_rn_noftz_f32_slowpath
        .type           $__internal_2_$__cuda_sm3x_div_rn_noftz_f32_slowpath,@function
        .size           $__internal_2_$__cuda_sm3x_div_rn_noftz_f32_slowpath,($_Z13compute_pixelPhP17curandStateXORWOWf$__internal_trig_reduction_slowpathd - $__internal_2_$__cuda_sm3x_div_rn_noftz_f32_slowpath)
$__internal_2_$__cuda_sm3x_div_rn_noftz_f32_slowpath:
[----:B------:R-:W-:Y:S01]  /*a850*/  SHF.R.U32.HI R11, RZ, 0x17, R8 ;  /* 0x00000017ff0b7819 */ /* 0x000fe20000011608 */
[----:B------:R-:W-:Y:S01]  /*a860*/  BSSY.RECONVERGENT B0, `(.L_x_149) ;  /* 0x0000062000007945 */ /* 0x000fe20003800200 */
[----:B------:R-:W-:Y:S02]  /*a870*/  SHF.R.U32.HI R13, RZ, 0x17, R9 ;  /* 0x00000017ff0d7819 */ /* 0x000fe40000011609 */
[----:B------:R-:W-:Y:S02]  /*a880*/  LOP3.LUT R11, R11, 0xff, RZ, 0xc0, !PT ;  /* 0x000000ff0b0b7812 */ /* 0x000fe400078ec0ff */
[----:B------:R-:W-:-:S03]  /*a890*/  LOP3.LUT R13, R13, 0xff, RZ, 0xc0, !PT ;  /* 0x000000ff0d0d7812 */ /* 0x000fc600078ec0ff */
[----:B------:R-:W-:Y:S01]  /*a8a0*/  VIADD R14, R11, 0xffffffff ;  /* 0xffffffff0b0e7836 */ /* 0x000fe20000000000 */
[----:B------:R-:W-:-:S04]  /*a8b0*/  IADD3 R15, PT, PT, R13, -0x1, RZ ;  /* 0xffffffff0d0f7810 */ /* 0x000fc80007ffe0ff */
[----:B------:R-:W-:-:S04]  /*a8c0*/  ISETP.GT.U32.AND P0, PT, R14, 0xfd, PT ;  /* 0x000000fd0e00780c */ /* 0x000fc80003f04070 */
[----:B------:R-:W-:-:S13]  /*a8d0*/  ISETP.GT.U32.OR P0, PT, R15, 0xfd, P0 ;  /* 0x000000fd0f00780c */ /* 0x000fda0000704470 */
[----:B------:R-:W-:Y:S01]  /*a8e0*/  @!P0 IMAD.MOV.U32 R12, RZ, RZ, RZ ;  /* 0x000000ffff0c8224 */ /* 0x000fe200078e00ff */
[----:B------:R-:W-:Y:S06]  /*a8f0*/  @!P0 BRA `(.L_x_150) ;  /* 0x00000000005c8947 */ /* 0x000fec0003800000 */
[----:B------:R-:W-:Y:S02]  /*a900*/  FSETP.GTU.FTZ.AND P0, PT, |R9|, +INF , PT ;  /* 0x7f8000000900780b */ /* 0x000fe40003f1c200 */
[----:B------:R-:W-:-:S04]  /*a910*/  FSETP.GTU.FTZ.AND P2, PT, |R8|, +INF , PT ;  /* 0x7f8000000800780b */ /* 0x000fc80003f5c200 */
[----:B------:R-:W-:-:S13]  /*a920*/  PLOP3.LUT P0, PT, P0, P2, PT, 0xf8, 0x8f ;  /* 0x00000000008f781c */ /* 0x000fda0000705f70 */
[----:B------:R-:W-:Y:S05]  /*a930*/  @P0 BRA `(.L_x_151) ;  /* 0x00000004004c0947 */ /* 0x000fea0003800000 */
[----:B------:R-:W-:-:S13]  /*a940*/  LOP3.LUT P0, RZ, R8, 0x7fffffff, R9, 0xc8, !PT ;  /* 0x7fffffff08ff7812 */ /* 0x000fda000780c809 */
[----:B------:R-:W-:Y:S05]  /*a950*/  @!P0 BRA `(.L_x_152) ;  /* 0x00000004003c8947 */ /* 0x000fea0003800000 */
[C---:B------:R-:W-:Y:S02]  /*a960*/  FSETP.NEU.FTZ.AND P0, PT, |R9|.reuse, +INF , PT ;  /* 0x7f8000000900780b */ /* 0x040fe40003f1d200 */
[----:B------:R-:W-:Y:S02]  /*a970*/  FSETP.NEU.FTZ.AND P3, PT, |R8|, +INF , PT ;  /* 0x7f8000000800780b */ /* 0x000fe40003f7d200 */
[----:B------:R-:W-:-:S11]  /*a980*/  FSETP.NEU.FTZ.AND P2, PT, |R9|, +INF , PT ;  /* 0x7f8000000900780b */ /* 0x000fd60003f5d200 */
[----:B------:R-:W-:Y:S05]  /*a990*/  @!P3 BRA !P0, `(.L_x_152) ;  /* 0x00000004002cb947 */ /* 0x000fea0004000000 */
[----:B------:R-:W-:-:S04]  /*a9a0*/  LOP3.LUT P0, RZ, R9, 0x7fffffff, RZ, 0xc0, !PT ;  /* 0x7fffffff09ff7812 */ /* 0x000fc8000780c0ff */
[----:B------:R-:W-:-:S13]  /*a9b0*/  PLOP3.LUT P0, PT, P3, P0, PT, 0x2f, 0xf2 ;  /* 0x0000000000f2781c */ /* 0x000fda0001f00577 */
[----:B------:R-:W-:Y:S05]  /*a9c0*/  @P0 BRA `(.L_x_153) ;  /* 0x0000000400180947 */ /* 0x000fea0003800000 */
[----:B------:R-:W-:-:S04]  /*a9d0*/  LOP3.LUT P0, RZ, R8, 0x7fffffff, RZ, 0xc0, !PT ;  /* 0x7fffffff08ff7812 */ /* 0x000fc8000780c0ff */
[----:B------:R-:W-:-:S13]  /*a9e0*/  PLOP3.LUT P0, PT, P2, P0, PT, 0x2f, 0xf2 ;  /* 0x0000000000f2781c */ /* 0x000fda0001700577 */
[----:B------:R-:W-:Y:S05]  /*a9f0*/  @P0 BRA `(.L_x_154) ;  /* 0x0000000400000947 */ /* 0x000fea0003800000 */
[----:B------:R-:W-:Y:S02]  /*aa00*/  ISETP.GE.AND P0, PT, R15, RZ, PT ;  /* 0x000000ff0f00720c */ /* 0x000fe40003f06270 */
[----:B------:R-:W-:-:S11]  /*aa10*/  ISETP.GE.AND P2, PT, R14, RZ, PT ;  /* 0x000000ff0e00720c */ /* 0x000fd60003f46270 */
[----:B------:R-:W-:Y:S02]  /*aa20*/  @P0 IMAD.MOV.U32 R12, RZ, RZ, RZ ;  /* 0x000000ffff0c0224 */ /* 0x000fe400078e00ff */
[----:B------:R-:W-:Y:S01]  /*aa30*/  @!P0 FFMA R9, R9, 1.84467440737095516160e+19, RZ ;  /* 0x5f80000009098823 */ /* 0x000fe200000000ff */
[----:B------:R-:W-:Y:S02]  /*aa40*/  @!P0 IMAD.MOV.U32 R12, RZ, RZ, -0x40 ;  /* 0xffffffc0ff0c8424 */ /* 0x000fe400078e00ff */
[----:B------:R-:W-:-:S03]  /*aa50*/  @!P2 FFMA R8, R8, 1.84467440737095516160e+19, RZ ;  /* 0x5f8000000808a823 */ /* 0x000fc600000000ff */
[----:B------:R-:W-:-:S07]  /*aa60*/  @!P2 IADD3 R12, PT, PT, R12, 0x40, RZ ;  /* 0x000000400c0ca810 */ /* 0x000fce0007ffe0ff */
.L_x_150:
[----:B------:R-:W-:Y:S01]  /*aa70*/  LEA R45, R11, 0xc0800000, 0x17 ;  /* 0xc08000000b2d7811 */ /* 0x000fe200078eb8ff */
[----:B------:R-:W-:Y:S01]  /*aa80*/  VIADD R16, R13, 0xffffff81 ;  /* 0xffffff810d107836 */ /* 0x000fe20000000000 */
[----:B------:R-:W-:Y:S03]  /*aa90*/  BSSY.RECONVERGENT B1, `(.L_x_155) ;  /* 0x0000035000017945 */ /* 0x000fe60003800200 */
[----:B------:R-:W-:Y:S01]  /*aaa0*/  IMAD.IADD R45, R8, 0x1, -R45 ;  /* 0x00000001082d7824 */ /* 0x000fe200078e0a2d */
[C---:B------:R-:W-:Y:S01]  /*aab0*/  IADD3 R11, PT, PT, R16.reuse, 0x7f, -R11 ;  /* 0x0000007f100b7810 */ /* 0x040fe20007ffe80b */
[----:B------:R-:W-:Y:S02]  /*aac0*/  IMAD R8, R16, -0x800000, R9 ;  /* 0xff80000010087824 */ /* 0x000fe400078e0209 */
[----:B------:R-:W0:Y:S01]  /*aad0*/  MUFU.RCP R14, R45 ;  /* 0x0000002d000e7308 */ /* 0x000e220000001000 */
[----:B------:R-:W-:Y:S01]  /*aae0*/  FADD.FTZ R15, -R45, -RZ ;  /* 0x800000ff2d0f7221 */ /* 0x000fe20000010100 */
[----:B------:R-:W-:-:S03]  /*aaf0*/  IMAD.IADD R11, R11, 0x1, R12 ;  /* 0x000000010b0b7824 */ /* 0x000fc600078e020c */
[----:B0-----:R-:W-:-:S04]  /*ab00*/  FFMA R13, R14, R15, 1 ;  /* 0x3f8000000e0d7423 */ /* 0x001fc8000000000f */
[----:B------:R-:W-:-:S04]  /*ab10*/  FFMA R13, R14, R13, R14 ;  /* 0x0000000d0e0d7223 */ /* 0x000fc8000000000e */
[----:B------:R-:W-:-:S04]  /*ab20*/  FFMA R14, R8, R13, RZ ;  /* 0x0000000d080e7223 */ /* 0x000fc800000000ff */
[----:B------:R-:W-:-:S04]  /*ab30*/  FFMA R9, R15, R14, R8 ;  /* 0x0000000e0f097223 */ /* 0x000fc80000000008 */
[----:B------:R-:W-:-:S04]  /*ab40*/  FFMA R14, R13, R9, R14 ;  /* 0x000000090d0e7223 */ /* 0x000fc8000000000e */
[----:B------:R-:W-:-:S04]  /*ab50*/  FFMA R15, R15, R14, R8 ;  /* 0x0000000e0f0f7223 */ /* 0x000fc80000000008 */
[----:B------:R-:W-:-:S05]  /*ab60*/  FFMA R8, R13, R15, R14 ;  /* 0x0000000f0d087223 */ /* 0x000fca000000000e */
[----:B------:R-:W-:-:S04]  /*ab70*/  SHF.R.U32.HI R9, RZ, 0x17, R8 ;  /* 0x00000017ff097819 */ /* 0x000fc80000011608 */
[----:B------:R-:W-:-:S04]  /*ab80*/  LOP3.LUT R12, R9, 0xff, RZ, 0xc0, !PT ;  /* 0x000000ff090c7812 */ /* 0x000fc800078ec0ff */
[----:B------:R-:W-:-:S05]  /*ab90*/  IADD3 R9, PT, PT, R12, R11, RZ ;  /* 0x0000000b0c097210 */ /* 0x000fca0007ffe0ff */
[----:B------:R-:W-:-:S05]  /*aba0*/  VIADD R12, R9, 0xffffffff ;  /* 0xffffffff090c7836 */ /* 0x000fca0000000000 */
[----:B------:R-:W-:-:S13]  /*abb0*/  ISETP.GE.U32.AND P0, PT, R12, 0xfe, PT ;  /* 0x000000fe0c00780c */ /* 0x000fda0003f06070 */
[----:B------:R-:W-:Y:S05]  /*abc0*/  @!P0 BRA `(.L_x_156) ;  /* 0x0000000000808947 */ /* 0x000fea0003800000 */
[----:B------:R-:W-:-:S13]  /*abd0*/  ISETP.GT.AND P0, PT, R9, 0xfe, PT ;  /* 0x000000fe0900780c */ /* 0x000fda0003f04270 */
[----:B------:R-:W-:Y:S05]  /*abe0*/  @P0 BRA `(.L_x_157) ;  /* 0x00000000006c0947 */ /* 0x000fea0003800000 */
[----:B------:R-:W-:-:S13]  /*abf0*/  ISETP.GE.AND P0, PT, R9, 0x1, PT ;  /* 0x000000010900780c */ /* 0x000fda0003f06270 */
[----:B------:R-:W-:Y:S05]  /*ac00*/  @P0 BRA `(.L_x_158) ;  /* 0x0000000000740947 */ /* 0x000fea0003800000 */
[----:B------:R-:W-:Y:S02]  /*ac10*/  ISETP.GE.AND P0, PT, R9, -0x18, PT ;  /* 0xffffffe80900780c */ /* 0x000fe40003f06270 */
[----:B------:R-:W-:-:S11]  /*ac20*/  LOP3.LUT R8, R8, 0x80000000, RZ, 0xc0, !PT ;  /* 0x8000000008087812 */ /* 0x000fd600078ec0ff */
[----:B------:R-:W-:Y:S05]  /*ac30*/  @!P0 BRA `(.L_x_158) ;  /* 0x0000000000688947 */ /* 0x000fea0003800000 */
[CCC-:B------:R-:W-:Y:S01]  /*ac40*/  FFMA.RZ R11, R13.reuse, R15.reuse, R14.reuse ;  /* 0x0000000f0d0b7223 */ /* 0x1c0fe2000000c00e */
[CCC-:B------:R-:W-:Y:S01]  /*ac50*/  FFMA.RP R12, R13.reuse, R15.reuse, R14.reuse ;  /* 0x0000000f0d0c7223 */ /* 0x1c0fe2000000800e */
[----:B------:R-:W-:Y:S01]  /*ac60*/  FFMA.RM R15, R13, R15, R14 ;  /* 0x0000000f0d0f7223 */ /* 0x000fe2000000400e */
[C---:B------:R-:W-:Y:S01]  /*ac70*/  VIADD R13, R9.reuse, 0x20 ;  /* 0x00000020090d7836 */ /* 0x040fe20000000000 */
[----:B------:R-:W-:Y:S02]  /*ac80*/  ISETP.NE.AND P3, PT, R9, RZ, PT ;  /* 0x000000ff0900720c */ /* 0x000fe40003f65270 */
[----:B------:R-:W-:Y:S02]  /*ac90*/  LOP3.LUT R11, R11, 0x7fffff, RZ, 0xc0, !PT ;  /* 0x007fffff0b0b7812 */ /* 0x000fe400078ec0ff */
[----:B------:R-:W-:Y:S01]  /*aca0*/  ISETP.NE.AND P2, PT, R9, RZ, PT ;  /* 0x000000ff0900720c */ /* 0x000fe20003f45270 */
[----:B------:R-:W-:Y:S01]  /*acb0*/  IMAD.MOV R9, RZ, RZ, -R9 ;  /* 0x000000ffff097224 */ /* 0x000fe200078e0a09 */
[----:B------:R-:W-:-:S02]  /*acc0*/  LOP3.LUT R14, R11, 0x800000, RZ, 0xfc, !PT ;  /* 0x008000000b0e7812 */ /* 0x000fc400078efcff */
[----:B------:R-:W-:Y:S02]  /*acd0*/  FSETP.NEU.FTZ.AND P0, PT, R12, R15, PT ;  /* 0x0000000f0c00720b */ /* 0x000fe40003f1d000 */
[----:B------:R-:W-:Y:S02]  /*ace0*/  SHF.L.U32 R13, R14, R13, RZ ;  /* 0x0000000d0e0d7219 */ /* 0x000fe400000006ff */
[----:B------:R-:W-:Y:S02]  /*acf0*/  SEL R9, R9, RZ, P3 ;  /* 0x000000ff09097207 */ /* 0x000fe40001800000 */
[----:B------:R-:W-:Y:S02]  /*ad00*/  ISETP.NE.AND P2, PT, R13, RZ, P2 ;  /* 0x000000ff0d00720c */ /* 0x000fe40001745270 */
[----:B------:R-:W-:Y:S02]  /*ad10*/  SHF.R.U32.HI R14, RZ, R9, R14 ;  /* 0x00000009ff0e7219 */ /* 0x000fe4000001160e */
[----:B------:R-:W-:-:S02]  /*ad20*/  PLOP3.LUT P0, PT, P0, P2, PT, 0xf8, 0x8f ;  /* 0x00000000008f781c */ /* 0x000fc40000705f70 */
[----:B------:R-:W-:Y:S02]  /*ad30*/  SHF.R.U32.HI R11, RZ, 0x1, R14 ;  /* 0x00000001ff0b7819 */ /* 0x000fe4000001160e */
[----:B------:R-:W-:-:S04]  /*ad40*/  SEL R12, RZ, 0x1, !P0 ;  /* 0x00000001ff0c7807 */ /* 0x000fc80004000000 */
[----:B------:R-:W-:-:S04]  /*ad50*/  LOP3.LUT R9, R12, 0x1, R11, 0xf8, !PT ;  /* 0x000000010c097812 */ /* 0x000fc800078ef80b */
[----:B------:R-:W-:-:S04]  /*ad60*/  LOP3.LUT R14, R9, R14, RZ, 0xc0, !PT ;  /* 0x0000000e090e7212 */ /* 0x000fc800078ec0ff */
[----:B------:R-:W-:-:S04]  /*ad70*/  IADD3 R11, PT, PT, R11, R14, RZ ;  /* 0x0000000e0b0b7210 */ /* 0x000fc80007ffe0ff */
[----:B------:R-:W-:Y:S01]  /*ad80*/  LOP3.LUT R8, R11, R8, RZ, 0xfc, !PT ;  /* 0x000000080b087212 */ /* 0x000fe200078efcff */
[----:B------:R-:W-:Y:S06]  /*ad90*/  BRA `(.L_x_158) ;  /* 0x0000000000107947 */ /* 0x000fec0003800000 */
.L_x_157:
[----:B------:R-:W-:-:S04]  /*ada0*/  LOP3.LUT R8, R8, 0x80000000, RZ, 0xc0, !PT ;  /* 0x8000000008087812 */ /* 0x000fc800078ec0ff */
[----:B------:R-:W-:Y:S01]  /*adb0*/  LOP3.LUT R8, R8, 0x7f800000, RZ, 0xfc, !PT ;  /* 0x7f80000008087812 */ /* 0x000fe200078efcff */
[----:B------:R-:W-:Y:S06]  /*adc0*/  BRA `(.L_x_158) ;  /* 0x0000000000047947 */ /* 0x000fec0003800000 */
.L_x_156:
[----:B------:R-:W-:-:S07]  /*add0*/  IMAD R8, R11, 0x800000, R8 ;  /* 0x008000000b087824 */ /* 0x000fce00078e0208 */
.L_x_158:
[----:B------:R-:W-:Y:S05]  /*ade0*/  BSYNC.RECONVERGENT B1 ;  /* 0x0000000000017941 */ /* 0x000fea0003800200 */
.L_x_155:
[----:B------:R-:W-:Y:S05]  /*adf0*/  BRA `(.L_x_159) ;  /* 0x0000000000207947 */ /* 0x000fea0003800000 */
.L_x_154:
[----:B------:R-:W-:-:S04]  /*ae00*/  LOP3.LUT R8, R8, 0x80000000, R9, 0x48, !PT ;  /* 0x8000000008087812 */ /* 0x000fc800078e4809 */
[----:B------:R-:W-:Y:S01]  /*ae10*/  LOP3.LUT R8, R8, 0x7f800000, RZ, 0xfc, !PT ;  /* 0x7f80000008087812 */ /* 0x000fe200078efcff */
[----:B------:R-:W-:Y:S06]  /*ae20*/  BRA `(.L_x_159) ;  /* 0x0000000000147947 */ /* 0x000fec0003800000 */
.L_x_153:
[----:B------:R-:W-:Y:S01]  /*ae30*/  LOP3.LUT R8, R8, 0x80000000, R9, 0x48, !PT ;  /* 0x8000000008087812 */ /* 0x000fe200078e4809 */
[----:B------:R-:W-:Y:S06]  /*ae40*/  BRA `(.L_x_159) ;  /* 0x00000000000c7947 */ /* 0x000fec0003800000 */
.L_x_152:
[----:B------:R-:W0:Y:S01]  /*ae50*/  MUFU.RSQ R8, -QNAN ;  /* 0xffc0000000087908 */ /* 0x000e220000001400 */
[----:B------:R-:W-:Y:S05]  /*ae60*/  BRA `(.L_x_159) ;  /* 0x0000000000047947 */ /* 0x000fea0003800000 */
.L_x_151:
[----:B------:R-:W-:-:S07]  /*ae70*/  FADD.FTZ R8, R9, R8 ;  /* 0x0000000809087221 */ /* 0x000fce0000010000 */
.L_x_159:
[----:B------:R-:W-:Y:S05]  /*ae80*/  BSYNC.RECONVERGENT B0 ;  /* 0x0000000000007941 */ /* 0x000fea0003800200 */
.L_x_149:
[----:B------:R-:W-:-:S04]  /*ae90*/  IMAD.MOV.U32 R11, RZ, RZ, 0x0 ;  /* 0x00000000ff0b7424 */ /* 0x000fc800078e00ff */
[----:B0-----:R-:W-:Y:S05]  /*aea0*/  RET.REL.NODEC R10 `(_Z13compute_pixelPhP17curandStateXORWOWf) ;  /* 0xffffff500a547950 */ /* 0x001fea0003c3ffff */
        .type           $_Z13compute_pixelPhP17curandStateXORWOWf$__internal_trig_reduction_slowpathd,@function
        .size           $_Z13compute_pixelPhP17curandStateXORWOWf$__internal_trig_reduction_slowpathd,(.L_x_180 - $_Z13compute_pixelPhP17curandStateXORWOWf$__internal_trig_reduction_slowpathd)
$_Z13compute_pixelPhP17curandStateXORWOWf$__internal_trig_reduction_slowpathd:
[----:B------:R-:W-:Y:S01]  /*aeb0*/  SHF.R.U32.HI R15, RZ, 0x14, R14 ;  /* 0x00000014ff0f7819 */ /* 0x000fe2000001160e */
[----:B------:R-:W-:-:S03]  /*aec0*/  IMAD.MOV.U32 R10, RZ, RZ, RZ ;  /* 0x000000ffff0a7224 */ /* 0x000fc600078e00ff */
[----:B------:R-:W-:-:S04]  /*aed0*/  LOP3.LUT R9, R15, 0x7ff, RZ, 0xc0, !PT ;  /* 0x000007ff0f097812 */ /* 0x000fc800078ec0ff */
[----:B------:R-:W-:-:S13]  /*aee0*/  ISETP.NE.AND P0, PT, R9, 0x7ff, PT ;  /* 0x000007ff0900780c */ /* 0x000fda0003f05270 */
[----:B------:R-:W-:Y:S05]  /*aef0*/  @!P0 BRA `(.L_x_160) ;  /* 0x0000000800588947 */ /* 0x000fea0003800000 */
[----:B------:R-:W-:Y:S01]  /*af00*/  IADD3 R9, PT, PT, R9, -0x400, RZ ;  /* 0xfffffc0009097810 */ /* 0x000fe20007ffe0ff */
[----:B------:R-:W-:Y:S01]  /*af10*/  BSSY.RECONVERGENT B1, `(.L_x_161) ;  /* 0x0000033000017945 */ /* 0x000fe20003800200 */
[----:B------:R-:W-:Y:S01]  /*af20*/  VIADD R19, R1, 0x20 ;  /* 0x0000002001137836 */ /* 0x000fe20000000000 */
[----:B------:R-:W-:Y:S02]  /*af30*/  CS2R R44, SRZ ;  /* 0x00000000002c7805 */ /* 0x000fe4000001ff00 */
[----:B------:R-:W-:Y:S02]  /*af40*/  SHF.R.U32.HI R17, RZ, 0x6, R9 ;  /* 0x00000006ff117819 */ /* 0x000fe40000011609 */
[----:B------:R-:W-:Y:S02]  /*af50*/  ISETP.GE.U32.AND P0, PT, R9, 0x80, PT ;  /* 0x000000800900780c */ /* 0x000fe40003f06070 */
[C---:B------:R-:W-:Y:S02]  /*af60*/  IADD3 R18, PT, PT, -R17.reuse, 0x13, RZ ;  /* 0x0000001311127810 */ /* 0x040fe40007ffe1ff */
[----:B------:R-:W-:-:S02]  /*af70*/  IADD3 R43, PT, PT, -R17, 0xf, RZ ;  /* 0x0000000f112b7810 */ /* 0x000fc40007ffe1ff */
[----:B------:R-:W-:-:S04]  /*af80*/  SEL R18, R18, 0x12, P0 ;  /* 0x0000001212127807 */ /* 0x000fc80000000000 */
[----:B------:R-:W-:-:S13]  /*af90*/  ISETP.GE.AND P0, PT, R43, R18, PT ;  /* 0x000000122b00720c */ /* 0x000fda0003f06270 */
[----:B------:R-:W-:Y:S05]  /*afa0*/  @P0 BRA `(.L_x_162) ;  /* 0x0000000000a40947 */ /* 0x000fea0003800000 */
[----:B------:R-:W0:Y:S01]  /*afb0*/  LDC.64 R10, c[0x0][0x358] ;  /* 0x0000d600ff0a7b82 */ /* 0x000e220000000a00 */
[C---:B------:R-:W-:Y:S01]  /*afc0*/  SHF.L.U64.HI R39, R8.reuse, 0xb, R14 ;  /* 0x0000000b08277819 */ /* 0x040fe2000001020e */
[----:B------:R-:W-:Y:S01]  /*afd0*/  HFMA2 R40, -RZ, RZ, 0, 0 ;  /* 0x00000000ff287431 */ /* 0x000fe200000001ff */
[----:B------:R-:W-:Y:S01]  /*afe0*/  BSSY.RECONVERGENT B4, `(.L_x_163) ;  /* 0x0000024000047945 */ /* 0x000fe20003800200 */
[----:B------:R-:W-:Y:S01]  /*aff0*/  IMAD.SHL.U32 R41, R8, 0x800, RZ ;  /* 0x0000080008297824 */ /* 0x000fe200078e00ff */
[----:B------:R-:W-:Y:S02]  /*b000*/  IADD3 R42, PT, PT, RZ, -R17, -R18 ;  /* 0x80000011ff2a7210 */ /* 0x000fe40007ffe812 */
[----:B------:R-:W-:Y:S02]  /*b010*/  CS2R R44, SRZ ;  /* 0x00000000002c7805 */ /* 0x000fe4000001ff00 */
[----:B------:R-:W-:-:S07]  /*b020*/  LOP3.LUT R39, R39, 0x80000000, RZ, 0xfc, !PT ;  /* 0x8000000027277812 */ /* 0x000fce00078efcff */
.L_x_164:
[----:B------:R-:W1:Y:S01]  /*b030*/  LDC.64 R8, c[0x4][0x48] ;  /* 0x01001200ff087b82 */ /* 0x000e620000000a00 */
[----:B0-----:R-:W-:Y:S02]  /*b040*/  R2UR UR10, R10 ;  /* 0x000000000a0a72ca */ /* 0x001fe400000e0000 */
[----:B------:R-:W-:Y:S01]  /*b050*/  R2UR UR11, R11 ;  /* 0x000000000b0b72ca */ /* 0x000fe200000e0000 */
[----:B-1----:R-:W-:-:S12]  /*b060*/  IMAD.WIDE R46, R43, 0x8, R8 ;  /* 0x000000082b2e7825 */ /* 0x002fd800078e0208 */
[----:B------:R-:W2:Y:S01]  /*b070*/  LDG.E.64.CONSTANT R12, desc[UR10][R46.64] ;  /* 0x0000000a2e0c7981 */ /* 0x000ea2000c1e9b00 */
[----:B------:R-:W-:Y:S01]  /*b080*/  IMAD.MOV.U32 R8, RZ, RZ, R44 ;  /* 0x000000ffff087224 */ /* 0x000fe200078e002c */
[----:B------:R-:W-:Y:S01]  /*b090*/  IADD3 R42, PT, PT, R42, 0x1, RZ ;  /* 0x000000012a2a7810 */ /* 0x000fe20007ffe0ff */
[----:B------:R-:W-:Y:S02]  /*b0a0*/  IMAD.MOV.U32 R9, RZ, RZ, R45 ;  /* 0x000000ffff097224 */ /* 0x000fe400078e002d */
[----:B------:R-:W-:Y:S02]  /*b0b0*/  VIADD R43, R43, 0x1 ;  /* 0x000000012b2b7836 */ /* 0x000fe40000000000 */
[----:B--2---:R-:W-:-:S04]  /*b0c0*/  IMAD.WIDE.U32 R8, P3, R12, R41, R8 ;  /* 0x000000290c087225 */ /* 0x004fc80007860008 */
[C---:B------:R-:W-:Y:S02]  /*b0d0*/  IMAD R45, R12.reuse, R39, RZ ;  /* 0x000000270c2d7224 */ /* 0x040fe400078e02ff */
[----:B------:R-:W-:Y:S02]  /*b0e0*/  IMAD R49, R13, R41, RZ ;  /* 0x000000290d317224 */ /* 0x000fe400078e02ff */
[----:B------:R-:W-:Y:S01]  /*b0f0*/  IMAD.HI.U32 R12, R12, R39, RZ ;  /* 0x000000270c0c7227 */ /* 0x000fe200078e00ff */
[----:B------:R-:W-:Y:S02]  /*b100*/  IADD3 R44, P0, PT, R45, R9, RZ ;  /* 0x000000092d2c7210 */ /* 0x000fe40007f1e0ff */
[C---:B------:R-:W-:Y:S01]  /*b110*/  LEA R9, R40.reuse, R19, 0x3 ;  /* 0x0000001328097211 */ /* 0x040fe200078e18ff */
[----:B------:R-:W-:Y:S01]  /*b120*/  IMAD.X R47, RZ, RZ, R12, P3 ;  /* 0x000000ffff2f7224 */ /* 0x000fe200018e060c */
[----:B------:R-:W-:Y:S01]  /*b130*/  IADD3 R45, P2, PT, R49, R44, RZ ;  /* 0x0000002c312d7210 */ /* 0x000fe20007f5e0ff */
[----:B------:R-:W-:Y:S01]  /*b140*/  IMAD.MOV.U32 R44, RZ, RZ, R8 ;  /* 0x000000ffff2c7224 */ /* 0x000fe200078e0008 */
[----:B------:R-:W-:Y:S01]  /*b150*/  IADD3 R40, PT, PT, R40, 0x1, RZ ;  /* 0x0000000128287810 */ /* 0x000fe20007ffe0ff */
[----:B------:R-:W-:-:S03]  /*b160*/  IMAD.HI.U32 R8, R13, R41, RZ ;  /* 0x000000290d087227 */ /* 0x000fc600078e00ff */
[----:B------:R0:W-:Y:S01]  /*b170*/  STL.64 [R9], R44 ;  /* 0x0000002c09007387 */ /* 0x0001e20000100a00 */
[----:B------:R-:W-:Y:S01]  /*b180*/  IMAD.HI.U32 R12, R13, R39, RZ ;  /* 0x000000270d0c7227 */ /* 0x000fe200078e00ff */
[----:B------:R-:W-:-:S03]  /*b190*/  IADD3.X R8, P0, PT, R8, R47, RZ, P0, !PT ;  /* 0x0000002f08087210 */ /* 0x000fc6000071e4ff */
[----:B------:R-:W-:Y:S02]  /*b1a0*/  IMAD R13, R13, R39, RZ ;  /* 0x000000270d0d7224 */ /* 0x000fe400078e02ff */
[----:B------:R-:W-:Y:S01]  /*b1b0*/  IMAD.X R12, RZ, RZ, R12, P0 ;  /* 0x000000ffff0c7224 */ /* 0x000fe200000e060c */
[----:B------:R-:W-:Y:S02]  /*b1c0*/  ISETP.NE.AND P0, PT, R42, -0xf, PT ;  /* 0xfffffff12a00780c */ /* 0x000fe40003f05270 */
[----:B------:R-:W-:-:S05]  /*b1d0*/  IADD3.X R8, P2, PT, R13, R8, RZ, P2, !PT ;  /* 0x000000080d087210 */ /* 0x000fca000175e4ff */
[----:B------:R-:W-:Y:S02]  /*b1e0*/  IMAD.X R13, RZ, RZ, R12, P2 ;  /* 0x000000ffff0d7224 */ /* 0x000fe400010e060c */
[----:B0-----:R-:W-:-:S03]  /*b1f0*/  IMAD.MOV.U32 R44, RZ, RZ, R8 ;  /* 0x000000ffff2c7224 */ /* 0x001fc600078e0008 */
[----:B------:R-:W-:Y:S01]  /*b200*/  MOV R45, R13 ;  /* 0x0000000d002d7202 */ /* 0x000fe20000000f00 */
[----:B------:R-:W-:Y:S06]  /*b210*/  @P0 BRA `(.L_x_164) ;  /* 0xfffffffc00840947 */ /* 0x000fec000383ffff */
[----:B------:R-:W-:Y:S05]  /*b220*/  BSYNC.RECONVERGENT B4 ;  /* 0x0000000000047941 */ /* 0x000fea0003800200 */
.L_x_163:
[----:B------:R-:W-:-:S07]  /*b230*/  IMAD.MOV.U32 R43, RZ, RZ, R18 ;  /* 0x000000ffff2b7224 */ /* 0x000fce00078e0012 */
.L_x_162:
[----:B------:R-:W-:Y:S05]  /*b240*/  BSYNC.RECONVERGENT B1 ;  /* 0x0000000000017941 */ /* 0x000fea0003800200 */
.L_x_161:
[----:B------:R-:W-:Y:S01]  /*b250*/  LOP3.LUT P0, R39, R15, 0x3f, RZ, 0xc0, !PT ;  /* 0x0000003f0f277812 */ /* 0x000fe2000780c0ff */
[----:B------:R-:W-:-:S05]  /*b260*/  IMAD.IADD R8, R17, 0x1, R43 ;  /* 0x0000000111087824 */ /* 0x000fca00078e022b */
[----:B------:R-:W-:-:S05]  /*b270*/  LEA R43, R8, R19, 0x3 ;  /* 0x00000013082b7211 */ /* 0x000fca00078e18ff */
[----:B------:R0:W-:Y:S04]  /*b280*/  STL.64 [R43+-0x78], R44 ;  /* 0xffff882c2b007387 */ /* 0x0001e80000100a00 */
[----:B------:R-:W2:Y:S04]  /*b290*/  @P0 LDL.64 R12, [R1+0x28] ;  /* 0x00002800010c0983 */ /* 0x000ea80000100a00 */
[----:B------:R-:W3:Y:S04]  /*b2a0*/  LDL.64 R8, [R1+0x30] ;  /* 0x0000300001087983 */ /* 0x000ee80000100a00 */
[----:B------:R-:W4:Y:S01]  /*b2b0*/  LDL.64 R10, [R1+0x38] ;  /* 0x00003800010a7983 */ /* 0x000f220000100a00 */
[----:B------:R-:W-:Y:S01]  /*b2c0*/  BSSY.RECONVERGENT B1, `(.L_x_165) ;  /* 0x0000035000017945 */ /* 0x000fe20003800200 */
[----:B--2---:R-:W-:-:S02]  /*b2d0*/  @P0 SHF.R.U64 R15, R12, 0x1, R13 ;  /* 0x000000010c0f0819 */ /* 0x004fc4000000120d */
[----:B------:R-:W-:Y:S02]  /*b2e0*/  @P0 SHF.R.U32.HI R17, RZ, 0x1, R13 ;  /* 0x00000001ff110819 */ /* 0x000fe4000001160d */
[----:B------:R-:W-:Y:S02]  /*b2f0*/  @P0 LOP3.LUT R12, R39, 0x3f, RZ, 0x3c, !PT ;  /* 0x0000003f270c0812 */ /* 0x000fe400078e3cff */
[C---:B---3--:R-:W-:Y:S02]  /*b300*/  @P0 SHF.L.U32 R18, R8.reuse, R39, RZ ;  /* 0x0000002708120219 */ /* 0x048fe400000006ff */
[----:B------:R-:W-:Y:S02]  /*b310*/  @P0 SHF.R.U64 R13, R15, R12, R17 ;  /* 0x0000000c0f0d0219 */ /* 0x000fe40000001211 */
[--C-:B------:R-:W-:Y:S02]  /*b320*/  @P0 SHF.R.U32.HI R41, RZ, 0x1, R9.reuse ;  /* 0x00000001ff290819 */ /* 0x100fe40000011609 */
[----:B------:R-:W-:-:S02]  /*b330*/  @P0 SHF.R.U64 R19, R8, 0x1, R9 ;  /* 0x0000000108130819 */ /* 0x000fc40000001209 */
[----:B------:R-:W-:Y:S02]  /*b340*/  @P0 SHF.L.U64.HI R40, R8, R39, R9 ;  /* 0x0000002708280219 */ /* 0x000fe40000010209 */
[-C--:B------:R-:W-:Y:S02]  /*b350*/  @P0 SHF.R.U32.HI R15, RZ, R12.reuse, R17 ;  /* 0x0000000cff0f0219 */ /* 0x080fe40000011611 */
[----:B------:R-:W-:Y:S02]  /*b360*/  @P0 LOP3.LUT R8, R18, R13, RZ, 0xfc, !PT ;  /* 0x0000000d12080212 */ /* 0x000fe400078efcff */
[----:B----4-:R-:W-:Y:S02]  /*b370*/  @P0 SHF.L.U32 R17, R10, R39, RZ ;  /* 0x000000270a110219 */ /* 0x010fe400000006ff */
[----:B------:R-:W-:Y:S02]  /*b380*/  @P0 SHF.R.U64 R42, R19, R12, R41 ;  /* 0x0000000c132a0219 */ /* 0x000fe40000001229 */
[----:B------:R-:W-:-:S02]  /*b390*/  @P0 LOP3.LUT R9, R40, R15, RZ, 0xfc, !PT ;  /* 0x0000000f28090212 */ /* 0x000fc400078efcff */
[----:B------:R-:W-:Y:S01]  /*b3a0*/  @P0 SHF.R.U32.HI R41, RZ, R12, R41 ;  /* 0x0000000cff290219 */ /* 0x000fe20000011629 */
[----:B------:R-:W-:Y:S01]  /*b3b0*/  IMAD.SHL.U32 R12, R8, 0x4, RZ ;  /* 0x00000004080c7824 */ /* 0x000fe200078e00ff */
[----:B------:R-:W-:Y:S02]  /*b3c0*/  @P0 SHF.L.U64.HI R18, R10, R39, R11 ;  /* 0x000000270a120219 */ /* 0x000fe4000001020b */
[----:B------:R-:W-:Y:S02]  /*b3d0*/  @P0 LOP3.LUT R10, R17, R42, RZ, 0xfc, !PT ;  /* 0x0000002a110a0212 */ /* 0x000fe400078efcff */
[----:B------:R-:W-:Y:S02]  /*b3e0*/  SHF.L.U64.HI R8, R8, 0x2, R9 ;  /* 0x0000000208087819 */ /* 0x000fe40000010209 */
[----:B------:R-:W-:Y:S02]  /*b3f0*/  @P0 LOP3.LUT R11, R18, R41, RZ, 0xfc, !PT ;  /* 0x00000029120b0212 */ /* 0x000fe400078efcff */
[----:B------:R-:W-:-:S02]  /*b400*/  SHF.L.W.U32.HI R9, R9, 0x2, R10 ;  /* 0x0000000209097819 */ /* 0x000fc40000010e0a */
[----:B------:R-:W-:Y:S02]  /*b410*/  IADD3 RZ, P0, PT, RZ, -R12, RZ ;  /* 0x8000000cffff7210 */ /* 0x000fe40007f1e0ff */
[----:B------:R-:W-:Y:S02]  /*b420*/  LOP3.LUT R13, RZ, R8, RZ, 0x33, !PT ;  /* 0x00000008ff0d7212 */ /* 0x000fe400078e33ff */
[----:B------:R-:W-:Y:S02]  /*b430*/  SHF.L.W.U32.HI R10, R10, 0x2, R11 ;  /* 0x000000020a0a7819 */ /* 0x000fe40000010e0b */
[----:B------:R-:W-:Y:S02]  /*b440*/  LOP3.LUT R15, RZ, R9, RZ, 0x33, !PT ;  /* 0x00000009ff0f7212 */ /* 0x000fe400078e33ff */
[----:B------:R-:W-:Y:S02]  /*b450*/  IADD3.X R13, P0, PT, RZ, R13, RZ, P0, !PT ;  /* 0x0000000dff0d7210 */ /* 0x000fe4000071e4ff */
[----:B------:R-:W-:-:S02]  /*b460*/  LOP3.LUT R17, RZ, R10, RZ, 0x33, !PT ;  /* 0x0000000aff117212 */ /* 0x000fc400078e33ff */
[----:B------:R-:W-:Y:S02]  /*b470*/  IADD3.X R18, P2, PT, RZ, R15, RZ, P0, !PT ;  /* 0x0000000fff127210 */ /* 0x000fe4000075e4ff */
[----:B------:R-:W-:-:S03]  /*b480*/  ISETP.GT.U32.AND P3, PT, R9, -0x1, PT ;  /* 0xffffffff0900780c */ /* 0x000fc60003f64070 */
[----:B------:R-:W-:Y:S01]  /*b490*/  IMAD.X R17, RZ, RZ, R17, P2 ;  /* 0x000000ffff117224 */ /* 0x000fe200010e0611 */
[----:B------:R-:W-:-:S04]  /*b4a0*/  ISETP.GT.AND.EX P0, PT, R10, -0x1, PT, P3 ;  /* 0xffffffff0a00780c */ /* 0x000fc80003f04330 */
[----:B------:R-:W-:Y:S02]  /*b4b0*/  SEL R15, R10, R17, P0 ;  /* 0x000000110a0f7207 */ /* 0x000fe40000000000 */
[----:B------:R-:W-:Y:S02]  /*b4c0*/  SEL R18, R9, R18, P0 ;  /* 0x0000001209127207 */ /* 0x000fe40000000000 */
[----:B------:R-:W-:-:S04]  /*b4d0*/  ISETP.NE.U32.AND P2, PT, R15, RZ, PT ;  /* 0x000000ff0f00720c */ /* 0x000fc80003f45070 */
[----:B------:R-:W-:Y:S01]  /*b4e0*/  SEL R9, R18, R15, !P2 ;  /* 0x0000000f12097207 */ /* 0x000fe20005000000 */
[----:B------:R-:W-:-:S05]  /*b4f0*/  @!P0 IMAD.MOV R12, RZ, RZ, -R12 ;  /* 0x000000ffff0c8224 */ /* 0x000fca00078e0a0c */
[----:B------:R-:W1:Y:S02]  /*b500*/  FLO.U32 R9, R9 ;  /* 0x0000000900097300 */ /* 0x000e6400000e0000 */
[C---:B-1----:R-:W-:Y:S02]  /*b510*/  IADD3 R19, PT, PT, -R9.reuse, 0x1f, RZ ;  /* 0x0000001f09137810 */ /* 0x042fe40007ffe1ff */
[----:B------:R-:W-:Y:S02]  /*b520*/  IADD3 R17, PT, PT, -R9, 0x3f, RZ ;  /* 0x0000003f09117810 */ /* 0x000fe40007ffe1ff */
[----:B------:R-:W-:Y:S02]  /*b530*/  @P2 IADD3 R17, PT, PT, R19, RZ, RZ ;  /* 0x000000ff13112210 */ /* 0x000fe40007ffe0ff */
[----:B------:R-:W-:Y:S02]  /*b540*/  SEL R19, R8, R13, P0 ;  /* 0x0000000d08137207 */ /* 0x000fe40000000000 */
[----:B------:R-:W-:-:S13]  /*b550*/  ISETP.NE.AND P2, PT, R17, RZ, PT ;  /* 0x000000ff1100720c */ /* 0x000fda0003f45270 */
[----:B0-----:R-:W-:Y:S05]  /*b560*/  @!P2 BRA `(.L_x_166) ;  /* 0x000000000028a947 */ /* 0x001fea0003800000 */
[C---:B------:R-:W-:Y:S02]  /*b570*/  LOP3.LUT R9, R17.reuse, 0x3f, RZ, 0xc0, !PT ;  /* 0x0000003f11097812 */ /* 0x040fe400078ec0ff */
[--C-:B------:R-:W-:Y:S02]  /*b580*/  SHF.R.U64 R13, R12, 0x1, R19.reuse ;  /* 0x000000010c0d7819 */ /* 0x100fe40000001213 */
[----:B------:R-:W-:Y:S02]  /*b590*/  SHF.R.U32.HI R19, RZ, 0x1, R19 ;  /* 0x00000001ff137819 */ /* 0x000fe40000011613 */
[----:B------:R-:W-:Y:S02]  /*b5a0*/  LOP3.LUT R8, R17, 0x3f, RZ, 0xc, !PT ;  /* 0x0000003f11087812 */ /* 0x000fe400078e0cff */
[CC--:B------:R-:W-:Y:S02]  /*b5b0*/  SHF.L.U64.HI R15, R18.reuse, R9.reuse, R15 ;  /* 0x00000009120f7219 */ /* 0x0c0fe4000001020f */
[----:B------:R-:W-:-:S02]  /*b5c0*/  SHF.L.U32 R9, R18, R9, RZ ;  /* 0x0000000912097219 */ /* 0x000fc400000006ff */
[-CC-:B------:R-:W-:Y:S02]  /*b5d0*/  SHF.R.U64 R18, R13, R8.reuse, R19.reuse ;  /* 0x000000080d127219 */ /* 0x180fe40000001213 */
[----:B------:R-:W-:Y:S02]  /*b5e0*/  SHF.R.U32.HI R8, RZ, R8, R19 ;  /* 0x00000008ff087219 */ /* 0x000fe40000011613 */
[----:B------:R-:W-:Y:S02]  /*b5f0*/  LOP3.LUT R18, R9, R18, RZ, 0xfc, !PT ;  /* 0x0000001209127212 */ /* 0x000fe400078efcff */
[----:B------:R-:W-:-:S07]  /*b600*/  LOP3.LUT R15, R15, R8, RZ, 0xfc, !PT ;  /* 0x000000080f0f7212 */ /* 0x000fce00078efcff */
.L_x_166:
[----:B------:R-:W-:Y:S05]  /*b610*/  BSYNC.RECONVERGENT B1 ;  /* 0x0000000000017941 */ /* 0x000fea0003800200 */
.L_x_165:
[----:B------:R-:W-:Y:S01]  /*b620*/  IMAD.WIDE.U32 R12, R18, 0x2168c235, RZ ;  /* 0x2168c235120c7825 */ /* 0x000fe200078e00ff */
[----:B------:R-:W-:-:S03]  /*b630*/  MOV R9, RZ ;  /* 0x000000ff00097202 */ /* 0x000fc60000000f00 */
[----:B------:R-:W-:Y:S01]  /*b640*/  IMAD.MOV.U32 R8, RZ, RZ, R13 ;  /* 0x000000ffff087224 */ /* 0x000fe200078e000d */
[----:B------:R-:W-:Y:S01]  /*b650*/  IADD3 RZ, P2, PT, R12, R12, RZ ;  /* 0x0000000c0cff7210 */ /* 0x000fe20007f5e0ff */
[----:B------:R-:W-:-:S04]  /*b660*/  IMAD.HI.U32 R13, R15, -0x36f0255e, RZ ;  /* 0xc90fdaa20f0d7827 */ /* 0x000fc800078e00ff */
[----:B------:R-:W-:-:S04]  /*b670*/  IMAD.WIDE.U32 R8, R18, -0x36f0255e, R8 ;  /* 0xc90fdaa212087825 */ /* 0x000fc800078e0008 */
[----:B------:R-:W-:-:S04]  /*b680*/  IMAD.WIDE.U32 R8, P3, R15, 0x2168c235, R8 ;  /* 0x2168c2350f087825 */ /* 0x000fc80007860008 */
[----:B------:R-:W-:Y:S01]  /*b690*/  IMAD R15, R15, -0x36f0255e, RZ ;  /* 0xc90fdaa20f0f7824 */ /* 0x000fe200078e02ff */
[----:B------:R-:W-:Y:S01]  /*b6a0*/  IADD3.X RZ, P2, PT, R8, R8, RZ, P2, !PT ;  /* 0x0000000808ff7210 */ /* 0x000fe2000175e4ff */
[----:B------:R-:W-:-:S03]  /*b6b0*/  IMAD.X R12, RZ, RZ, R13, P3 ;  /* 0x000000ffff0c7224 */ /* 0x000fc600018e060d */
[----:B------:R-:W-:Y:S02]  /*b6c0*/  IADD3 R9, P3, PT, R15, R9, RZ ;  /* 0x000000090f097210 */ /* 0x000fe40007f7e0ff */
[----:B------:R-:W-:Y:S02]  /*b6d0*/  SHF.R.U32.HI R15, RZ, 0x1e, R11 ;  /* 0x0000001eff0f7819 */ /* 0x000fe4000001160b */
[C---:B------:R-:W-:Y:S01]  /*b6e0*/  ISETP.GT.U32.AND P4, PT, R9.reuse, RZ, PT ;  /* 0x000000ff0900720c */ /* 0x040fe20003f84070 */
[----:B------:R-:W-:Y:S01]  /*b6f0*/  IMAD.X R12, RZ, RZ, R12, P3 ;  /* 0x000000ffff0c7224 */ /* 0x000fe200018e060c */
[----:B------:R-:W-:Y:S02]  /*b700*/  IADD3.X R8, P3, PT, R9, R9, RZ, P2, !PT ;  /* 0x0000000909087210 */ /* 0x000fe4000177e4ff */
[----:B------:R-:W-:Y:S02]  /*b710*/  LEA.HI R10, R10, R15, RZ, 0x1 ;  /* 0x0000000f0a0a7211 */ /* 0x000fe400078f08ff */
[----:B------:R-:W-:-:S02]  /*b720*/  ISETP.GT.AND.EX P2, PT, R12, RZ, PT, P4 ;  /* 0x000000ff0c00720c */ /* 0x000fc40003f44340 */
[-C--:B------:R-:W-:Y:S02]  /*b730*/  IADD3.X R13, PT, PT, R12, R12.reuse, RZ, P3, !PT ;  /* 0x0000000c0c0d7210 */ /* 0x080fe40001ffe4ff */
[----:B------:R-:W-:Y:S02]  /*b740*/  SEL R8, R8, R9, P2 ;  /* 0x0000000908087207 */ /* 0x000fe40001000000 */
[----:B------:R-:W-:Y:S02]  /*b750*/  SEL R13, R13, R12, P2 ;  /* 0x0000000c0d0d7207 */ /* 0x000fe40001000000 */
[----:B------:R-:W-:Y:S02]  /*b760*/  IADD3 R8, P3, PT, R8, 0x1, RZ ;  /* 0x0000000108087810 */ /* 0x000fe40007f7e0ff */
[----:B------:R-:W-:Y:S02]  /*b770*/  SEL R12, RZ, 0xffffffff, !P2 ;  /* 0xffffffffff0c7807 */ /* 0x000fe40005000000 */
[----:B------:R-:W-:Y:S01]  /*b780*/  LOP3.LUT P2, R9, R14, 0x80000000, RZ, 0xc0, !PT ;  /* 0x800000000e097812 */ /* 0x000fe2000784c0ff */
[----:B------:R-:W-:-:S02]  /*b790*/  IMAD.X R13, RZ, RZ, R13, P3 ;  /* 0x000000ffff0d7224 */ /* 0x000fc400018e060d */
[----:B------:R-:W-:Y:S01]  /*b7a0*/  IMAD.IADD R12, R12, 0x1, -R17 ;  /* 0x000000010c0c7824 */ /* 0x000fe200078e0a11 */
[----:B------:R-:W-:Y:S02]  /*b7b0*/  @!P0 LOP3.LUT R9, R9, 0x80000000, RZ, 0x3c, !PT ;  /* 0x8000000009098812 */ /* 0x000fe400078e3cff */
[----:B------:R-:W-:Y:S02]  /*b7c0*/  SHF.R.U64 R8, R8, 0xa, R13 ;  /* 0x0000000a08087819 */ /* 0x000fe4000000120d */
[----:B------:R-:W-:Y:S02]  /*b7d0*/  SHF.L.U32 R12, R12, 0x14, RZ ;  /* 0x000000140c0c7819 */ /* 0x000fe400000006ff */
[----:B------:R-:W-:-:S03]  /*b7e0*/  IADD3 R8, P3, PT, R8, 0x1, RZ ;  /* 0x0000000108087810 */ /* 0x000fc60007f7e0ff */
[----:B------:R-:W-:Y:S01]  /*b7f0*/  @P2 IMAD.MOV R10, RZ, RZ, -R10 ;  /* 0x000000ffff0a2224 */ /* 0x000fe200078e0a0a */
[----:B------:R-:W-:-:S04]  /*b800*/  LEA.HI.X R13, R13, RZ, RZ, 0x16, P3 ;  /* 0x000000ff0d0d7211 */ /* 0x000fc800018fb4ff */
[--C-:B------:R-:W-:Y:S02]  /*b810*/  SHF.R.U64 R8, R8, 0x1, R13.reuse ;  /* 0x0000000108087819 */ /* 0x100fe4000000120d */
[----:B------:R-:W-:Y:S02]  /*b820*/  SHF.R.U32.HI R11, RZ, 0x1, R13 ;  /* 0x00000001ff0b7819 */ /* 0x000fe4000001160d */
[----:B------:R-:W-:-:S04]  /*b830*/  IADD3 R8, P3, P4, RZ, RZ, R8 ;  /* 0x000000ffff087210 */ /* 0x000fc80007c7e008 */
[----:B------:R-:W-:-:S04]  /*b840*/  IADD3.X R12, PT, PT, R12, 0x3fe00000, R11, P3, P4 ;  /* 0x3fe000000c0c7810 */ /* 0x000fc80001fe840b */
[----:B------:R-:W-:-:S07]  /*b850*/  LOP3.LUT R14, R12, R9, RZ, 0xfc, !PT ;  /* 0x000000090c0e7212 */ /* 0x000fce00078efcff */
.L_x_160:
[----:B------:R-:W-:Y:S01]  /*b860*/  IMAD.MOV.U32 R17, RZ, RZ, 0x0 ;  /* 0x00000000ff117424 */ /* 0x000fe200078e00ff */
[----:B------:R-:W-:Y:S01]  /*b870*/  MOV R9, R14 ;  /* 0x0000000e00097202 */ /* 0x000fe20000000f00 */
[----:B------:R-:W-:Y:S02]  /*b880*/  IMAD.MOV.U32 R39, RZ, RZ, R10 ;  /* 0x000000ffff277224 */ /* 0x000fe400078e000a */
[----:B------:R-:W-:Y:S05]  /*b890*/  RET.REL.NODEC R16 `(_Z13compute_pixelPhP17curandStateXORWOWf) ;  /* 0xffffff4410d87950 */ /* 0x000fea0003c3ffff */
.L_x_167:
[----:B------:R-:W-:-:S00]  /*b8a0*/  BRA `(.L_x_167) ;  /* 0xfffffffc00fc7947 */ /* 0x000fc0000383ffff */
[----:B------:R-:W-:-:S00]  /*b8b0*/  NOP ;  /* 0x0000000000007918 */ /* 0x000fc00000000000 */
        /* <DEDUP_REMOVED lines=12> */
.L_x_180:


//--------------------- .text._Z11init_kernelP17curandStateXORWOW --------------------------
	.section	.text._Z11init_kernelP17curandStateXORWOW,"ax",@progbits
	.align	128
        .global         _Z11init_kernelP17curandStateXORWOW
        .type           _Z11init_kernelP17curandStateXORWOW,@function
        .size           _Z11init_kernelP17curandStateXORWOW,(.L_x_182 - _Z11init_kernelP17curandStateXORWOW)
        .other          _Z11init_kernelP17curandStateXORWOW,@"STO_CUDA_ENTRY STV_DEFAULT"
_Z11init_kernelP17curandStateXORWOW:
.text._Z11init_kernelP17curandStateXORWOW:
[----:B------:R-:W-:Y:S01]  /*0000*/  LDC R1, c[0x0][0x37c] ;  /* 0x0000df00ff017b82 */ /* 0x000fe20000000800 */
[----:B------:R-:W0:Y:S07]  /*0010*/  S2R R0, SR_TID.X ;  /* 0x0000000000007919 */ /* 0x000e2e0000002100 */
[----:B------:R-:W0:Y:S01]  /*0020*/  S2UR UR6, SR_CTAID.X ;  /* 0x00000000000679c3 */ /* 0x000e220000002500 */
[----:B------:R-:W1:Y:S01]  /*0030*/  LDCU.64 UR4, c[0x0][0x358] ;  /* 0x00006b00ff0477ac */ /* 0x000e620008000a00 */
[----:B------:R-:W-:Y:S01]  /*0040*/  IMAD.MOV.U32 R2, RZ, RZ, 0x6bd65037 ;  /* 0x6bd65037ff027424 */ /* 0x000fe200078e00ff */
[----:B------:R-:W-:Y:S01]  /*0050*/  BSSY.RECONVERGENT B0, `(.L_x_168) ;  /* 0x00000df000007945 */ /* 0x000fe20003800200 */
[----:B------:R-:W-:-:S02]  /*0060*/  IMAD.MOV.U32 R3, RZ, RZ, -0x66c4becc ;  /* 0x993b4134ff037424 */ /* 0x000fc400078e00ff */
[----:B------:R-:W-:Y:S02]  /*0070*/  IMAD.MOV.U32 R4, RZ, RZ, -0x7bbade06 ;  /* 0x844521faff047424 */ /* 0x000fe400078e00ff */
[----:B------:R-:W0:Y:S01]  /*0080*/  LDC R13, c[0x0][0x360] ;  /* 0x0000d800ff0d7b82 */ /* 0x000e220000000800 */
[----:B------:R-:W-:Y:S02]  /*0090*/  IMAD.MOV.U32 R5, RZ, RZ, -0x75bd8fc ;  /* 0xf8a42704ff057424 */ /* 0x000fe400078e00ff */
[----:B------:R-:W-:Y:S02]  /*00a0*/  IMAD.MOV.U32 R8, RZ, RZ, -0x23270784 ;  /* 0xdcd8f87cff087424 */ /* 0x000fe400078e00ff */
[----:B------:R-:W-:-:S03]  /*00b0*/  IMAD.MOV.U32 R9, RZ, RZ, -0x6dc84cc8 ;  /* 0x9237b338ff097424 */ /* 0x000fc600078e00ff */
[----:B------:R-:W2:Y:S01]  /*00c0*/  LDC.64 R6, c[0x0][0x380] ;  /* 0x0000e000ff067b82 */ /* 0x000ea20000000a00 */
[----:B0-----:R-:W-:-:S05]  /*00d0*/  IMAD R13, R13, UR6, R0 ;  /* 0x000000060d0d7c24 */ /* 0x001fca000f8e0200 */
[C---:B------:R-:W-:Y:S01]  /*00e0*/  ISETP.NE.AND P0, PT, R13.reuse, RZ, PT ;  /* 0x000000ff0d00720c */ /* 0x040fe20003f05270 */
[----:B--2---:R-:W-:-:S05]  /*00f0*/  IMAD.WIDE R6, R13, 0x30, R6 ;  /* 0x000000300d067825 */ /* 0x004fca00078e0206 */
[----:B-1----:R0:W-:Y:S04]  /*0100*/  STG.E.64 desc[UR4][R6.64], R2 ;  /* 0x0000000206007986 */ /* 0x0021e8000c101b04 */
[----:B------:R0:W-:Y:S04]  /*0110*/  STG.E.64 desc[UR4][R6.64+0x8], R4 ;  /* 0x0000080406007986 */ /* 0x0001e8000c101b04 */
[----:B------:R0:W-:Y:S01]  /*0120*/  STG.E.64 desc[UR4][R6.64+0x10], R8 ;  /* 0x0000100806007986 */ /* 0x0001e2000c101b04 */
[----:B------:R-:W-:Y:S05]  /*0130*/  @!P0 BRA `(.L_x_169) ;  /* 0x0000000c00408947 */ /* 0x000fea0003800000 */
[----:B------:R-:W-:Y:S01]  /*0140*/  SHF.R.S32.HI R0, RZ, 0x1f, R13 ;  /* 0x0000001fff007819 */ /* 0x000fe2000001140d */
[----:B------:R-:W-:-:S07]  /*0150*/  IMAD.MOV.U32 R12, RZ, RZ, RZ ;  /* 0x000000ffff0c7224 */ /* 0x000fce00078e00ff */
.L_x_175:
[----:B0-----:R-:W-:Y:S01]  /*0160*/  LOP3.LUT R2, R13, 0x3, RZ, 0xc0, !PT ;  /* 0x000000030d027812 */ /* 0x001fe200078ec0ff */
[----:B------:R-:W-:Y:S03]  /*0170*/  BSSY.RECONVERGENT B1, `(.L_x_170) ;  /* 0x00000c6000017945 */ /* 0x000fe60003800200 */
[----:B------:R-:W-:-:S04]  /*0180*/  ISETP.NE.U32.AND P0, PT, R2, RZ, PT ;  /* 0x000000ff0200720c */ /* 0x000fc80003f05070 */
[----:B------:R-:W-:-:S13]  /*0190*/  ISETP.NE.AND.EX P0, PT, RZ, RZ, PT, P0 ;  /* 0x000000ffff00720c */ /* 0x000fda0003f05300 */
[----:B------:R-:W-:Y:S05]  /*01a0*/  @!P0 BRA `(.L_x_171) ;  /* 0x0000000c00088947 */ /* 0x000fea0003800000 */
[----:B------:R-:W0:Y:S01]  /*01b0*/  LDC.64 R8, c[0x4][RZ] ;  /* 0x01000000ff087b82 */ /* 0x000e220000000a00 */
[----:B------:R-:W-:Y:S02]  /*01c0*/  IMAD.MOV.U32 R14, RZ, RZ, RZ ;  /* 0x000000ffff0e7224 */ /* 0x000fe400078e00ff */
[----:B0-----:R-:W-:-:S07]  /*01d0*/  IMAD.WIDE.U32 R8, R12, 0xc80, R8 ;  /* 0x00000c800c087825 */ /* 0x001fce00078e0008 */
.L_x_174:
[----:B0-----:R-:W-:Y:S01]  /*01e0*/  IMAD.MOV.U32 R15, RZ, RZ, RZ ;  /* 0x000000ffff0f7224 */ /* 0x001fe200078e00ff */
[----:B------:R-:W-:Y:S01]  /*01f0*/  CS2R R2, SRZ ;  /* 0x0000000000027805 */ /* 0x000fe2000001ff00 */
[----:B------:R-:W-:Y:S01]  /*0200*/  IMAD.MOV.U32 R17, RZ, RZ, RZ ;  /* 0x000000ffff117224 */ /* 0x000fe200078e00ff */
[----:B------:R-:W-:-:S07]  /*0210*/  CS2R R4, SRZ ;  /* 0x0000000000047805 */ /* 0x000fce000001ff00 */
.L_x_173:
[----:B------:R-:W-:-:S05]  /*0220*/  IMAD.WIDE.U32 R10, R17, 0x4, R6 ;  /* 0x00000004110a7825 */ /* 0x000fca00078e0006 */
[----:B------:R0:W5:Y:S01]  /*0230*/  LDG.E R16, desc[UR4][R10.64+0x4] ;  /* 0x000004040a107981 */ /* 0x000162000c1e1900 */
[----:B------:R-:W-:-:S07]  /*0240*/  IMAD.MOV.U32 R19, RZ, RZ, RZ ;  /* 0x000000ffff137224 */ /* 0x000fce00078e00ff */
.L_x_172:
[----:B-----5:R-:W-:Y:S01]  /*0250*/  SHF.R.U32.HI R24, RZ, R19, R16 ;  /* 0x00000013ff187219 */ /* 0x020fe20000011610 */
[----:B0-----:R-:W-:-:S03]  /*0260*/  IMAD.SHL.U32 R10, R17, 0x20, RZ ;  /* 0x00000020110a7824 */ /* 0x001fc600078e00ff */
[----:B------:R-:W-:Y:S01]  /*0270*/  LOP3.LUT R11, R24, 0x1, RZ, 0xc0, !PT ;  /* 0x00000001180b7812 */ /* 0x000fe200078ec0ff */
[----:B------:R-:W-:-:S03]  /*0280*/  IMAD.IADD R10, R10, 0x1, R19 ;  /* 0x000000010a0a7824 */ /* 0x000fc600078e0213 */
[----:B------:R-:W-:Y:S01]  /*0290*/  ISETP.NE.U32.AND P0, PT, R11, 0x1, PT ;  /* 0x000000010b00780c */ /* 0x000fe20003f05070 */
[----:B------:R-:W-:-:S03]  /*02a0*/  IMAD R11, R10, 0x5, RZ ;  /* 0x000000050a0b7824 */ /* 0x000fc600078e02ff */
[----:B------:R-:W-:Y:S01]  /*02b0*/  R2P PR, R24, 0x7e ;  /* 0x0000007e18007804 */ /* 0x000fe20000000000 */
[----:B------:R-:W-:-:S08]  /*02c0*/  IMAD.WIDE.U32 R10, R11, 0x4, R8 ;  /* 0x000000040b0a7825 */ /* 0x000fd000078e0008 */
[----:B------:R-:W2:Y:S04]  /*02d0*/  @!P0 LDG.E R18, desc[UR4][R10.64] ;  /* 0x000000040a128981 */ /* 0x000ea8000c1e1900 */
[----:B------:R-:W3:Y:S04]  /*02e0*/  @!P0 LDG.E R20, desc[UR4][R10.64+0x10] ;  /* 0x000010040a148981 */ /* 0x000ee8000c1e1900 */
[----:B------:R-:W4:Y:S04]  /*02f0*/  @P1 LDG.E R22, desc[UR4][R10.64+0x14] ;  /* 0x000014040a161981 */ /* 0x000f28000c1e1900 */
[----:B------:R-:W4:Y:S04]  /*0300*/  @P2 LDG.E R26, desc[UR4][R10.64+0x28] ;  /* 0x000028040a1a2981 */ /* 0x000f28000c1e1900 */
[----:B------:R-:W4:Y:S04]  /*0310*/  @!P0 LDG.E R21, desc[UR4][R10.64+0x4] ;  /* 0x000004040a158981 */ /* 0x000f28000c1e1900 */
[----:B------:R-:W4:Y:S04]  /*0320*/  @!P0 LDG.E R23, desc[UR4][R10.64+0xc] ;  /* 0x00000c040a178981 */ /* 0x000f28000c1e1900 */
[----:B------:R-:W4:Y:S04]  /*0330*/  @P1 LDG.E R25, desc[UR4][R10.64+0x18] ;  /* 0x000018040a191981 */ /* 0x000f28000c1e1900 */
[----:B------:R-:W4:Y:S04]  /*0340*/  @P3 LDG.E R28, desc[UR4][R10.64+0x3c] ;  /* 0x00003c040a1c3981 */ /* 0x000f28000c1e1900 */
[----:B------:R-:W4:Y:S01]  /*0350*/  @P6 LDG.E R27, desc[UR4][R10.64+0x7c] ;  /* 0x00007c040a1b6981 */ /* 0x000f22000c1e1900 */
[----:B--2---:R-:W-:-:S03]  /*0360*/  @!P0 LOP3.LUT R15, R15, R18, RZ, 0x3c, !PT ;  /* 0x000000120f0f8212 */ /* 0x004fc600078e3cff */
[----:B------:R-:W2:Y:S01]  /*0370*/  @!P0 LDG.E R18, desc[UR4][R10.64+0x8] ;  /* 0x000008040a128981 */ /* 0x000ea2000c1e1900 */
[----:B---3--:R-:W-:-:S03]  /*0380*/  @!P0 LOP3.LUT R3, R3, R20, RZ, 0x3c, !PT ;  /* 0x0000001403038212 */ /* 0x008fc600078e3cff */
[----:B------:R-:W3:Y:S01]  /*0390*/  @P1 LDG.E R20, desc[UR4][R10.64+0x24] ;  /* 0x000024040a141981 */ /* 0x000ee2000c1e1900 */
[----:B----4-:R-:W-:-:S03]  /*03a0*/  @P1 LOP3.LUT R15, R15, R22, RZ, 0x3c, !PT ;  /* 0x000000160f0f1212 */ /* 0x010fc600078e3cff */
[----:B------:R-:W4:Y:S01]  /*03b0*/  @P2 LDG.E R22, desc[UR4][R10.64+0x38] ;  /* 0x000038040a162981 */ /* 0x000f22000c1e1900 */
[----:B------:R-:W-:-:S03]  /*03c0*/  @P2 LOP3.LUT R15, R15, R26, RZ, 0x3c, !PT ;  /* 0x0000001a0f0f2212 */ /* 0x000fc600078e3cff */
[----:B------:R-:W4:Y:S01]  /*03d0*/  @P4 LDG.E R26, desc[UR4][R10.64+0x50] ;  /* 0x000050040a1a4981 */ /* 0x000f22000c1e1900 */
[----:B------:R-:W-:-:S03]  /*03e0*/  @!P0 LOP3.LUT R4, R4, R21, RZ, 0x3c, !PT ;  /* 0x0000001504048212 */ /* 0x000fc600078e3cff */
[----:B------:R-:W4:Y:S01]  /*03f0*/  @P1 LDG.E R21, desc[UR4][R10.64+0x20] ;  /* 0x000020040a151981 */ /* 0x000f22000c1e1900 */
[----:B------:R-:W-:-:S03]  /*0400*/  @!P0 LOP3.LUT R2, R2, R23, RZ, 0x3c, !PT ;  /* 0x0000001702028212 */ /* 0x000fc600078e3cff */
[----:B------:R-:W4:Y:S01]  /*0410*/  @P2 LDG.E R23, desc[UR4][R10.64+0x2c] ;  /* 0x00002c040a172981 */ /* 0x000f22000c1e1900 */
[----:B------:R-:W-:-:S03]  /*0420*/  @P1 LOP3.LUT R4, R4, R25, RZ, 0x3c, !PT ;  /* 0x0000001904041212 */ /* 0x000fc600078e3cff */
[----:B------:R-:W4:Y:S01]  /*0430*/  @P2 LDG.E R25, desc[UR4][R10.64+0x34] ;  /* 0x000034040a192981 */ /* 0x000f22000c1e1900 */
[----:B--2---:R-:W-:-:S03]  /*0440*/  @!P0 LOP3.LUT R5, R5, R18, RZ, 0x3c, !PT ;  /* 0x0000001205058212 */ /* 0x004fc600078e3cff */
[----:B------:R-:W2:Y:S01]  /*0450*/  @P1 LDG.E R18, desc[UR4][R10.64+0x1c] ;  /* 0x00001c040a121981 */ /* 0x000ea2000c1e1900 */
[----:B---3--:R-:W-:-:S03]  /*0460*/  @P1 LOP3.LUT R3, R3, R20, RZ, 0x3c, !PT ;  /* 0x0000001403031212 */ /* 0x008fc600078e3cff */
[----:B------:R-:W3:Y:S01]  /*0470*/  @P2 LDG.E R20, desc[UR4][R10.64+0x30] ;  /* 0x000030040a142981 */ /* 0x000ee2000c1e1900 */
[----:B----4-:R-:W-:-:S03]  /*0480*/  @P2 LOP3.LUT R3, R3, R22, RZ, 0x3c, !PT ;  /* 0x0000001603032212 */ /* 0x010fc600078e3cff */
[----:B------:R-:W4:Y:S01]  /*0490*/  @P3 LDG.E R22, desc[UR4][R10.64+0x4c] ;  /* 0x00004c040a163981 */ /* 0x000f22000c1e1900 */
[----:B------:R-:W-:-:S04]  /*04a0*/  @P3 LOP3.LUT R15, R15, R28, RZ, 0x3c, !PT ;  /* 0x0000001c0f0f3212 */ /* 0x000fc800078e3cff */
[----:B------:R-:W-:Y:S02]  /*04b0*/  @P4 LOP3.LUT R15, R15, R26, RZ, 0x3c, !PT ;  /* 0x0000001a0f0f4212 */ /* 0x000fe400078e3cff */
[----:B------:R-:W-:Y:S01]  /*04c0*/  @P1 LOP3.LUT R2, R2, R21, RZ, 0x3c, !PT ;  /* 0x0000001502021212 */ /* 0x000fe200078e3cff */
[----:B------:R-:W4:Y:S04]  /*04d0*/  @P5 LDG.E R26, desc[UR4][R10.64+0x64] ;  /* 0x000064040a1a5981 */ /* 0x000f28000c1e1900 */
[----:B------:R-:W4:Y:S01]  /*04e0*/  @P3 LDG.E R21, desc[UR4][R10.64+0x40] ;  /* 0x000040040a153981 */ /* 0x000f22000c1e1900 */
[----:B------:R-:W-:Y:S02]  /*04f0*/  @P2 LOP3.LUT R4, R4, R23, RZ, 0x3c, !PT ;  /* 0x0000001704042212 */ /* 0x000fe400078e3cff */
[----:B------:R-:W-:Y:S01]  /*0500*/  @P2 LOP3.LUT R2, R2, R25, RZ, 0x3c, !PT ;  /* 0x0000001902022212 */ /* 0x000fe200078e3cff */
[----:B------:R-:W4:Y:S04]  /*0510*/  @P3 LDG.E R23, desc[UR4][R10.64+0x48] ;  /* 0x000048040a173981 */ /* 0x000f28000c1e1900 */
[----:B------:R-:W4:Y:S01]  /*0520*/  @P4 LDG.E R25, desc[UR4][R10.64+0x54] ;  /* 0x000054040a194981 */ /* 0x000f22000c1e1900 */
[----:B--2---:R-:W-:-:S03]  /*0530*/  @P1 LOP3.LUT R5, R5, R18, RZ, 0x3c, !PT ;  /* 0x0000001205051212 */ /* 0x004fc600078e3cff */
[----:B------:R-:W2:Y:S01]  /*0540*/  @P3 LDG.E R18, desc[UR4][R10.64+0x44] ;  /* 0x000044040a123981 */ /* 0x000ea2000c1e1900 */
[----:B---3--:R-:W-:-:S03]  /*0550*/  @P2 LOP3.LUT R5, R5, R20, RZ, 0x3c, !PT ;  /* 0x0000001405052212 */ /* 0x008fc600078e3cff */
[----:B------:R-:W3:Y:S01]  /*0560*/  @P4 LDG.E R20, desc[UR4][R10.64+0x58] ;  /* 0x000058040a144981 */ /* 0x000ee2000c1e1900 */
[----:B----4-:R-:W-:-:S03]  /*0570*/  @P3 LOP3.LUT R3, R3, R22, RZ, 0x3c, !PT ;  /* 0x0000001603033212 */ /* 0x010fc600078e3cff */
[----:B------:R-:W4:Y:S01]  /*0580*/  @P4 LDG.E R22, desc[UR4][R10.64+0x60] ;  /* 0x000060040a164981 */ /* 0x000f22000c1e1900 */
[----:B------:R-:W-:Y:S02]  /*0590*/  LOP3.LUT P0, RZ, R24, 0x80, RZ, 0xc0, !PT ;  /* 0x0000008018ff7812 */ /* 0x000fe4000780c0ff */
[----:B------:R-:W-:Y:S02]  /*05a0*/  @P5 LOP3.LUT R15, R15, R26, RZ, 0x3c, !PT ;  /* 0x0000001a0f0f5212 */ /* 0x000fe400078e3cff */
[----:B------:R-:W4:Y:S01]  /*05b0*/  @P6 LDG.E R26, desc[UR4][R10.64+0x78] ;  /* 0x000078040a1a6981 */ /* 0x000f22000c1e1900 */
[----:B------:R-:W-:-:S03]  /*05c0*/  @P3 LOP3.LUT R4, R4, R21, RZ, 0x3c, !PT ;  /* 0x0000001504043212 */ /* 0x000fc600078e3cff */
[----:B------:R-:W4:Y:S01]  /*05d0*/  @P4 LDG.E R21, desc[UR4][R10.64+0x5c] ;  /* 0x00005c040a154981 */ /* 0x000f22000c1e1900 */
[----:B------:R-:W-:-:S03]  /*05e0*/  @P3 LOP3.LUT R2, R2, R23, RZ, 0x3c, !PT ;  /* 0x0000001702023212 */ /* 0x000fc600078e3cff */
[----:B------:R-:W4:Y:S01]  /*05f0*/  @P5 LDG.E R23, desc[UR4][R10.64+0x68] ;  /* 0x000068040a175981 */ /* 0x000f22000c1e1900 */
[----:B------:R-:W-:-:S03]  /*0600*/  @P4 LOP3.LUT R4, R4, R25, RZ, 0x3c, !PT ;  /* 0x0000001904044212 */ /* 0x000fc600078e3cff */
[----:B------:R-:W4:Y:S01]  /*0610*/  @P5 LDG.E R25, desc[UR4][R10.64+0x70] ;  /* 0x000070040a195981 */ /* 0x000f22000c1e1900 */
[----:B--2---:R-:W-:-:S03]  /*0620*/  @P3 LOP3.LUT R5, R5, R18, RZ, 0x3c, !PT ;  /* 0x0000001205053212 */ /* 0x004fc600078e3cff */
[----:B------:R-:W2:Y:S01]  /*0630*/  @P5 LDG.E R18, desc[UR4][R10.64+0x6c] ;  /* 0x00006c040a125981 */ /* 0x000ea2000c1e1900 */
[----:B---3--:R-:W-:-:S03]  /*0640*/  @P4 LOP3.LUT R5, R5, R20, RZ, 0x3c, !PT ;  /* 0x0000001405054212 */ /* 0x008fc600078e3cff */
[----:B------:R-:W3:Y:S01]  /*0650*/  @P5 LDG.E R20, desc[UR4][R10.64+0x74] ;  /* 0x000074040a145981 */ /* 0x000ee2000c1e1900 */
[----:B----4-:R-:W-:-:S03]  /*0660*/  @P4 LOP3.LUT R3, R3, R22, RZ, 0x3c, !PT ;  /* 0x0000001603034212 */ /* 0x010fc600078e3cff */
[----:B------:R-:W4:Y:S01]  /*0670*/  @P0 LDG.E R22, desc[UR4][R10.64+0x8c] ;  /* 0x00008c040a160981 */ /* 0x000f22000c1e1900 */
[----:B------:R-:W-:-:S03]  /*0680*/  @P6 LOP3.LUT R15, R15, R26, RZ, 0x3c, !PT ;  /* 0x0000001a0f0f6212 */ /* 0x000fc600078e3cff */
        /* <DEDUP_REMOVED lines=13> */
[----:B------:R-:W-:Y:S02]  /*0760*/  @P6 LOP3.LUT R4, R4, R27, RZ, 0x3c, !PT ;  /* 0x0000001b04046212 */ /* 0x000fe400078e3cff */
[----:B------:R-:W-:Y:S02]  /*0770*/  @P6 LOP3.LUT R2, R2, R21, RZ, 0x3c, !PT ;  /* 0x0000001502026212 */ /* 0x000fe400078e3cff */
[----:B------:R-:W-:Y:S02]  /*0780*/  @P0 LOP3.LUT R4, R4, R23, RZ, 0x3c, !PT ;  /* 0x0000001704040212 */ /* 0x000fe400078e3cff */
[----:B------:R-:W-:Y:S02]  /*0790*/  @P0 LOP3.LUT R2, R2, R25, RZ, 0x3c, !PT ;  /* 0x0000001902020212 */ /* 0x000fe400078e3cff */
[----:B--2---:R-:W-:Y:S02]  /*07a0*/  @P6 LOP3.LUT R5, R5, R18, RZ, 0x3c, !PT ;  /* 0x0000001205056212 */ /* 0x004fe400078e3cff */
[----:B---3--:R-:W-:-:S02]  /*07b0*/  @P6 LOP3.LUT R3, R3, R20, RZ, 0x3c, !PT ;  /* 0x0000001403036212 */ /* 0x008fc400078e3cff */
[----:B----4-:R-:W-:Y:S02]  /*07c0*/  @P0 LOP3.LUT R5, R5, R22, RZ, 0x3c, !PT ;  /* 0x0000001605050212 */ /* 0x010fe400078e3cff */
[----:B------:R-:W-:Y:S02]  /*07d0*/  @P0 LOP3.LUT R3, R3, R26, RZ, 0x3c, !PT ;  /* 0x0000001a03030212 */ /* 0x000fe400078e3cff */
[----:B------:R-:W-:-:S13]  /*07e0*/  R2P PR, R24.B1, 0x7f ;  /* 0x0000007f18007804 */ /* 0x000fda0000001000 */
[----:B------:R-:W2:Y:S04]  /*07f0*/  @P0 LDG.E R18, desc[UR4][R10.64+0xa0] ;  /* 0x0000a0040a120981 */ /* 0x000ea8000c1e1900 */
[----:B------:R-:W3:Y:S04]  /*0800*/  @P1 LDG.E R22, desc[UR4][R10.64+0xb4] ;  /* 0x0000b4040a161981 */ /* 0x000ee8000c1e1900 */
[----:B------:R-:W4:Y:S04]  /*0810*/  @P2 LDG.E R26, desc[UR4][R10.64+0xc8] ;  /* 0x0000c8040a1a2981 */ /* 0x000f28000c1e1900 */
[----:B------:R-:W4:Y:S04]  /*0820*/  @P3 LDG.E R28, desc[UR4][R10.64+0xdc] ;  /* 0x0000dc040a1c3981 */ /* 0x000f28000c1e1900 */
[----:B------:R-:W4:Y:S04]  /*0830*/  @P0 LDG.E R23, desc[UR4][R10.64+0xa4] ;  /* 0x0000a4040a170981 */ /* 0x000f28000c1e1900 */
[----:B------:R-:W4:Y:S04]  /*0840*/  @P0 LDG.E R20, desc[UR4][R10.64+0xa8] ;  /* 0x0000a8040a140981 */ /* 0x000f28000c1e1900 */
[----:B------:R-:W4:Y:S04]  /*0850*/  @P4 LDG.E R25, desc[UR4][R10.64+0xf0] ;  /* 0x0000f0040a194981 */ /* 0x000f28000c1e1900 */
        /* <DEDUP_REMOVED lines=21> */
[----:B------:R-:W-:Y:S02]  /*09b0*/  LOP3.LUT P0, RZ, R24, 0x8000, RZ, 0xc0, !PT ;  /* 0x0000800018ff7812 */ /* 0x000fe4000780c0ff */
[----:B----4-:R-:W-:Y:S01]  /*09c0*/  @P5 LOP3.LUT R15, R15, R26, RZ, 0x3c, !PT ;  /* 0x0000001a0f0f5212 */ /* 0x010fe200078e3cff */
[----:B------:R-:W4:Y:S04]  /*09d0*/  @P3 LDG.E R24, desc[UR4][R10.64+0xe4] ;  /* 0x0000e4040a183981 */ /* 0x000f28000c1e1900 */
[----:B------:R-:W2:Y:S01]  /*09e0*/  @P6 LDG.E R26, desc[UR4][R10.64+0x118] ;  /* 0x000118040a1a6981 */ /* 0x000ea2000c1e1900 */
        /* <DEDUP_REMOVED lines=8> */
[----:B---3--:R-:W-:-:S03]  /*0a70*/  @P2 LOP3.LUT R3, R3, R22, RZ, 0x3c, !PT ;  /* 0x0000001603032212 */ /* 0x008fc600078e3cff */
[----:B------:R-:W3:Y:S01]  /*0a80*/  @P4 LDG.E R22, desc[UR4][R10.64+0x100] ;  /* 0x000100040a164981 */ /* 0x000ee2000c1e1900 */
[----:B--2---:R-:W-:-:S03]  /*0a90*/  @P6 LOP3.LUT R15, R15, R26, RZ, 0x3c, !PT ;  /* 0x0000001a0f0f6212 */ /* 0x004fc600078e3cff */
[----:B------:R-:W2:Y:S01]  /*0aa0*/  @P0 LDG.E R26, desc[UR4][R10.64+0x12c] ;  /* 0x00012c040a1a0981 */ /* 0x000ea2000c1e1900 */
[----:B----4-:R-:W-:-:S03]  /*0ab0*/  @P2 LOP3.LUT R2, R2, R23, RZ, 0x3c, !PT ;  /* 0x0000001702022212 */ /* 0x010fc600078e3cff */
[----:B------:R-:W4:Y:S01]  /*0ac0*/  @P4 LDG.E R23, desc[UR4][R10.64+0xfc] ;  /* 0x0000fc040a174981 */ /* 0x000f22000c1e1900 */
[----:B------:R-:W-:-:S03]  /*0ad0*/  @P2 LOP3.LUT R5, R5, R20, RZ, 0x3c, !PT ;  /* 0x0000001405052212 */ /* 0x000fc600078e3cff */
[----:B------:R-:W4:Y:S01]  /*0ae0*/  @P4 LDG.E R20, desc[UR4][R10.64+0xf8] ;  /* 0x0000f8040a144981 */ /* 0x000f22000c1e1900 */
[----:B------:R-:W-:Y:S02]  /*0af0*/  @P3 LOP3.LUT R2, R2, R27, RZ, 0x3c, !PT ;  /* 0x0000001b02023212 */ /* 0x000fe400078e3cff */
[----:B------:R-:W-:Y:S01]  /*0b00*/  @P3 LOP3.LUT R4, R4, R25, RZ, 0x3c, !PT ;  /* 0x0000001904043212 */ /* 0x000fe200078e3cff */
[----:B------:R-:W4:Y:S01]  /*0b10*/  @P5 LDG.E R27, desc[UR4][R10.64+0x110] ;  /* 0x000110040a1b5981 */ /* 0x000f22000c1e1900 */
[----:B------:R-:W-:-:S03]  /*0b20*/  @P3 LOP3.LUT R5, R5, R24, RZ, 0x3c, !PT ;  /* 0x0000001805053212 */ /* 0x000fc600078e3cff */
[----:B------:R-:W4:Y:S04]  /*0b30*/  @P5 LDG.E R25, desc[UR4][R10.64+0x108] ;  /* 0x000108040a195981 */ /* 0x000f28000c1e1900 */
        /* <DEDUP_REMOVED lines=19> */
[----:B------:R-:W-:-:S05]  /*0c70*/  VIADD R19, R19, 0x10 ;  /* 0x0000001013137836 */ /* 0x000fca0000000000 */
[----:B------:R-:W-:Y:S02]  /*0c80*/  ISETP.NE.AND P1, PT, R19, 0x20, PT ;  /* 0x000000201300780c */ /* 0x000fe40003f25270 */
[----:B------:R-:W-:Y:S02]  /*0c90*/  @P5 LOP3.LUT R3, R3, R18, RZ, 0x3c, !PT ;  /* 0x0000001203035212 */ /* 0x000fe400078e3cff */
[----:B------:R-:W-:Y:S02]  /*0ca0*/  @P6 LOP3.LUT R4, R4, R21, RZ, 0x3c, !PT ;  /* 0x0000001504046212 */ /* 0x000fe400078e3cff */
[----:B---3--:R-:W-:-:S04]  /*0cb0*/  @P6 LOP3.LUT R3, R3, R22, RZ, 0x3c, !PT ;  /* 0x0000001603036212 */ /* 0x008fc800078e3cff */
[----:B--2---:R-:W-:Y:S02]  /*0cc0*/  @P0 LOP3.LUT R3, R3, R26, RZ, 0x3c, !PT ;  /* 0x0000001a03030212 */ /* 0x004fe400078e3cff */
[----:B----4-:R-:W-:Y:S02]  /*0cd0*/  @P6 LOP3.LUT R2, R2, R23, RZ, 0x3c, !PT ;  /* 0x0000001702026212 */ /* 0x010fe400078e3cff */
[----:B------:R-:W-:Y:S02]  /*0ce0*/  @P6 LOP3.LUT R5, R5, R20, RZ, 0x3c, !PT ;  /* 0x0000001405056212 */ /* 0x000fe400078e3cff */
[----:B------:R-:W-:Y:S02]  /*0cf0*/  @P0 LOP3.LUT R2, R2, R27, RZ, 0x3c, !PT ;  /* 0x0000001b02020212 */ /* 0x000fe400078e3cff */
[----:B------:R-:W-:Y:S02]  /*0d00*/  @P0 LOP3.LUT R4, R4, R25, RZ, 0x3c, !PT ;  /* 0x0000001904040212 */ /* 0x000fe400078e3cff */
[----:B------:R-:W-:Y:S01]  /*0d10*/  @P0 LOP3.LUT R5, R5, R24, RZ, 0x3c, !PT ;  /* 0x0000001805050212 */ /* 0x000fe200078e3cff */
[----:B------:R-:W-:Y:S06]  /*0d20*/  @P1 BRA `(.L_x_172) ;  /* 0xfffffff400481947 */ /* 0x000fec000383ffff */
[----:B------:R-:W-:-:S05]  /*0d30*/  VIADD R17, R17, 0x1 ;  /* 0x0000000111117836 */ /* 0x000fca0000000000 */
[----:B------:R-:W-:-:S13]  /*0d40*/  ISETP.NE.AND P0, PT, R17, 0x5, PT ;  /* 0x000000051100780c */ /* 0x000fda0003f05270 */
[----:B------:R-:W-:Y:S05]  /*0d50*/  @P0 BRA `(.L_x_173) ;  /* 0xfffffff400300947 */ /* 0x000fea000383ffff */
[----:B------:R0:W-:Y:S01]  /*0d60*/  STG.E.64 desc[UR4][R6.64+0x8], R4 ;  /* 0x0000080406007986 */ /* 0x0001e2000c101b04 */
[----:B------:R-:W-:Y:S01]  /*0d70*/  VIADD R14, R14, 0x1 ;  /* 0x000000010e0e7836 */ /* 0x000fe20000000000 */
[----:B------:R-:W-:Y:S02]  /*0d80*/  LOP3.LUT R11, R13, 0x3, RZ, 0xc0, !PT ;  /* 0x000000030d0b7812 */ /* 0x000fe400078ec0ff */
[----:B------:R0:W-:Y:S02]  /*0d90*/  STG.E.64 desc[UR4][R6.64+0x10], R2 ;  /* 0x0000100206007986 */ /* 0x0001e4000c101b04 */
[----:B------:R-:W-:Y:S02]  /*0da0*/  ISETP.GE.U32.AND P0, PT, R14, R11, PT ;  /* 0x0000000b0e00720c */ /* 0x000fe40003f06070 */
[----:B------:R0:W-:Y:S11]  /*0db0*/  STG.E desc[UR4][R6.64+0x4], R15 ;  /* 0x0000040f06007986 */ /* 0x0001f6000c101904 */
[----:B------:R-:W-:Y:S05]  /*0dc0*/  @!P0 BRA `(.L_x_174) ;  /* 0xfffffff400048947 */ /* 0x000fea000383ffff */
.L_x_171:
[----:B------:R-:W-:Y:S05]  /*0dd0*/  BSYNC.RECONVERGENT B1 ;  /* 0x0000000000017941 */ /* 0x000fea0003800200 */
.L_x_170:
[C---:B------:R-:W-:Y:S01]  /*0de0*/  ISETP.GT.U32.AND P0, PT, R13.reuse, 0x3, PT ;  /* 0x000000030d00780c */ /* 0x040fe20003f04070 */
[----:B------:R-:W-:Y:S01]  /*0df0*/  VIADD R12, R12, 0x1 ;  /* 0x000000010c0c7836 */ /* 0x000fe20000000000 */
[--C-:B------:R-:W-:Y:S02]  /*0e00*/  SHF.R.U64 R13, R13, 0x2, R0.reuse ;  /* 0x000000020d0d7819 */ /* 0x100fe40000001200 */
[----:B------:R-:W-:Y:S02]  /*0e10*/  ISETP.GT.U32.AND.EX P0, PT, R0, RZ, PT, P0 ;  /* 0x000000ff0000720c */ /* 0x000fe40003f04100 */
[----:B------:R-:W-:-:S11]  /*0e20*/  SHF.R.U32.HI R0, RZ, 0x2, R0 ;  /* 0x00000002ff007819 */ /* 0x000fd60000011600 */
[----:B------:R-:W-:Y:S05]  /*0e30*/  @P0 BRA `(.L_x_175) ;  /* 0xfffffff000c80947 */ /* 0x000fea000383ffff */
.L_x_169:
[----:B------:R-:W-:Y:S05]  /*0e40*/  BSYNC.RECONVERGENT B0 ;  /* 0x0000000000007941 */ /* 0x000fea0003800200 */
.L_x_168:
[----:B------:R-:W-:Y:S04]  /*0e50*/  STG.E.64 desc[UR4][R6.64+0x18], RZ ;  /* 0x000018ff06007986 */ /* 0x000fe8000c101b04 */
[----:B------:R-:W-:Y:S04]  /*0e60*/  STG.E desc[UR4][R6.64+0x20], RZ ;  /* 0x000020ff06007986 */ /* 0x000fe8000c101904 */
[----:B------:R-:W-:Y:S01]  /*0e70*/  STG.E.64 desc[UR4][R6.64+0x28], RZ ;  /* 0x000028ff06007986 */ /* 0x000fe2000c101b04 */
[----:B------:R-:W-:Y:S05]  /*0e80*/  EXIT ;  /* 0x000000000000794d */ /* 0x000fea0003800000 */
.L_x_176:
        /* <DEDUP_REMOVED lines=15> */
.L_x_182:


//--------------------- .nv.global.init           --------------------------
	.section	.nv.global.init,"aw",@progbits
	.align	16
.nv.global.init:
	.type		__cudart_sin_cos_coeffs,@object
	.size		__cudart_sin_cos_coeffs,(__cudart_i2opi_d - __cudart_sin_cos_coeffs)
__cudart_sin_cos_coeffs:
        /*0000*/ 	.byte	0x46, 0xd2, 0xb0, 0x2c, 0xf1, 0xe5, 0x5a, 0xbe, 0x92, 0xe3, 0xac, 0x69, 0xe3, 0x1d, 0xc7, 0x3e
        /*0010*/ 	.byte	0xa1, 0x62, 0xdb, 0x19, 0xa0, 0x01, 0x2a, 0xbf, 0x18, 0x08, 0x11, 0x11, 0x11, 0x11, 0x81, 0x3f
        /*0020*/ 	.byte	0x54, 0x55, 0x55, 0x55, 0x55, 0x55, 0xc5, 0xbf, 0x00, 0x00, 0x00, 0x00, 0x00, 0x00, 0x00, 0x00
        /*0030*/ 	.byte	0x00, 0x00, 0x00, 0x00, 0x00, 0x00, 0x00, 0x00, 0x64, 0x81, 0xfd, 0x20, 0x83, 0xff, 0xa8, 0xbd
        /*0040*/ 	.byte	0x28, 0x85, 0xef, 0xc1, 0xa7, 0xee, 0x21, 0x3e, 0xd9, 0xe6, 0x06, 0x8e, 0x4f, 0x7e, 0x92, 0xbe
        /*0050*/ 	.byte	0xe9, 0xbc, 0xdd, 0x19, 0xa0, 0x01, 0xfa, 0x3e, 0x47, 0x5d, 0xc1, 0x16, 0x6c, 0xc1, 0x56, 0xbf
        /*0060*/ 	.byte	0x51, 0x55, 0x55, 0x55, 0x55, 0x55, 0xa5, 0x3f, 0x00, 0x00, 0x00, 0x00, 0x00, 0x00, 0xe0, 0xbf
        /*0070*/ 	.byte	0x00, 0x00, 0x00, 0x00, 0x00, 0x00, 0xf0, 0x3f, 0x00, 0x00, 0x00, 0x00, 0x00, 0x00, 0x00, 0x00
	.type		__cudart_i2opi_d,@object
	.size		__cudart_i2opi_d,(__cudart_i2opi_f - __cudart_i2opi_d)
__cudart_i2opi_d:
        /* <DEDUP_REMOVED lines=9> */
	.type		__cudart_i2opi_f,@object
	.size		__cudart_i2opi_f,(mrg32k3aM1SubSeq - __cudart_i2opi_f)
__cudart_i2opi_f:
        /*0110*/ 	.byte	0x41, 0x90, 0x43, 0x3c, 0x99, 0x95, 0x62, 0xdb, 0xc0, 0xdd, 0x34, 0xf5, 0xd1, 0x57, 0x27, 0xfc
        /*0120*/ 	.byte	0x29, 0x15, 0x44, 0x4e, 0x6e, 0x83, 0xf9, 0xa2
	.type		mrg32k3aM1SubSeq,@object
	.size		mrg32k3aM1SubSeq,(mrg32k3aM2SubSeq - mrg32k3aM1SubSeq)
mrg32k3aM1SubSeq:
        /* <DEDUP_REMOVED lines=126> */
	.type		mrg32k3aM2SubSeq,@object
	.size		mrg32k3aM2SubSeq,(mrg32k3aM1 - mrg32k3aM2SubSeq)
mrg32k3aM2SubSeq:
        /* <DEDUP_REMOVED lines=126> */
	.type		mrg32k3aM1,@object
	.size		mrg32k3aM1,(mrg32k3aM1Seq - mrg32k3aM1)
mrg32k3aM1:
        /* <DEDUP_REMOVED lines=144> */
	.type		mrg32k3aM1Seq,@object
	.size		mrg32k3aM1Seq,(mrg32k3aM2 - mrg32k3aM1Seq)
mrg32k3aM1Seq:
        /* <DEDUP_REMOVED lines=144> */
	.type		mrg32k3aM2,@object
	.size		mrg32k3aM2,(mrg32k3aM2Seq - mrg32k3aM2)
mrg32k3aM2:
        /* <DEDUP_REMOVED lines=144> */
	.type		mrg32k3aM2Seq,@object
	.size		mrg32k3aM2Seq,(precalc_xorwow_matrix - mrg32k3aM2Seq)
mrg32k3aM2Seq:
        /* <DEDUP_REMOVED lines=144> */
	.type		precalc_xorwow_matrix,@object
	.size		precalc_xorwow_matrix,(precalc_xorwow_offset_matrix - precalc_xorwow_matrix)
precalc_xorwow_matrix:
        /* <DEDUP_REMOVED lines=6400> */
	.type		precalc_xorwow_offset_matrix,@object
	.size		precalc_xorwow_offset_matrix,(.L_1 - precalc_xorwow_offset_matrix)
precalc_xorwow_offset_matrix:
        /* <DEDUP_REMOVED lines=6400> */
.L_1:


//--------------------- .nv.shared.reserved.0     --------------------------
	.section	.nv.shared.reserved.0,"aw",@nobits
	.weak		__nv_reservedSMEM_offset_0_alias
	.size		__nv_reservedSMEM_offset_0_alias, 0, 64
	.other		__nv_reservedSMEM_offset_0_alias,@"STO_CUDA_RESERVED_SHARED STV_DEFAULT"
__nv_reservedSMEM_offset_0_alias:
	.zero		0
	.zero		64


//--------------------- .nv.constant0._Z13compute_pixelPhP17curandStateXORWOWf --------------------------
	.section	.nv.constant0._Z13compute_pixelPhP17curandStateXORWOWf,"a",@progbits
	.sectionflags	@""
	.align	4
.nv.constant0._Z13compute_pixelPhP17curandStateXORWOWf:
	.zero		916


//--------------------- .nv.constant0._Z11init_kernelP17curandStateXORWOW --------------------------
	.section	.nv.constant0._Z11init_kernelP17curandStateXORWOW,"a",@progbits
	.sectionflags	@""
	.align	4
.nv.constant0._Z11init_kernelP17curandStateXORWOW:
	.zero		904


//--------------------- SYMBOLS --------------------------

	.type		.nv.reservedSmem.offset0,@object
	.size		.nv.reservedSmem.offset0,0x4
